def attn_fwd(
    Q,
    K,
    V,
    Out,
    Lse,
    sm_scale,
    stride_qz,
    stride_qh,
    stride_qm,
    stride_qk,
    stride_kz,
    stride_kh,
    stride_kn,
    stride_kk,
    stride_vz,
    stride_vh,
    stride_vn,
    stride_vk,
    stride_oz,
    stride_oh,
    stride_om,
    stride_ok,
    seqlen_q,
    seqlen_k,
    BLOCK_M: tl.constexpr,
    BLOCK_N: tl.constexpr,
    HEAD_DIM: tl.constexpr,
    CAUSAL: tl.constexpr,
):
    start_m = tl.program_id(0)
    off_hz = tl.program_id(1)
    q_off = off_hz * stride_qh
    k_off = off_hz * stride_kh
    v_off = off_hz * stride_vh
    offs_m = start_m * BLOCK_M + tl.arange(0, BLOCK_M)
    offs_d = tl.arange(0, HEAD_DIM)
    offs_n = tl.arange(0, BLOCK_N)
    q_ptrs = Q + q_off + offs_m[:, None] * stride_qm + offs_d[None, :] * stride_qk
    k_ptrs = K + k_off + offs_d[:, None] * stride_kk + offs_n[None, :] * stride_kn
    v_ptrs = V + v_off + offs_n[:, None] * stride_vn + offs_d[None, :] * stride_vk
    m_i = tl.full([BLOCK_M], float("-inf"), dtype=tl.float32)
    l_i = tl.zeros([BLOCK_M], dtype=tl.float32) + 1.0
    acc = tl.zeros([BLOCK_M, HEAD_DIM], dtype=tl.float32)
    q = tl.load(q_ptrs)
    acc, l_i, m_i = _attn_fwd_inner(
        acc,
        l_i,
        m_i,
        q,
        k_ptrs,
        v_ptrs,
        sm_scale,
        stride_kn,
        stride_vn,
        start_m,
        seqlen_k,
        BLOCK_M,
        BLOCK_N,
        HEAD_DIM,
        CAUSAL,
    )
    acc = acc / l_i[:, None]
    lse = m_i + tl.math.log2(l_i) / 1.4426950408889634
    o_ptrs = (
        Out
        + off_hz * stride_oh
        + offs_m[:, None] * stride_om
        + offs_d[None, :] * stride_ok
    )
    tl.store(o_ptrs, acc.to(Out.dtype.element_ty))
    tl.store(Lse + off_hz * seqlen_q + offs_m, lse)

# config = {"BLOCK_M": 64, "BLOCK_N": 128, "HEAD_DIM": 256, "arch": "sm_90", "causal": true, "dtype": "fp8e4m3", "num_stages": 4, "num_warps": 8}
# arch = sm_90


// ===== COMPILED SASS (sm_90a) =====

	.target	sm_90a

	.elftype	@"ET_EXEC"


//--------------------- .note.nv.tkinfo           --------------------------
	.section	.note.nv.tkinfo,"",@"SHT_NOTE"
	.sectionflags	@"SHF_NOTE_NV_TKINFO"
	.tkinfo
        /*0018*/ 	.word	0x00000002
        /*0030*/ 	.string	""
        /*0030*/ 	.string	"ptxas"
        /*0030*/ 	.string	"Cuda compilation tools, release 13.0, V13.0.88"
        /*0030*/ 	.string	"Build cuda_13.0.r13.0/compiler.36424714_0"
        /*0030*/ 	.string	"-v  -suppress-debug-info  -lineinfo  -arch sm_90a "



//--------------------- .note.nv.cuinfo           --------------------------
	.section	.note.nv.cuinfo,"",@"SHT_NOTE"
	.sectionflags	@"SHF_NOTE_NV_CUINFO"
        /*0018*/ 	.short	0x0002
        /*001a*/ 	.short	0x005a
        /*001c*/ 	.short	0x0082
	.zero		2


//--------------------- .nv.info                  --------------------------
	.section	.nv.info,"",@"SHT_CUDA_INFO"
	.align	4


	//----- nvinfo : EIATTR_REGCOUNT
	.align		4
        /*0000*/ 	.byte	0x04, 0x2f
        /*0002*/ 	.short	(.L_2 - .L_1)
	.align		4
.L_1:
        /*0004*/ 	.word	index@(attn_fwd)
        /*0008*/ 	.word	0x000000ff


	//----- nvinfo : EIATTR_FRAME_SIZE
	.align		4
.L_2:
        /*000c*/ 	.byte	0x04, 0x11
        /*000e*/ 	.short	(.L_4 - .L_3)
	.align		4
.L_3:
        /*0010*/ 	.word	index@(attn_fwd)
        /*0014*/ 	.word	0x000005e8


	//----- nvinfo : EIATTR_MIN_STACK_SIZE
	.align		4
.L_4:
        /*0018*/ 	.byte	0x04, 0x12
        /*001a*/ 	.short	(.L_6 - .L_5)
	.align		4
.L_5:
        /*001c*/ 	.word	index@(attn_fwd)
        /*0020*/ 	.word	0x000005e8
.L_6:


//--------------------- .nv.compat                --------------------------
	.section	.nv.compat,"",@"SHT_CUDA_COMPAT_INFO"
	.align	4
        /*0000*/ 	.byte	0x02, 0x09, 0x01, 0x00, 0x02, 0x02, 0x04, 0x00, 0x02, 0x05, 0x05, 0x00, 0x03, 0x07, 0x01, 0x01
        /*0010*/ 	.byte	0x02, 0x03, 0x00, 0x00, 0x02, 0x06, 0x01, 0x00, 0x04, 0x0b, 0x08, 0x00, 0x00, 0x00, 0x00, 0x00
        /*0020*/ 	.byte	0x00, 0x00, 0x00, 0x00


//--------------------- .nv.info.attn_fwd         --------------------------
	.section	.nv.info.attn_fwd,"",@"SHT_CUDA_INFO"
	.sectionflags	@""
	.align	4


	//----- nvinfo : EIATTR_CUDA_API_VERSION
	.align		4
        /*0000*/ 	.byte	0x04, 0x37
        /*0002*/ 	.short	(.L_8 - .L_7)
.L_7:
        /*0004*/ 	.word	0x00000082


	//----- nvinfo : EIATTR_KPARAM_INFO
	.align		4
.L_8:
        /*0008*/ 	.byte	0x04, 0x17
        /*000a*/ 	.short	(.L_10 - .L_9)
.L_9:
        /*000c*/ 	.word	0x00000000
        /*0010*/ 	.short	0x0019
        /*0012*/ 	.short	0x0080
        /*0014*/ 	.byte	0x00, 0xf4, 0x21, 0x00


	//----- nvinfo : EIATTR_KPARAM_INFO
	.align		4
.L_10:
        /*0018*/ 	.byte	0x04, 0x17
        /*001a*/ 	.short	(.L_12 - .L_11)
.L_11:
        /*001c*/ 	.word	0x00000000
        /*0020*/ 	.short	0x0018
        /*0022*/ 	.short	0x0078
        /*0024*/ 	.byte	0x00, 0xf4, 0x21, 0x00


	//----- nvinfo : EIATTR_KPARAM_INFO
	.align		4
.L_12:
        /*0028*/ 	.byte	0x04, 0x17
        /*002a*/ 	.short	(.L_14 - .L_13)
.L_13:
        /*002c*/ 	.word	0x00000000
        /*0030*/ 	.short	0x0017
        /*0032*/ 	.short	0x0070
        /*0034*/ 	.byte	0x00, 0xf0, 0x11, 0x00


	//----- nvinfo : EIATTR_KPARAM_INFO
	.align		4
.L_14:
        /*0038*/ 	.byte	0x04, 0x17
        /*003a*/ 	.short	(.L_16 - .L_15)
.L_15:
        /*003c*/ 	.word	0x00000000
        /*0040*/ 	.short	0x0016
        /*0042*/ 	.short	0x006c
        /*0044*/ 	.byte	0x00, 0xf0, 0x11, 0x00


	//----- nvinfo : EIATTR_KPARAM_INFO
	.align		4
.L_16:
        /*0048*/ 	.byte	0x04, 0x17
        /*004a*/ 	.short	(.L_18 - .L_17)
.L_17:
        /*004c*/ 	.word	0x00000000
        /*0050*/ 	.short	0x0015
        /*0052*/ 	.short	0x0068
        /*0054*/ 	.byte	0x00, 0xf0, 0x11, 0x00


	//----- nvinfo : EIATTR_KPARAM_INFO
	.align		4
.L_18:
        /*0058*/ 	.byte	0x04, 0x17
        /*005a*/ 	.short	(.L_20 - .L_19)
.L_19:
        /*005c*/ 	.word	0x00000000
        /*0060*/ 	.short	0x0014
        /*0062*/ 	.short	0x0064
        /*0064*/ 	.byte	0x00, 0xf0, 0x11, 0x00


	//----- nvinfo : EIATTR_KPARAM_INFO
	.align		4
.L_20:
        /*0068*/ 	.byte	0x04, 0x17
        /*006a*/ 	.short	(.L_22 - .L_21)
.L_21:
        /*006c*/ 	.word	0x00000000
        /*0070*/ 	.short	0x0013
        /*0072*/ 	.short	0x0060
        /*0074*/ 	.byte	0x00, 0xf0, 0x11, 0x00


	//----- nvinfo : EIATTR_KPARAM_INFO
	.align		4
.L_22:
        /*0078*/ 	.byte	0x04, 0x17
        /*007a*/ 	.short	(.L_24 - .L_23)
.L_23:
        /*007c*/ 	.word	0x00000000
        /*0080*/ 	.short	0x0012
        /*0082*/ 	.short	0x005c
        /*0084*/ 	.byte	0x00, 0xf0, 0x11, 0x00


	//----- nvinfo : EIATTR_KPARAM_INFO
	.align		4
.L_24:
        /*0088*/ 	.byte	0x04, 0x17
        /*008a*/ 	.short	(.L_26 - .L_25)
.L_25:
        /*008c*/ 	.word	0x00000000
        /*0090*/ 	.short	0x0011
        /*0092*/ 	.short	0x0058
        /*0094*/ 	.byte	0x00, 0xf0, 0x11, 0x00


	//----- nvinfo : EIATTR_KPARAM_INFO
	.align		4
.L_26:
        /*0098*/ 	.byte	0x04, 0x17
        /*009a*/ 	.short	(.L_28 - .L_27)
.L_27:
        /*009c*/ 	.word	0x00000000
        /*00a0*/ 	.short	0x0010
        /*00a2*/ 	.short	0x0054
        /*00a4*/ 	.byte	0x00, 0xf0, 0x11, 0x00


	//----- nvinfo : EIATTR_KPARAM_INFO
	.align		4
.L_28:
        /*00a8*/ 	.byte	0x04, 0x17
        /*00aa*/ 	.short	(.L_30 - .L_29)
.L_29:
        /*00ac*/ 	.word	0x00000000
        /*00b0*/ 	.short	0x000f
        /*00b2*/ 	.short	0x0050
        /*00b4*/ 	.byte	0x00, 0xf0, 0x11, 0x00


	//----- nvinfo : EIATTR_KPARAM_INFO
	.align		4
.L_30:
        /*00b8*/ 	.byte	0x04, 0x17
        /*00ba*/ 	.short	(.L_32 - .L_31)
.L_31:
        /*00bc*/ 	.word	0x00000000
        /*00c0*/ 	.short	0x000e
        /*00c2*/ 	.short	0x004c
        /*00c4*/ 	.byte	0x00, 0xf0, 0x11, 0x00


	//----- nvinfo : EIATTR_KPARAM_INFO
	.align		4
.L_32:
        /*00c8*/ 	.byte	0x04, 0x17
        /*00ca*/ 	.short	(.L_34 - .L_33)
.L_33:
        /*00cc*/ 	.word	0x00000000
        /*00d0*/ 	.short	0x000d
        /*00d2*/ 	.short	0x0048
        /*00d4*/ 	.byte	0x00, 0xf0, 0x11, 0x00


	//----- nvinfo : EIATTR_KPARAM_INFO
	.align		4
.L_34:
        /*00d8*/ 	.byte	0x04, 0x17
        /*00da*/ 	.short	(.L_36 - .L_35)
.L_35:
        /*00dc*/ 	.word	0x00000000
        /*00e0*/ 	.short	0x000c
        /*00e2*/ 	.short	0x0044
        /*00e4*/ 	.byte	0x00, 0xf0, 0x11, 0x00


	//----- nvinfo : EIATTR_KPARAM_INFO
	.align		4
.L_36:
        /*00e8*/ 	.byte	0x04, 0x17
        /*00ea*/ 	.short	(.L_38 - .L_37)
.L_37:
        /*00ec*/ 	.word	0x00000000
        /*00f0*/ 	.short	0x000b
        /*00f2*/ 	.short	0x0040
        /*00f4*/ 	.byte	0x00, 0xf0, 0x11, 0x00


	//----- nvinfo : EIATTR_KPARAM_INFO
	.align		4
.L_38:
        /*00f8*/ 	.byte	0x04, 0x17
        /*00fa*/ 	.short	(.L_40 - .L_39)
.L_39:
        /*00fc*/ 	.word	0x00000000
        /*0100*/ 	.short	0x000a
        /*0102*/ 	.short	0x003c
        /*0104*/ 	.byte	0x00, 0xf0, 0x11, 0x00


	//----- nvinfo : EIATTR_KPARAM_INFO
	.align		4
.L_40:
        /*0108*/ 	.byte	0x04, 0x17
        /*010a*/ 	.short	(.L_42 - .L_41)
.L_41:
        /*010c*/ 	.word	0x00000000
        /*0110*/ 	.short	0x0009
        /*0112*/ 	.short	0x0038
        /*0114*/ 	.byte	0x00, 0xf0, 0x11, 0x00


	//----- nvinfo : EIATTR_KPARAM_INFO
	.align		4
.L_42:
        /*0118*/ 	.byte	0x04, 0x17
        /*011a*/ 	.short	(.L_44 - .L_43)
.L_43:
        /*011c*/ 	.word	0x00000000
        /*0120*/ 	.short	0x0008
        /*0122*/ 	.short	0x0034
        /*0124*/ 	.byte	0x00, 0xf0, 0x11, 0x00


	//----- nvinfo : EIATTR_KPARAM_INFO
	.align		4
.L_44:
        /*0128*/ 	.byte	0x04, 0x17
        /*012a*/ 	.short	(.L_46 - .L_45)
.L_45:
        /*012c*/ 	.word	0x00000000
        /*0130*/ 	.short	0x0007
        /*0132*/ 	.short	0x0030
        /*0134*/ 	.byte	0x00, 0xf0, 0x11, 0x00


	//----- nvinfo : EIATTR_KPARAM_INFO
	.align		4
.L_46:
        /*0138*/ 	.byte	0x04, 0x17
        /*013a*/ 	.short	(.L_48 - .L_47)
.L_47:
        /*013c*/ 	.word	0x00000000
        /*0140*/ 	.short	0x0006
        /*0142*/ 	.short	0x002c
        /*0144*/ 	.byte	0x00, 0xf0, 0x11, 0x00


	//----- nvinfo : EIATTR_KPARAM_INFO
	.align		4
.L_48:
        /*0148*/ 	.byte	0x04, 0x17
        /*014a*/ 	.short	(.L_50 - .L_49)
.L_49:
        /*014c*/ 	.word	0x00000000
        /*0150*/ 	.short	0x0005
        /*0152*/ 	.short	0x0028
        /*0154*/ 	.byte	0x00, 0xf0, 0x11, 0x00


	//----- nvinfo : EIATTR_KPARAM_INFO
	.align		4
.L_50:
        /*0158*/ 	.byte	0x04, 0x17
        /*015a*/ 	.short	(.L_52 - .L_51)
.L_51:
        /*015c*/ 	.word	0x00000000
        /*0160*/ 	.short	0x0004
        /*0162*/ 	.short	0x0020
        /*0164*/ 	.byte	0x00, 0xf4, 0x21, 0x00


	//----- nvinfo : EIATTR_KPARAM_INFO
	.align		4
.L_52:
        /*0168*/ 	.byte	0x04, 0x17
        /*016a*/ 	.short	(.L_54 - .L_53)
.L_53:
        /*016c*/ 	.word	0x00000000
        /*0170*/ 	.short	0x0003
        /*0172*/ 	.short	0x0018
        /*0174*/ 	.byte	0x00, 0xf4, 0x21, 0x00


	//----- nvinfo : EIATTR_KPARAM_INFO
	.align		4
.L_54:
        /*0178*/ 	.byte	0x04, 0x17
        /*017a*/ 	.short	(.L_56 - .L_55)
.L_55:
        /*017c*/ 	.word	0x00000000
        /*0180*/ 	.short	0x0002
        /*0182*/ 	.short	0x0010
        /*0184*/ 	.byte	0x00, 0xf4, 0x21, 0x00


	//----- nvinfo : EIATTR_KPARAM_INFO
	.align		4
.L_56:
        /*0188*/ 	.byte	0x04, 0x17
        /*018a*/ 	.short	(.L_58 - .L_57)
.L_57:
        /*018c*/ 	.word	0x00000000
        /*0190*/ 	.short	0x0001
        /*0192*/ 	.short	0x0008
        /*0194*/ 	.byte	0x00, 0xf4, 0x21, 0x00


	//----- nvinfo : EIATTR_KPARAM_INFO
	.align		4
.L_58:
        /*0198*/ 	.byte	0x04, 0x17
        /*019a*/ 	.short	(.L_60 - .L_59)
.L_59:
        /*019c*/ 	.word	0x00000000
        /*01a0*/ 	.short	0x0000
        /*01a2*/ 	.short	0x0000
        /*01a4*/ 	.byte	0x00, 0xf4, 0x21, 0x00


	//----- nvinfo : EIATTR_SPARSE_MMA_MASK
	.align		4
.L_60:
        /*01a8*/ 	.byte	0x03, 0x50
        /*01aa*/ 	.short	0x0000


	//----- nvinfo : EIATTR_MAXREG_COUNT
	.align		4
        /*01ac*/ 	.byte	0x03, 0x1b
        /*01ae*/ 	.short	0x00ff


	//----- nvinfo : EIATTR_NUM_BARRIERS
	.align		4
        /*01b0*/ 	.byte	0x02, 0x4c
        /*01b2*/ 	.byte	0x01
	.zero		1


	//----- nvinfo : EIATTR_ANNOTATIONS
	.align		4
        /*01b4*/ 	.byte	0x04, 0x55
        /*01b6*/ 	.short	(.L_62 - .L_61)


	//   ....[0]....
.L_61:
        /*01b8*/ 	.word	0x00000001
        /*01bc*/ 	.byte	0xb0, 0x16, 0x00, 0x00, 0x01, 0x00, 0x00, 0x00, 0xc0, 0x16, 0x00, 0x00, 0x01, 0x00, 0x00, 0x00
        /* <DEDUP_REMOVED lines=376> */
        /*194c*/ 	.byte	0x30, 0x05, 0x01, 0x00, 0x01, 0x00, 0x00, 0x00, 0x80, 0x05, 0x01, 0x00


	//----- nvinfo : EIATTR_MERCURY_ISA_VERSION
	.align		4
.L_62:
        /*1958*/ 	.byte	0x03, 0x5f
        /*195a*/ 	.short	0x0101


	//----- nvinfo : EIATTR_COOP_GROUP_MASK_REGIDS
	.align		4
        /*195c*/ 	.byte	0x04, 0x29
        /*195e*/ 	.short	(.L_64 - .L_63)


	//   ....[0]....
.L_63:
        /*1960*/ 	.word	0xffffffff


	//   ....[1]....
        /*1964*/ 	.word	0xffffffff


	//   ....[2]....
        /*1968*/ 	.word	0xffffffff


	//   ....[3]....
        /*196c*/ 	.word	0xffffffff


	//   ....[4]....
        /*1970*/ 	.word	0xffffffff


	//   ....[5]....
        /*1974*/ 	.word	0xffffffff


	//   ....[6]....
        /*1978*/ 	.word	0xffffffff


	//   ....[7]....
        /*197c*/ 	.word	0xffffffff


	//   ....[8]....
        /*1980*/ 	.word	0xffffffff


	//   ....[9]....
        /*1984*/ 	.word	0xffffffff


	//   ....[10]....
        /*1988*/ 	.word	0xffffffff


	//   ....[11]....
        /*198c*/ 	.word	0xffffffff


	//   ....[12]....
        /*1990*/ 	.word	0xffffffff


	//   ....[13]....
        /*1994*/ 	.word	0xffffffff


	//   ....[14]....
        /*1998*/ 	.word	0xffffffff


	//   ....[15]....
        /*199c*/ 	.word	0xffffffff


	//   ....[16]....
        /*19a0*/ 	.word	0xffffffff


	//   ....[17]....
        /*19a4*/ 	.word	0xffffffff


	//   ....[18]....
        /*19a8*/ 	.word	0xffffffff


	//   ....[19]....
        /*19ac*/ 	.word	0xffffffff


	//   ....[20]....
        /*19b0*/ 	.word	0xffffffff


	//   ....[21]....
        /*19b4*/ 	.word	0xffffffff


	//   ....[22]....
        /*19b8*/ 	.word	0xffffffff


	//   ....[23]....
        /*19bc*/ 	.word	0xffffffff


	//----- nvinfo : EIATTR_COOP_GROUP_INSTR_OFFSETS
	.align		4
.L_64:
        /*19c0*/ 	.byte	0x04, 0x28
        /*19c2*/ 	.short	(.L_66 - .L_65)


	//   ....[0]....
.L_65:
        /*19c4*/ 	.word	0x0000d680


	//   ....[1]....
        /*19c8*/ 	.word	0x0000d6a0


	//   ....[2]....
        /*19cc*/ 	.word	0x0000de20


	//   ....[3]....
        /*19d0*/ 	.word	0x0000de40


	//   ....[4]....
        /*19d4*/ 	.word	0x0000ee50


	//   ....[5]....
        /*19d8*/ 	.word	0x0000ee60


	//   ....[6]....
        /*19dc*/ 	.word	0x0000ee80


	//   ....[7]....
        /*19e0*/ 	.word	0x0000ee90


	//   ....[8]....
        /*19e4*/ 	.word	0x0000eea0


	//   ....[9]....
        /*19e8*/ 	.word	0x0000eeb0


	//   ....[10]....
        /*19ec*/ 	.word	0x0000eec0


	//   ....[11]....
        /*19f0*/ 	.word	0x0000eee0


	//   ....[12]....
        /*19f4*/ 	.word	0x0000f7c0


	//   ....[13]....
        /*19f8*/ 	.word	0x0000f8b0


	//   ....[14]....
        /*19fc*/ 	.word	0x0000f8e0


	//   ....[15]....
        /*1a00*/ 	.word	0x0000f8f0


	//   ....[16]....
        /*1a04*/ 	.word	0x0000f900


	//   ....[17]....
        /*1a08*/ 	.word	0x0000f910


	//   ....[18]....
        /*1a0c*/ 	.word	0x0000f920


	//   ....[19]....
        /*1a10*/ 	.word	0x0000f930


	//   ....[20]....
        /*1a14*/ 	.word	0x00010390


	//   ....[21]....
        /*1a18*/ 	.word	0x000103a0


	//   ....[22]....
        /*1a1c*/ 	.word	0x000103f0


	//   ....[23]....
        /*1a20*/ 	.word	0x00010400


	//----- nvinfo : EIATTR_EXIT_INSTR_OFFSETS
	.align		4
.L_66:
        /*1a24*/ 	.byte	0x04, 0x1c
        /*1a26*/ 	.short	(.L_68 - .L_67)


	//   ....[0]....
.L_67:
        /*1a28*/ 	.word	0x00013de0


	//   ....[1]....
        /*1a2c*/ 	.word	0x00013e10


	//----- nvinfo : EIATTR_REQNTID
	.align		4
.L_68:
        /*1a30*/ 	.byte	0x04, 0x10
        /*1a32*/ 	.short	(.L_70 - .L_69)
.L_69:
        /*1a34*/ 	.word	0x00000100
        /*1a38*/ 	.word	0x00000001
        /*1a3c*/ 	.word	0x00000001


	//----- nvinfo : EIATTR_CBANK_PARAM_SIZE
	.align		4
.L_70:
        /*1a40*/ 	.byte	0x03, 0x19
        /*1a42*/ 	.short	0x0088


	//----- nvinfo : EIATTR_PARAM_CBANK
	.align		4
        /*1a44*/ 	.byte	0x04, 0x0a
        /*1a46*/ 	.short	(.L_72 - .L_71)
	.align		4
.L_71:
        /*1a48*/ 	.word	index@(.nv.constant0.attn_fwd)
        /*1a4c*/ 	.short	0x0210
        /*1a4e*/ 	.short	0x0088


	//----- nvinfo : EIATTR_SW_WAR
	.align		4
.L_72:
        /*1a50*/ 	.byte	0x04, 0x36
        /*1a52*/ 	.short	(.L_74 - .L_73)
.L_73:
        /*1a54*/ 	.word	0x00000008
.L_74:


//--------------------- .nv.callgraph             --------------------------
	.section	.nv.callgraph,"",@"SHT_CUDA_CALLGRAPH"
	.align	4
	.sectionentsize	8
	.align		4
        /*0000*/ 	.word	0x00000000
	.align		4
        /*0004*/ 	.word	0xffffffff
	.align		4
        /*0008*/ 	.word	0x00000000
	.align		4
        /*000c*/ 	.word	0xfffffffe
	.align		4
        /*0010*/ 	.word	0x00000000
	.align		4
        /*0014*/ 	.word	0xfffffffd
	.align		4
        /*0018*/ 	.word	0x00000000
	.align		4
        /*001c*/ 	.word	0xfffffffc


//--------------------- .nv.constant4             --------------------------
	.section	.nv.constant4,"a",@progbits
	.align	8
	.align		8
.nv.constant4:
        /*0000*/ 	.dword	_$_str


//--------------------- .text.attn_fwd            --------------------------
	.section	.text.attn_fwd,"ax",@progbits
	.align	128
        .global         attn_fwd
        .type           attn_fwd,@function
        .size           attn_fwd,(.L_x_3 - attn_fwd)
        .other          attn_fwd,@"STO_CUDA_ENTRY STV_DEFAULT"
attn_fwd:
.text.attn_fwd:
[----:B------:R-:W0:Y:S01]  /*0000*/  LDC R1, c[0x0][0x28] ;  /* 0x00000a00ff017b82 */ /* 0x000e220000000800 */
[----:B------:R-:W1:Y:S07]  /*0010*/  S2R R12, SR_CTAID.X ;  /* 0x00000000000c7919 */ /* 0x000e6e0000002500 */
[----:B------:R-:W2:Y:S01]  /*0020*/  S2UR UR6, SR_CTAID.Y ;  /* 0x00000000000679c3 */ /* 0x000ea20000002600 */
[----:B------:R-:W-:Y:S01]  /*0030*/  ULDC.64 UR4, c[0x0][0x240] ;  /* 0x0000900000047ab9 */ /* 0x000fe20000000a00 */
[----:B------:R-:W-:Y:S01]  /*0040*/  ULDC.64 UR58, c[0x0][0x208] ;  /* 0x00008200003a7ab9 */ /* 0x000fe20000000a00 */
[----:B------:R-:W3:Y:S01]  /*0050*/  S2R R153, SR_TID.X ;  /* 0x0000000000997919 */ /* 0x000ee20000002100 */
[----:B0-----:R-:W-:-:S04]  /*0060*/  VIADD R1, R1, 0xfffffa18 ;  /* 0xfffffa1801017836 */ /* 0x001fc80000000000 */
[----:B------:R-:W0:Y:S08]  /*0070*/  LDC R5, c[0x0][0x248] ;  /* 0x00009200ff057b82 */ /* 0x000e300000000800 */
[----:B------:R-:W4:Y:S01]  /*0080*/  LDC.64 R8, c[0x0][0x210] ;  /* 0x00008400ff087b82 */ /* 0x000f220000000a00 */
[----:B--2---:R-:W-:Y:S01]  /*0090*/  UIMAD UR4, UR6, UR4, URZ ;  /* 0x00000004060472a4 */ /* 0x004fe2000f8e023f */
[----:B-1----:R-:W-:Y:S01]  /*00a0*/  IMAD.SHL.U32 R12, R12, 0x40, RZ ;  /* 0x000000400c0c7824 */ /* 0x002fe200078e00ff */
[----:B---3--:R-:W-:-:S04]  /*00b0*/  SHF.R.U32.HI R0, RZ, 0x6, R153 ;  /* 0x00000006ff007819 */ /* 0x008fc80000011699 */
[----:B------:R-:W-:Y:S02]  /*00c0*/  LOP3.LUT R2, R12, 0x3f, R153, 0xf8, !PT ;  /* 0x0000003f0c027812 */ /* 0x000fe400078ef899 */
[----:B------:R-:W-:Y:S02]  /*00d0*/  SGXT.U32 R0, R0, 0x2 ;  /* 0x000000020000781a */ /* 0x000fe40000000000 */
[C---:B------:R-:W-:Y:S01]  /*00e0*/  LEA.HI R6, R153.reuse, 0xc, RZ, 0x1a ;  /* 0x0000000c99067811 */ /* 0x040fe200078fd0ff */
[----:B------:R-:W-:Y:S01]  /*00f0*/  IMAD R7, R2, UR5, RZ ;  /* 0x0000000502077c24 */ /* 0x000fe2000f8e02ff */
[----:B------:R-:W-:Y:S01]  /*0100*/  USHF.R.S32.HI UR5, URZ, 0x1f, UR4 ;  /* 0x0000001f3f057899 */ /* 0x000fe20008011404 */
[-C--:B0-----:R-:W-:Y:S01]  /*0110*/  IMAD R4, R0, R5.reuse, RZ ;  /* 0x0000000500047224 */ /* 0x081fe200078e02ff */
[----:B------:R-:W-:Y:S02]  /*0120*/  LEA.HI R14, R153, 0x8c, RZ, 0x1a ;  /* 0x0000008c990e7811 */ /* 0x000fe400078fd0ff */
[----:B----4-:R-:W-:Y:S01]  /*0130*/  IADD3 R3, P0, P1, R7, UR4, R8 ;  /* 0x0000000407037c10 */ /* 0x010fe2000f91e008 */
[----:B------:R-:W-:Y:S01]  /*0140*/  IMAD R30, R5, 0x4, R4 ;  /* 0x00000004051e7824 */ /* 0x000fe200078e0204 */
[----:B------:R-:W-:Y:S01]  /*0150*/  SHF.R.S32.HI R2, RZ, 0x1f, R7 ;  /* 0x0000001fff027819 */ /* 0x000fe20000011407 */
[----:B------:R-:W-:Y:S01]  /*0160*/  IMAD R7, R6, R5, RZ ;  /* 0x0000000506077224 */ /* 0x000fe200078e02ff */
[----:B------:R-:W-:-:S02]  /*0170*/  LEA.HI R16, R153, 0x1c, RZ, 0x1a ;  /* 0x0000001c99107811 */ /* 0x000fc400078fd0ff */
[----:B------:R-:W-:Y:S02]  /*0180*/  IADD3.X R2, R2, UR5, R9, P0, P1 ;  /* 0x0000000502027c10 */ /* 0x000fe400087e2409 */
[-C--:B------:R-:W-:Y:S02]  /*0190*/  IADD3 R8, P0, R4, R3.reuse, RZ ;  /* 0x0000000304087210 */ /* 0x080fe40007f1e0ff */
[----:B------:R-:W-:Y:S01]  /*01a0*/  IADD3 R10, P1, R30, R3, RZ ;  /* 0x000000031e0a7210 */ /* 0x000fe20007f3e0ff */
[-C--:B------:R-:W-:Y:S01]  /*01b0*/  IMAD R17, R14, R5.reuse, RZ ;  /* 0x000000050e117224 */ /* 0x080fe200078e02ff */
[-C--:B------:R-:W-:Y:S01]  /*01c0*/  LEA.HI.X.SX32 R9, R4, R2.reuse, 0x1, P0 ;  /* 0x0000000204097211 */ /* 0x080fe200000f0eff */
[----:B------:R-:W-:Y:S01]  /*01d0*/  IMAD R13, R16, R5, RZ ;  /* 0x00000005100d7224 */ /* 0x000fe200078e02ff */
[----:B------:R-:W-:Y:S02]  /*01e0*/  LEA.HI.X.SX32 R11, R30, R2, 0x1, P1 ;  /* 0x000000021e0b7211 */ /* 0x000fe400008f0eff */
[----:B------:R-:W-:Y:S01]  /*01f0*/  LEA.HI R22, R153, 0x9c, RZ, 0x1a ;  /* 0x0000009c99167811 */ /* 0x000fe200078fd0ff */
[----:B------:R0:W2:Y:S01]  /*0200*/  LDG.E.U8 R4, desc[UR58][R8.64] ;  /* 0x0000003a08047981 */ /* 0x0000a2000c1e1100 */
[----:B------:R-:W-:-:S02]  /*0210*/  IADD3 R14, P0, R7, R3, RZ ;  /* 0x00000003070e7210 */ /* 0x000fc40007f1e0ff */
[----:B------:R-:W-:Y:S01]  /*0220*/  LEA.HI R18, R153, 0x2c, RZ, 0x1a ;  /* 0x0000002c99127811 */ /* 0x000fe200078fd0ff */
[----:B------:R1:W3:Y:S01]  /*0230*/  LDG.E.U8 R6, desc[UR58][R10.64] ;  /* 0x0000003a0a067981 */ /* 0x0002e2000c1e1100 */
[-C--:B------:R-:W-:Y:S02]  /*0240*/  IADD3 R20, P1, R17, R3.reuse, RZ ;  /* 0x0000000311147210 */ /* 0x080fe40007f3e0ff */
[-C--:B------:R-:W-:Y:S02]  /*0250*/  LEA.HI.X.SX32 R15, R7, R2.reuse, 0x1, P0 ;  /* 0x00000002070f7211 */ /* 0x080fe400000f0eff */
[----:B------:R-:W-:Y:S01]  /*0260*/  IADD3 R16, P0, R13, R3, RZ ;  /* 0x000000030d107210 */ /* 0x000fe20007f1e0ff */
[-C--:B0-----:R-:W-:Y:S01]  /*0270*/  IMAD R9, R22, R5.reuse, RZ ;  /* 0x0000000516097224 */ /* 0x081fe200078e02ff */
[----:B------:R-:W-:Y:S01]  /*0280*/  LEA.HI R26, R153, 0xac, RZ, 0x1a ;  /* 0x000000ac991a7811 */ /* 0x000fe200078fd0ff */
[----:B------:R0:W4:Y:S01]  /*0290*/  LDG.E.U8 R7, desc[UR58][R14.64] ;  /* 0x0000003a0e077981 */ /* 0x000122000c1e1100 */
[-C--:B------:R-:W-:Y:S01]  /*02a0*/  LEA.HI.X.SX32 R21, R17, R2.reuse, 0x1, P1 ;  /* 0x0000000211157211 */ /* 0x080fe200008f0eff */
[----:B-1----:R-:W-:Y:S01]  /*02b0*/  IMAD R10, R18, R5, RZ ;  /* 0x00000005120a7224 */ /* 0x002fe200078e02ff */
[----:B------:R-:W-:Y:S01]  /*02c0*/  IADD3 R22, P1, R9, R3, RZ ;  /* 0x0000000309167210 */ /* 0x000fe20007f3e0ff */
[----:B------:R-:W-:Y:S01]  /*02d0*/  IMAD R26, R26, R5, RZ ;  /* 0x000000051a1a7224 */ /* 0x000fe200078e02ff */
[----:B------:R-:W-:Y:S01]  /*02e0*/  LEA.HI.X.SX32 R17, R13, R2, 0x1, P0 ;  /* 0x000000020d117211 */ /* 0x000fe200000f0eff */
[----:B------:R1:W5:Y:S01]  /*02f0*/  LDG.E.U8 R8, desc[UR58][R20.64] ;  /* 0x0000003a14087981 */ /* 0x000362000c1e1100 */
[----:B------:R-:W-:-:S02]  /*0300*/  IADD3 R18, P0, R10, R3, RZ ;  /* 0x000000030a127210 */ /* 0x000fc40007f1e0ff */
[----:B0-----:R-:W-:Y:S02]  /*0310*/  LEA.HI R14, R153, 0xbc, RZ, 0x1a ;  /* 0x000000bc990e7811 */ /* 0x001fe400078fd0ff */
[-C--:B------:R-:W-:Y:S02]  /*0320*/  LEA.HI.X.SX32 R23, R9, R2.reuse, 0x1, P1 ;  /* 0x0000000209177211 */ /* 0x080fe400008f0eff */
[C---:B------:R-:W-:Y:S01]  /*0330*/  LEA.HI R24, R153.reuse, 0x3c, RZ, 0x1a ;  /* 0x0000003c99187811 */ /* 0x040fe200078fd0ff */
[----:B------:R0:W5:Y:S01]  /*0340*/  LDG.E.U8 R9, desc[UR58][R16.64] ;  /* 0x0000003a10097981 */ /* 0x000162000c1e1100 */
[----:B------:R-:W-:Y:S01]  /*0350*/  LEA.HI.X.SX32 R19, R10, R2, 0x1, P0 ;  /* 0x000000020a137211 */ /* 0x000fe200000f0eff */
[----:B------:R-:W-:Y:S01]  /*0360*/  IMAD R25, R14, R5, RZ ;  /* 0x000000050e197224 */ /* 0x000fe200078e02ff */
[----:B-1----:R-:W-:Y:S01]  /*0370*/  IADD3 R20, P1, R26, R3, RZ ;  /* 0x000000031a147210 */ /* 0x002fe20007f3e0ff */
[----:B------:R-:W-:Y:S01]  /*0380*/  IMAD R13, R24, R5, RZ ;  /* 0x00000005180d7224 */ /* 0x000fe200078e02ff */
[----:B------:R1:W5:Y:S01]  /*0390*/  LDG.E.U8 R10, desc[UR58][R22.64] ;  /* 0x0000003a160a7981 */ /* 0x000362000c1e1100 */
[----:B------:R-:W-:-:S02]  /*03a0*/  LEA.HI R24, R153, 0x4c, RZ, 0x1a ;  /* 0x0000004c99187811 */ /* 0x000fc400078fd0ff */
[----:B0-----:R-:W-:Y:S01]  /*03b0*/  LEA.HI R16, R153, 0xcc, RZ, 0x1a ;  /* 0x000000cc99107811 */ /* 0x001fe200078fd0ff */
[----:B------:R0:W5:Y:S01]  /*03c0*/  LDG.E.U8 R11, desc[UR58][R18.64] ;  /* 0x0000003a120b7981 */ /* 0x000162000c1e1100 */
[-C--:B------:R-:W-:Y:S02]  /*03d0*/  LEA.HI.X.SX32 R21, R26, R2.reuse, 0x1, P1 ;  /* 0x000000021a157211 */ /* 0x080fe400008f0eff */
[----:B-1----:R-:W-:Y:S01]  /*03e0*/  IADD3 R22, P1, R25, R3, RZ ;  /* 0x0000000319167210 */ /* 0x002fe20007f3e0ff */
[----:B------:R-:W-:Y:S01]  /*03f0*/  IMAD R17, R24, R5, RZ ;  /* 0x0000000518117224 */ /* 0x000fe200078e02ff */
[----:B------:R-:W-:Y:S01]  /*0400*/  IADD3 R14, P0, R13, R3, RZ ;  /* 0x000000030d0e7210 */ /* 0x000fe20007f1e0ff */
[----:B0-----:R-:W-:Y:S01]  /*0410*/  IMAD R19, R16, R5, RZ ;  /* 0x0000000510137224 */ /* 0x001fe200078e02ff */
[----:B------:R-:W-:Y:S02]  /*0420*/  LEA.HI.X.SX32 R23, R25, R2, 0x1, P1 ;  /* 0x0000000219177211 */ /* 0x000fe400008f0eff */
[----:B------:R-:W-:-:S02]  /*0430*/  LEA.HI R18, R153, 0x5c, RZ, 0x1a ;  /* 0x0000005c99127811 */ /* 0x000fc400078fd0ff */
[----:B------:R-:W-:Y:S01]  /*0440*/  IADD3 R24, P1, R19, R3, RZ ;  /* 0x0000000313187210 */ /* 0x000fe20007f3e0ff */
[----:B------:R-:W5:Y:S01]  /*0450*/  LDG.E.U8 R68, desc[UR58][R22.64] ;  /* 0x0000003a16447981 */ /* 0x000f62000c1e1100 */
[-C--:B------:R-:W-:Y:S02]  /*0460*/  LEA.HI.X.SX32 R15, R13, R2.reuse, 0x1, P0 ;  /* 0x000000020d0f7211 */ /* 0x080fe400000f0eff */
[----:B------:R-:W-:Y:S01]  /*0470*/  LEA.HI R26, R153, 0xdc, RZ, 0x1a ;  /* 0x000000dc991a7811 */ /* 0x000fe200078fd0ff */
[----:B------:R0:W5:Y:S01]  /*0480*/  LDG.E.U8 R13, desc[UR58][R20.64] ;  /* 0x0000003a140d7981 */ /* 0x000162000c1e1100 */
[-C--:B------:R-:W-:Y:S01]  /*0490*/  LEA.HI.X.SX32 R25, R19, R2.reuse, 0x1, P1 ;  /* 0x0000000213197211 */ /* 0x080fe200008f0eff */
[----:B------:R-:W-:Y:S01]  /*04a0*/  IMAD R19, R18, R5, RZ ;  /* 0x0000000512137224 */ /* 0x000fe200078e02ff */
[----:B------:R-:W-:Y:S01]  /*04b0*/  IADD3 R16, P0, R17, R3, RZ ;  /* 0x0000000311107210 */ /* 0x000fe20007f1e0ff */
[----:B------:R1:W5:Y:S01]  /*04c0*/  LDG.E.U8 R39, desc[UR58][R14.64] ;  /* 0x0000003a0e277981 */ /* 0x000362000c1e1100 */
[----:B0-----:R-:W-:Y:S01]  /*04d0*/  LEA.HI R20, R153, 0x6c, RZ, 0x1a ;  /* 0x0000006c99147811 */ /* 0x001fe200078fd0ff */
[----:B------:R-:W-:Y:S01]  /*04e0*/  IMAD R21, R26, R5, RZ ;  /* 0x000000051a157224 */ /* 0x000fe200078e02ff */
[----:B------:R-:W-:Y:S01]  /*04f0*/  LEA.HI.X.SX32 R17, R17, R2, 0x1, P0 ;  /* 0x0000000211117211 */ /* 0x000fe200000f0eff */
[----:B------:R-:W-:Y:S01]  /*0500*/  IMAD R30, R5, 0x4, R30 ;  /* 0x00000004051e7824 */ /* 0x000fe200078e021e */
[----:B------:R-:W-:Y:S01]  /*0510*/  IADD3 R18, P0, R19, R3, RZ ;  /* 0x0000000313127210 */ /* 0x000fe20007f1e0ff */
[----:B-1----:R-:W-:Y:S01]  /*0520*/  IMAD R15, R20, R5, RZ ;  /* 0x00000005140f7224 */ /* 0x002fe200078e02ff */
[----:B------:R-:W-:Y:S01]  /*0530*/  LEA.HI R14, R153, 0x7c, RZ, 0x1a ;  /* 0x0000007c990e7811 */ /* 0x000fe200078fd0ff */
[----:B------:R-:W5:Y:S01]  /*0540*/  LDG.E.U8 R43, desc[UR58][R16.64] ;  /* 0x0000003a102b7981 */ /* 0x000f62000c1e1100 */
[----:B------:R-:W-:-:S02]  /*0550*/  IADD3 R26, P1, R21, R3, RZ ;  /* 0x00000003151a7210 */ /* 0x000fc40007f3e0ff */
[-C--:B------:R-:W-:Y:S01]  /*0560*/  LEA.HI.X.SX32 R19, R19, R2.reuse, 0x1, P0 ;  /* 0x0000000213137211 */ /* 0x080fe200000f0eff */
[----:B------:R-:W-:Y:S01]  /*0570*/  IMAD R14, R14, R5, RZ ;  /* 0x000000050e0e7224 */ /* 0x000fe200078e02ff */
[-C--:B------:R-:W-:Y:S01]  /*0580*/  IADD3 R20, P0, R15, R3.reuse, RZ ;  /* 0x000000030f147210 */ /* 0x080fe20007f1e0ff */
[----:B------:R-:W5:Y:S01]  /*0590*/  LDG.E.U8 R72, desc[UR58][R24.64] ;  /* 0x0000003a18487981 */ /* 0x000f62000c1e1100 */
[-C--:B------:R-:W-:Y:S02]  /*05a0*/  LEA.HI.X.SX32 R27, R21, R2.reuse, 0x1, P1 ;  /* 0x00000002151b7211 */ /* 0x080fe400008f0eff */
[-C--:B------:R-:W-:Y:S01]  /*05b0*/  LEA.HI.X.SX32 R21, R15, R2.reuse, 0x1, P0 ;  /* 0x000000020f157211 */ /* 0x080fe200000f0eff */
[----:B------:R0:W5:Y:S01]  /*05c0*/  LDG.E.U8 R47, desc[UR58][R18.64] ;  /* 0x0000003a122f7981 */ /* 0x000162000c1e1100 */
[----:B------:R-:W-:Y:S02]  /*05d0*/  LEA.HI R28, R153, 0xec, RZ, 0x1a ;  /* 0x000000ec991c7811 */ /* 0x000fe400078fd0ff */
[----:B------:R-:W-:Y:S01]  /*05e0*/  IADD3 R22, P0, R14, R3, RZ ;  /* 0x000000030e167210 */ /* 0x000fe20007f1e0ff */
[----:B------:R1:W5:Y:S02]  /*05f0*/  LDG.E.U8 R76, desc[UR58][R26.64] ;  /* 0x0000003a1a4c7981 */ /* 0x000364000c1e1100 */
[----:B------:R-:W-:Y:S01]  /*0600*/  IMAD R28, R28, R5, RZ ;  /* 0x000000051c1c7224 */ /* 0x000fe200078e02ff */
[-C--:B------:R-:W-:Y:S01]  /*0610*/  LEA.HI.X.SX32 R23, R14, R2.reuse, 0x1, P0 ;  /* 0x000000020e177211 */ /* 0x080fe200000f0eff */
[----:B------:R1:W5:Y:S01]  /*0620*/  LDG.E.U8 R51, desc[UR58][R20.64] ;  /* 0x0000003a14337981 */ /* 0x000362000c1e1100 */
[-C--:B------:R-:W-:Y:S01]  /*0630*/  IADD3 R14, P0, R30, R3.reuse, RZ ;  /* 0x000000031e0e7210 */ /* 0x080fe20007f1e0ff */
[C---:B0-----:R-:W-:Y:S01]  /*0640*/  IMAD R18, R5.reuse, 0x8, R30 ;  /* 0x0000000805127824 */ /* 0x041fe200078e021e */
[-C--:B------:R-:W-:Y:S01]  /*0650*/  IADD3 R24, P1, R28, R3.reuse, RZ ;  /* 0x000000031c187210 */ /* 0x080fe20007f3e0ff */
[----:B------:R0:W5:Y:S01]  /*0660*/  LDG.E.U8 R55, desc[UR58][R22.64] ;  /* 0x0000003a16377981 */ /* 0x000162000c1e1100 */
[----:B------:R-:W-:Y:S01]  /*0670*/  LEA.HI.X.SX32 R15, R30, R2, 0x1, P0 ;  /* 0x000000021e0f7211 */ /* 0x000fe200000f0eff */
[----:B-1----:R-:W-:Y:S01]  /*0680*/  IMAD R26, R5, 0x4, R18 ;  /* 0x00000004051a7824 */ /* 0x002fe200078e0212 */
[----:B------:R-:W-:-:S02]  /*0690*/  IADD3 R16, P0, R18, R3, RZ ;  /* 0x0000000312107210 */ /* 0x000fc40007f1e0ff */
[-C--:B------:R-:W-:Y:S01]  /*06a0*/  LEA.HI.X.SX32 R25, R28, R2.reuse, 0x1, P1 ;  /* 0x000000021c197211 */ /* 0x080fe200008f0eff */
[----:B------:R-:W-:Y:S01]  /*06b0*/  IMAD R28, R5, 0x4, R26 ;  /* 0x00000004051c7824 */ /* 0x000fe200078e021a */
[----:B------:R-:W-:Y:S01]  /*06c0*/  LEA.HI.X.SX32 R17, R18, R2, 0x1, P0 ;  /* 0x0000000212117211 */ /* 0x000fe200000f0eff */
[----:B------:R-:W5:Y:S01]  /*06d0*/  LDG.E.U8 R27, desc[UR58][R14.64] ;  /* 0x0000003a0e1b7981 */ /* 0x000f62000c1e1100 */
[----:B------:R-:W-:-:S03]  /*06e0*/  IADD3 R18, P0, R26, R3, RZ ;  /* 0x000000031a127210 */ /* 0x000fc60007f1e0ff */
[----:B------:R1:W5:Y:S01]  /*06f0*/  LDG.E.U8 R78, desc[UR58][R24.64] ;  /* 0x0000003a184e7981 */ /* 0x000362000c1e1100 */
[-C--:B------:R-:W-:Y:S01]  /*0700*/  LEA.HI.X.SX32 R19, R26, R2.reuse, 0x1, P0 ;  /* 0x000000021a137211 */ /* 0x080fe200000f0eff */
[C---:B------:R-:W-:Y:S01]  /*0710*/  IMAD R26, R5.reuse, 0x8, R28 ;  /* 0x00000008051a7824 */ /* 0x040fe200078e021c */
[CC--:B------:R-:W-:Y:S01]  /*0720*/  IADD3 R20, P0, R28.reuse, R3.reuse, RZ ;  /* 0x000000031c147210 */ /* 0x0c0fe20007f1e0ff */
[----:B------:R1:W5:Y:S03]  /*0730*/  LDG.E.U8 R29, desc[UR58][R16.64] ;  /* 0x0000003a101d7981 */ /* 0x000366000c1e1100 */
[-C--:B------:R-:W-:Y:S01]  /*0740*/  LEA.HI.X.SX32 R21, R28, R2.reuse, 0x1, P0 ;  /* 0x000000021c157211 */ /* 0x080fe200000f0eff */
[C---:B------:R-:W-:Y:S01]  /*0750*/  IMAD R28, R5.reuse, 0x4, R26 ;  /* 0x00000004051c7824 */ /* 0x040fe200078e021a */
[CC--:B0-----:R-:W-:Y:S01]  /*0760*/  IADD3 R22, P0, R26.reuse, R3.reuse, RZ ;  /* 0x000000031a167210 */ /* 0x0c1fe20007f1e0ff */
[----:B------:R0:W5:Y:S02]  /*0770*/  LDG.E.U8 R31, desc[UR58][R18.64] ;  /* 0x0000003a121f7981 */ /* 0x000164000c1e1100 */
[C---:B------:R-:W-:Y:S01]  /*0780*/  IMAD R30, R5.reuse, 0x4, R28 ;  /* 0x00000004051e7824 */ /* 0x040fe200078e021c */
[-C--:B------:R-:W-:Y:S01]  /*0790*/  LEA.HI.X.SX32 R23, R26, R2.reuse, 0x1, P0 ;  /* 0x000000021a177211 */ /* 0x080fe200000f0eff */
[----:B------:R0:W5:Y:S01]  /*07a0*/  LDG.E.U8 R32, desc[UR58][R20.64] ;  /* 0x0000003a14207981 */ /* 0x000162000c1e1100 */
[-C--:B-1----:R-:W-:Y:S01]  /*07b0*/  IADD3 R24, P1, R28, R3.reuse, RZ ;  /* 0x000000031c187210 */ /* 0x082fe20007f3e0ff */
[----:B------:R-:W-:Y:S01]  /*07c0*/  IMAD R26, R5, 0x8, R30 ;  /* 0x00000008051a7824 */ /* 0x000fe200078e021e */
[----:B------:R-:W-:Y:S01]  /*07d0*/  IADD3 R14, P0, R30, R3, RZ ;  /* 0x000000031e0e7210 */ /* 0x000fe20007f1e0ff */
[----:B------:R-:W5:Y:S01]  /*07e0*/  LDG.E.U8 R33, desc[UR58][R22.64] ;  /* 0x0000003a16217981 */ /* 0x000f62000c1e1100 */
[----:B------:R-:W-:-:S02]  /*07f0*/  LEA.HI.X.SX32 R25, R28, R2, 0x1, P1 ;  /* 0x000000021c197211 */ /* 0x000fc400008f0eff */
[-C--:B------:R-:W-:Y:S01]  /*0800*/  LEA.HI.X.SX32 R15, R30, R2.reuse, 0x1, P0 ;  /* 0x000000021e0f7211 */ /* 0x080fe200000f0eff */
[C---:B------:R-:W-:Y:S01]  /*0810*/  IMAD R28, R5.reuse, 0x4, R26 ;  /* 0x00000004051c7824 */ /* 0x040fe200078e021a */
[CC--:B------:R-:W-:Y:S01]  /*0820*/  IADD3 R16, P0, R26.reuse, R3.reuse, RZ ;  /* 0x000000031a107210 */ /* 0x0c0fe20007f1e0ff */
[----:B------:R1:W5:Y:S03]  /*0830*/  LDG.E.U8 R34, desc[UR58][R24.64] ;  /* 0x0000003a18227981 */ /* 0x000366000c1e1100 */
[-C--:B------:R-:W-:Y:S01]  /*0840*/  LEA.HI.X.SX32 R17, R26, R2.reuse, 0x1, P0 ;  /* 0x000000021a117211 */ /* 0x080fe200000f0eff */
[C---:B------:R-:W-:Y:S01]  /*0850*/  IMAD R26, R5.reuse, 0x4, R28 ;  /* 0x00000004051a7824 */ /* 0x040fe200078e021c */
[-C--:B0-----:R-:W-:Y:S01]  /*0860*/  IADD3 R18, P0, R28, R3.reuse, RZ ;  /* 0x000000031c127210 */ /* 0x081fe20007f1e0ff */
[----:B------:R0:W5:Y:S02]  /*0870*/  LDG.E.U8 R35, desc[UR58][R14.64] ;  /* 0x0000003a0e237981 */ /* 0x000164000c1e1100 */
[C---:B------:R-:W-:Y:S01]  /*0880*/  IMAD R30, R5.reuse, 0x8, R26 ;  /* 0x00000008051e7824 */ /* 0x040fe200078e021a */
[-C--:B------:R-:W-:Y:S01]  /*0890*/  IADD3 R20, P1, R26, R3.reuse, RZ ;  /* 0x000000031a147210 */ /* 0x080fe20007f3e0ff */
[----:B------:R0:W5:Y:S01]  /*08a0*/  LDG.E.U8 R36, desc[UR58][R16.64] ;  /* 0x0000003a10247981 */ /* 0x000162000c1e1100 */
[----:B------:R-:W-:Y:S01]  /*08b0*/  LEA.HI.X.SX32 R19, R28, R2, 0x1, P0 ;  /* 0x000000021c137211 */ /* 0x000fe200000f0eff */
[----:B-1----:R-:W-:Y:S01]  /*08c0*/  IMAD R24, R5, 0x4, R30 ;  /* 0x0000000405187824 */ /* 0x002fe200078e021e */
[----:B------:R-:W-:-:S02]  /*08d0*/  IADD3 R22, P0, R30, R3, RZ ;  /* 0x000000031e167210 */ /* 0x000fc40007f1e0ff */
[-C--:B------:R-:W-:Y:S01]  /*08e0*/  LEA.HI.X.SX32 R21, R26, R2.reuse, 0x1, P1 ;  /* 0x000000021a157211 */ /* 0x080fe200008f0eff */
[C---:B------:R-:W-:Y:S01]  /*08f0*/  IMAD R26, R5.reuse, 0x4, R24 ;  /* 0x00000004051a7824 */ /* 0x040fe200078e0218 */
[-C--:B------:R-:W-:Y:S01]  /*0900*/  LEA.HI.X.SX32 R23, R30, R2.reuse, 0x1, P0 ;  /* 0x000000021e177211 */ /* 0x080fe200000f0eff */
[----:B------:R1:W5:Y:S01]  /*0910*/  LDG.E.U8 R37, desc[UR58][R18.64] ;  /* 0x0000003a12257981 */ /* 0x000362000c1e1100 */
[CC--:B0-----:R-:W-:Y:S01]  /*0920*/  IADD3 R14, P0, R24.reuse, R3.reuse, RZ ;  /* 0x00000003180e7210 */ /* 0x0c1fe20007f1e0ff */
[C---:B------:R-:W-:Y:S02]  /*0930*/  IMAD R28, R5.reuse, 0x8, R26 ;  /* 0x00000008051c7824 */ /* 0x040fe400078e021a */
[----:B------:R0:W5:Y:S01]  /*0940*/  LDG.E.U8 R38, desc[UR58][R20.64] ;  /* 0x0000003a14267981 */ /* 0x000162000c1e1100 */
[----:B------:R-:W-:Y:S01]  /*0950*/  LEA.HI.X.SX32 R15, R24, R2, 0x1, P0 ;  /* 0x00000002180f7211 */ /* 0x000fe200000f0eff */
[----:B------:R-:W-:Y:S01]  /*0960*/  IMAD R30, R5, 0x4, R28 ;  /* 0x00000004051e7824 */ /* 0x000fe200078e021c */
[-C--:B------:R-:W-:Y:S01]  /*0970*/  IADD3 R16, P0, R26, R3.reuse, RZ ;  /* 0x000000031a107210 */ /* 0x080fe20007f1e0ff */
[----:B------:R0:W5:Y:S01]  /*0980*/  LDG.E.U8 R40, desc[UR58][R22.64] ;  /* 0x0000003a16287981 */ /* 0x000162000c1e1100 */
[----:B------:R-:W-:-:S02]  /*0990*/  IADD3 R24, P1, R28, R3, RZ ;  /* 0x000000031c187210 */ /* 0x000fc40007f3e0ff */
[-C--:B------:R-:W-:Y:S01]  /*09a0*/  LEA.HI.X.SX32 R17, R26, R2.reuse, 0x1, P0 ;  /* 0x000000021a117211 */ /* 0x080fe200000f0eff */
[C---:B------:R-:W-:Y:S01]  /*09b0*/  IMAD R26, R5.reuse, 0x4, R30 ;  /* 0x00000004051a7824 */ /* 0x040fe200078e021e */
[-C--:B-1----:R-:W-:Y:S01]  /*09c0*/  IADD3 R18, P0, R30, R3.reuse, RZ ;  /* 0x000000031e127210 */ /* 0x082fe20007f1e0ff */
[----:B------:R1:W5:Y:S01]  /*09d0*/  LDG.E.U8 R41, desc[UR58][R14.64] ;  /* 0x0000003a0e297981 */ /* 0x000362000c1e1100 */
[-C--:B------:R-:W-:Y:S02]  /*09e0*/  LEA.HI.X.SX32 R25, R28, R2.reuse, 0x1, P1 ;  /* 0x000000021c197211 */ /* 0x080fe400008f0eff */
[-C--:B------:R-:W-:Y:S01]  /*09f0*/  LEA.HI.X.SX32 R19, R30, R2.reuse, 0x1, P0 ;  /* 0x000000021e137211 */ /* 0x080fe200000f0eff */
[C---:B------:R-:W-:Y:S01]  /*0a00*/  IMAD R28, R5.reuse, 0x8, R26 ;  /* 0x00000008051c7824 */ /* 0x040fe200078e021a */
[CC--:B0-----:R-:W-:Y:S01]  /*0a10*/  IADD3 R20, P0, R26.reuse, R3.reuse, RZ ;  /* 0x000000031a147210 */ /* 0x0c1fe20007f1e0ff */
[----:B------:R0:W5:Y:S03]  /*0a20*/  LDG.E.U8 R44, desc[UR58][R24.64] ;  /* 0x0000003a182c7981 */ /* 0x000166000c1e1100 */
[-C--:B------:R-:W-:Y:S01]  /*0a30*/  LEA.HI.X.SX32 R21, R26, R2.reuse, 0x1, P0 ;  /* 0x000000021a157211 */ /* 0x080fe200000f0eff */
[C---:B------:R-:W-:Y:S01]  /*0a40*/  IMAD R26, R5.reuse, 0x4, R28 ;  /* 0x00000004051a7824 */ /* 0x040fe200078e021c */
[----:B------:R0:W5:Y:S03]  /*0a50*/  LDG.E.U8 R42, desc[UR58][R16.64] ;  /* 0x0000003a102a7981 */ /* 0x000166000c1e1100 */
[C---:B------:R-:W-:Y:S01]  /*0a60*/  IMAD R30, R5.reuse, 0x4, R26 ;  /* 0x00000004051e7824 */ /* 0x040fe200078e021a */
[-C--:B------:R-:W-:Y:S01]  /*0a70*/  IADD3 R22, P1, R26, R3.reuse, RZ ;  /* 0x000000031a167210 */ /* 0x080fe20007f3e0ff */
[----:B------:R0:W5:Y:S01]  /*0a80*/  LDG.E.U8 R45, desc[UR58][R18.64] ;  /* 0x0000003a122d7981 */ /* 0x000162000c1e1100 */
[-C--:B-1----:R-:W-:Y:S01]  /*0a90*/  IADD3 R14, P0, R28, R3.reuse, RZ ;  /* 0x000000031c0e7210 */ /* 0x082fe20007f1e0ff */
[C---:B0-----:R-:W-:Y:S01]  /*0aa0*/  IMAD R24, R5.reuse, 0x8, R30 ;  /* 0x0000000805187824 */ /* 0x041fe200078e021e */
[-C--:B------:R-:W-:Y:S01]  /*0ab0*/  LEA.HI.X.SX32 R23, R26, R2.reuse, 0x1, P1 ;  /* 0x000000021a177211 */ /* 0x080fe200008f0eff */
[----:B------:R-:W5:Y:S01]  /*0ac0*/  LDG.E.U8 R46, desc[UR58][R20.64] ;  /* 0x0000003a142e7981 */ /* 0x000f62000c1e1100 */
[-C--:B------:R-:W-:Y:S01]  /*0ad0*/  LEA.HI.X.SX32 R15, R28, R2.reuse, 0x1, P0 ;  /* 0x000000021c0f7211 */ /* 0x080fe200000f0eff */
[C---:B------:R-:W-:Y:S01]  /*0ae0*/  IMAD R26, R5.reuse, 0x4, R24 ;  /* 0x00000004051a7824 */ /* 0x040fe200078e0218 */
[CC--:B------:R-:W-:Y:S01]  /*0af0*/  IADD3 R16, P0, R30.reuse, R3.reuse, RZ ;  /* 0x000000031e107210 */ /* 0x0c0fe20007f1e0ff */
[----:B------:R0:W5:Y:S02]  /*0b00*/  LDG.E.U8 R49, desc[UR58][R22.64] ;  /* 0x0000003a16317981 */ /* 0x000164000c1e1100 */
[C---:B------:R-:W-:Y:S01]  /*0b10*/  IMAD R28, R5.reuse, 0x4, R26 ;  /* 0x00000004051c7824 */ /* 0x040fe200078e021a */
[----:B------:R-:W-:Y:S01]  /*0b20*/  LEA.HI.X.SX32 R17, R30, R2, 0x1, P0 ;  /* 0x000000021e117211 */ /* 0x000fe200000f0eff */
[----:B------:R1:W5:Y:S01]  /*0b30*/  LDG.E.U8 R48, desc[UR58][R14.64] ;  /* 0x0000003a0e307981 */ /* 0x000362000c1e1100 */
[----:B------:R-:W-:Y:S01]  /*0b40*/  IADD3 R18, P0, R24, R3, RZ ;  /* 0x0000000318127210 */ /* 0x000fe20007f1e0ff */
[----:B------:R-:W-:-:S02]  /*0b50*/  IMAD R30, R5, 0x8, R28 ;  /* 0x00000008051e7824 */ /* 0x000fc400078e021c */
[----:B------:R1:W5:Y:S01]  /*0b60*/  LDG.E.U8 R50, desc[UR58][R16.64] ;  /* 0x0000003a10327981 */ /* 0x000362000c1e1100 */
[-C--:B------:R-:W-:Y:S01]  /*0b70*/  LEA.HI.X.SX32 R19, R24, R2.reuse, 0x1, P0 ;  /* 0x0000000218137211 */ /* 0x080fe200000f0eff */
[C---:B0-----:R-:W-:Y:S01]  /*0b80*/  IMAD R22, R5.reuse, 0x4, R30 ;  /* 0x0000000405167824 */ /* 0x041fe200078e021e */
[-C--:B------:R-:W-:Y:S02]  /*0b90*/  IADD3 R20, P0, R26, R3.reuse, RZ ;  /* 0x000000031a147210 */ /* 0x080fe40007f1e0ff */
[-C--:B------:R-:W-:Y:S01]  /*0ba0*/  IADD3 R24, P1, R28, R3.reuse, RZ ;  /* 0x000000031c187210 */ /* 0x080fe20007f3e0ff */
[----:B------:R0:W5:Y:S01]  /*0bb0*/  LDG.E.U8 R52, desc[UR58][R18.64] ;  /* 0x0000003a12347981 */ /* 0x000162000c1e1100 */
[-C--:B------:R-:W-:Y:S01]  /*0bc0*/  LEA.HI.X.SX32 R21, R26, R2.reuse, 0x1, P0 ;  /* 0x000000021a157211 */ /* 0x080fe200000f0eff */
[C---:B------:R-:W-:Y:S01]  /*0bd0*/  IMAD R26, R5.reuse, 0x4, R22 ;  /* 0x00000004051a7824 */ /* 0x040fe200078e0216 */
[-C--:B-1----:R-:W-:Y:S02]  /*0be0*/  IADD3 R14, P0, R30, R3.reuse, RZ ;  /* 0x000000031e0e7210 */ /* 0x082fe40007f1e0ff */
[-C--:B------:R-:W-:Y:S01]  /*0bf0*/  LEA.HI.X.SX32 R25, R28, R2.reuse, 0x1, P1 ;  /* 0x000000021c197211 */ /* 0x080fe200008f0eff */
[C---:B------:R-:W-:Y:S01]  /*0c00*/  IMAD R28, R5.reuse, 0x8, R26 ;  /* 0x00000008051c7824 */ /* 0x040fe200078e021a */
[----:B------:R-:W-:Y:S01]  /*0c10*/  LEA.HI.X.SX32 R15, R30, R2, 0x1, P0 ;  /* 0x000000021e0f7211 */ /* 0x000fe200000f0eff */
[----:B------:R-:W5:Y:S01]  /*0c20*/  LDG.E.U8 R53, desc[UR58][R20.64] ;  /* 0x0000003a14357981 */ /* 0x000f62000c1e1100 */
[----:B------:R-:W-:Y:S01]  /*0c30*/  IADD3 R16, P0, R22, R3, RZ ;  /* 0x0000000316107210 */ /* 0x000fe20007f1e0ff */
[----:B------:R-:W-:-:S02]  /*0c40*/  IMAD R30, R5, 0x4, R28 ;  /* 0x00000004051e7824 */ /* 0x000fc400078e021c */
[----:B------:R1:W5:Y:S01]  /*0c50*/  LDG.E.U8 R54, desc[UR58][R24.64] ;  /* 0x0000003a18367981 */ /* 0x000362000c1e1100 */
[-C--:B------:R-:W-:Y:S02]  /*0c60*/  LEA.HI.X.SX32 R17, R22, R2.reuse, 0x1, P0 ;  /* 0x0000000216117211 */ /* 0x080fe400000f0eff */
[-C--:B0-----:R-:W-:Y:S01]  /*0c70*/  IADD3 R18, P0, R26, R3.reuse, RZ ;  /* 0x000000031a127210 */ /* 0x081fe20007f1e0ff */
[----:B------:R0:W5:Y:S01]  /*0c80*/  LDG.E.U8 R56, desc[UR58][R14.64] ;  /* 0x0000003a0e387981 */ /* 0x000162000c1e1100 */
[-C--:B------:R-:W-:Y:S02]  /*0c90*/  IADD3 R22, P1, R28, R3.reuse, RZ ;  /* 0x000000031c167210 */ /* 0x080fe40007f3e0ff */
[----:B------:R-:W-:Y:S01]  /*0ca0*/  LEA.HI.X.SX32 R19, R26, R2, 0x1, P0 ;  /* 0x000000021a137211 */ /* 0x000fe200000f0eff */
[----:B------:R0:W5:Y:S01]  /*0cb0*/  LDG.E.U8 R57, desc[UR58][R16.64] ;  /* 0x0000003a10397981 */ /* 0x000162000c1e1100 */
[----:B-1----:R-:W-:Y:S01]  /*0cc0*/  IMAD R24, R5, 0x4, R30 ;  /* 0x0000000405187824 */ /* 0x002fe200078e021e */
[----:B------:R-:W-:-:S02]  /*0cd0*/  IADD3 R20, P0, R30, R3, RZ ;  /* 0x000000031e147210 */ /* 0x000fc40007f1e0ff */
[----:B------:R-:W5:Y:S01]  /*0ce0*/  LDG.E.U8 R58, desc[UR58][R18.64] ;  /* 0x0000003a123a7981 */ /* 0x000f62000c1e1100 */
[C---:B------:R-:W-:Y:S01]  /*0cf0*/  IMAD R26, R5.reuse, 0x8, R24 ;  /* 0x00000008051a7824 */ /* 0x040fe200078e0218 */
[-C--:B------:R-:W-:Y:S02]  /*0d00*/  LEA.HI.X.SX32 R23, R28, R2.reuse, 0x1, P1 ;  /* 0x000000021c177211 */ /* 0x080fe400008f0eff */
[-C--:B------:R-:W-:Y:S01]  /*0d10*/  LEA.HI.X.SX32 R21, R30, R2.reuse, 0x1, P0 ;  /* 0x000000021e157211 */ /* 0x080fe200000f0eff */
[C---:B------:R-:W-:Y:S01]  /*0d20*/  IMAD R28, R5.reuse, 0x4, R26 ;  /* 0x00000004051c7824 */ /* 0x040fe200078e021a */
[CC--:B0-----:R-:W-:Y:S01]  /*0d30*/  IADD3 R14, P0, R24.reuse, R3.reuse, RZ ;  /* 0x00000003180e7210 */ /* 0x0c1fe20007f1e0ff */
[----:B------:R0:W5:Y:S02]  /*0d40*/  LDG.E.U8 R59, desc[UR58][R22.64] ;  /* 0x0000003a163b7981 */ /* 0x000164000c1e1100 */
[----:B------:R-:W-:Y:S01]  /*0d50*/  IMAD R30, R5, 0x4, R28 ;  /* 0x00000004051e7824 */ /* 0x000fe200078e021c */
[----:B------:R-:W-:Y:S01]  /*0d60*/  LEA.HI.X.SX32 R15, R24, R2, 0x1, P0 ;  /* 0x00000002180f7211 */ /* 0x000fe200000f0eff */
[----:B------:R1:W5:Y:S01]  /*0d70*/  LDG.E.U8 R60, desc[UR58][R20.64] ;  /* 0x0000003a143c7981 */ /* 0x000362000c1e1100 */
[----:B------:R-:W-:-:S02]  /*0d80*/  IADD3 R16, P0, R26, R3, RZ ;  /* 0x000000031a107210 */ /* 0x000fc40007f1e0ff */
[-C--:B------:R-:W-:Y:S01]  /*0d90*/  IADD3 R24, P1, R28, R3.reuse, RZ ;  /* 0x000000031c187210 */ /* 0x080fe20007f3e0ff */
[----:B------:R1:W5:Y:S01]  /*0da0*/  LDG.E.U8 R61, desc[UR58][R14.64] ;  /* 0x0000003a0e3d7981 */ /* 0x000362000c1e1100 */
[C---:B0-----:R-:W-:Y:S01]  /*0db0*/  IMAD R22, R5.reuse, 0x8, R30 ;  /* 0x0000000805167824 */ /* 0x041fe200078e021e */
[-C--:B------:R-:W-:Y:S02]  /*0dc0*/  LEA.HI.X.SX32 R17, R26, R2.reuse, 0x1, P0 ;  /* 0x000000021a117211 */ /* 0x080fe400000f0eff */
[-C--:B------:R-:W-:Y:S01]  /*0dd0*/  IADD3 R18, P0, R30, R3.reuse, RZ ;  /* 0x000000031e127210 */ /* 0x080fe20007f1e0ff */
[C---:B------:R-:W-:Y:S01]  /*0de0*/  IMAD R26, R5.reuse, 0x4, R22 ;  /* 0x00000004051a7824 */ /* 0x040fe200078e0216 */
[-C--:B------:R-:W-:Y:S01]  /*0df0*/  LEA.HI.X.SX32 R25, R28, R2.reuse, 0x1, P1 ;  /* 0x000000021c197211 */ /* 0x080fe200008f0eff */
[----:B------:R-:W5:Y:S01]  /*0e00*/  LDG.E.U8 R62, desc[UR58][R16.64] ;  /* 0x0000003a103e7981 */ /* 0x000f62000c1e1100 */
[-C--:B------:R-:W-:Y:S01]  /*0e10*/  LEA.HI.X.SX32 R19, R30, R2.reuse, 0x1, P0 ;  /* 0x000000021e137211 */ /* 0x080fe200000f0eff */
[C---:B------:R-:W-:Y:S01]  /*0e20*/  IMAD R28, R5.reuse, 0x4, R26 ;  /* 0x00000004051c7824 */ /* 0x040fe200078e021a */
[CC--:B-1----:R-:W-:Y:S01]  /*0e30*/  IADD3 R20, P0, R22.reuse, R3.reuse, RZ ;  /* 0x0000000316147210 */ /* 0x0c2fe20007f1e0ff */
[----:B------:R0:W5:Y:S02]  /*0e40*/  LDG.E.U8 R63, desc[UR58][R24.64] ;  /* 0x0000003a183f7981 */ /* 0x000164000c1e1100 */
[----:B------:R-:W-:Y:S01]  /*0e50*/  IMAD R30, R5, 0x8, R28 ;  /* 0x00000008051e7824 */ /* 0x000fe200078e021c */
[----:B------:R-:W-:Y:S01]  /*0e60*/  LEA.HI.X.SX32 R21, R22, R2, 0x1, P0 ;  /* 0x0000000216157211 */ /* 0x000fe200000f0eff */
[----:B------:R1:W5:Y:S01]  /*0e70*/  LDG.E.U8 R64, desc[UR58][R18.64] ;  /* 0x0000003a12407981 */ /* 0x000362000c1e1100 */
[----:B------:R-:W-:-:S02]  /*0e80*/  IADD3 R14, P0, R26, R3, RZ ;  /* 0x000000031a0e7210 */ /* 0x000fc40007f1e0ff */
[-C--:B------:R-:W-:Y:S01]  /*0e90*/  IADD3 R22, P1, R28, R3.reuse, RZ ;  /* 0x000000031c167210 */ /* 0x080fe20007f3e0ff */
[----:B------:R1:W5:Y:S01]  /*0ea0*/  LDG.E.U8 R65, desc[UR58][R20.64] ;  /* 0x0000003a14417981 */ /* 0x000362000c1e1100 */
[----:B------:R-:W-:Y:S01]  /*0eb0*/  LEA.HI.X.SX32 R15, R26, R2, 0x1, P0 ;  /* 0x000000021a0f7211 */ /* 0x000fe200000f0eff */
[----:B0-----:R-:W-:Y:S01]  /*0ec0*/  IMAD R24, R5, 0x4, R30 ;  /* 0x0000000405187824 */ /* 0x001fe200078e021e */
[----:B------:R-:W-:-:S03]  /*0ed0*/  IADD3 R16, P0, R30, R3, RZ ;  /* 0x000000031e107210 */ /* 0x000fc60007f1e0ff */
[C---:B------:R-:W-:Y:S01]  /*0ee0*/  IMAD R26, R5.reuse, 0x4, R24 ;  /* 0x00000004051a7824 */ /* 0x040fe200078e0218 */
[-C--:B------:R-:W-:Y:S01]  /*0ef0*/  LEA.HI.X.SX32 R17, R30, R2.reuse, 0x1, P0 ;  /* 0x000000021e117211 */ /* 0x080fe200000f0eff */
[----:B------:R0:W5:Y:S01]  /*0f00*/  LDG.E.U8 R66, desc[UR58][R14.64] ;  /* 0x0000003a0e427981 */ /* 0x000162000c1e1100 */
[-C--:B------:R-:W-:Y:S01]  /*0f10*/  LEA.HI.X.SX32 R23, R28, R2.reuse, 0x1, P1 ;  /* 0x000000021c177211 */ /* 0x080fe200008f0eff */
[C---:B------:R-:W-:Y:S01]  /*0f20*/  IMAD R28, R5.reuse, 0x8, R26 ;  /* 0x00000008051c7824 */ /* 0x040fe200078e021a */
[CC--:B-1----:R-:W-:Y:S01]  /*0f30*/  IADD3 R18, P0, R24.reuse, R3.reuse, RZ ;  /* 0x0000000318127210 */ /* 0x0c2fe20007f1e0ff */
[----:B------:R-:W5:Y:S02]  /*0f40*/  LDG.E.U8 R69, desc[UR58][R16.64] ;  /* 0x0000003a10457981 */ /* 0x000f64000c1e1100 */
[----:B------:R-:W-:Y:S01]  /*0f50*/  IMAD R30, R5, 0x4, R28 ;  /* 0x00000004051e7824 */ /* 0x000fe200078e021c */
[----:B------:R-:W-:Y:S01]  /*0f60*/  LEA.HI.X.SX32 R19, R24, R2, 0x1, P0 ;  /* 0x0000000218137211 */ /* 0x000fe200000f0eff */
[----:B------:R1:W5:Y:S01]  /*0f70*/  LDG.E.U8 R67, desc[UR58][R22.64] ;  /* 0x0000003a16437981 */ /* 0x000362000c1e1100 */
[----:B------:R-:W-:-:S02]  /*0f80*/  IADD3 R20, P0, R26, R3, RZ ;  /* 0x000000031a147210 */ /* 0x000fc40007f1e0ff */
[-C--:B------:R-:W-:Y:S01]  /*0f90*/  IADD3 R24, P1, R28, R3.reuse, RZ ;  /* 0x000000031c187210 */ /* 0x080fe20007f3e0ff */
[----:B------:R2:W5:Y:S01]  /*0fa0*/  LDG.E.U8 R70, desc[UR58][R18.64] ;  /* 0x0000003a12467981 */ /* 0x000562000c1e1100 */
[----:B------:R-:W-:Y:S02]  /*0fb0*/  LEA.HI.X.SX32 R21, R26, R2, 0x1, P0 ;  /* 0x000000021a157211 */ /* 0x000fe400000f0eff */
[----:B0-----:R-:W-:Y:S01]  /*0fc0*/  IADD3 R14, P0, R30, R3, RZ ;  /* 0x000000031e0e7210 */ /* 0x001fe20007f1e0ff */
[----:B-1----:R-:W-:-:S03]  /*0fd0*/  IMAD R22, R5, 0x4, R30 ;  /* 0x0000000405167824 */ /* 0x002fc600078e021e */
[-C--:B------:R-:W-:Y:S01]  /*0fe0*/  LEA.HI.X.SX32 R15, R30, R2.reuse, 0x1, P0 ;  /* 0x000000021e0f7211 */ /* 0x080fe200000f0eff */
[----:B------:R0:W5:Y:S01]  /*0ff0*/  LDG.E.U8 R71, desc[UR58][R20.64] ;  /* 0x0000003a14477981 */ /* 0x000162000c1e1100 */
[C---:B------:R-:W-:Y:S01]  /*1000*/  IMAD R26, R5.reuse, 0x8, R22 ;  /* 0x00000008051a7824 */ /* 0x040fe200078e0216 */
[-C--:B------:R-:W-:Y:S02]  /*1010*/  IADD3 R16, P0, R22, R3.reuse, RZ ;  /* 0x0000000316107210 */ /* 0x080fe40007f1e0ff */
[----:B------:R-:W5:Y:S01]  /*1020*/  LDG.E.U8 R74, desc[UR58][R14.64] ;  /* 0x0000003a0e4a7981 */ /* 0x000f62000c1e1100 */
[-C--:B------:R-:W-:Y:S01]  /*1030*/  LEA.HI.X.SX32 R25, R28, R2.reuse, 0x1, P1 ;  /* 0x000000021c197211 */ /* 0x080fe200008f0eff */
[C---:B------:R-:W-:Y:S01]  /*1040*/  IMAD R28, R5.reuse, 0x4, R26 ;  /* 0x00000004051c7824 */ /* 0x040fe200078e021a */
[-C--:B------:R-:W-:Y:S02]  /*1050*/  LEA.HI.X.SX32 R17, R22, R2.reuse, 0x1, P0 ;  /* 0x0000000216117211 */ /* 0x080fe400000f0eff */
[C---:B------:R-:W-:Y:S01]  /*1060*/  IADD3 R22, P0, R26.reuse, R3, RZ ;  /* 0x000000031a167210 */ /* 0x040fe20007f1e0ff */
[----:B------:R-:W-:Y:S01]  /*1070*/  IMAD R30, R5, 0x4, R28 ;  /* 0x00000004051e7824 */ /* 0x000fe200078e021c */
[----:B------:R1:W5:Y:S02]  /*1080*/  LDG.E.U8 R73, desc[UR58][R24.64] ;  /* 0x0000003a18497981 */ /* 0x000364000c1e1100 */
[----:B------:R-:W-:-:S02]  /*1090*/  LEA.HI.X.SX32 R23, R26, R2, 0x1, P0 ;  /* 0x000000021a177211 */ /* 0x000fc400000f0eff */
[CC--:B--2---:R-:W-:Y:S01]  /*10a0*/  IADD3 R18, P0, R28.reuse, R3.reuse, RZ ;  /* 0x000000031c127210 */ /* 0x0c4fe20007f1e0ff */
[----:B------:R2:W5:Y:S01]  /*10b0*/  LDG.E.U8 R75, desc[UR58][R16.64] ;  /* 0x0000003a104b7981 */ /* 0x000562000c1e1100 */
[----:B------:R-:W-:Y:S02]  /*10c0*/  LEA.HI R26, R153, 0xfc, RZ, 0x1a ;  /* 0x000000fc991a7811 */ /* 0x000fe400078fd0ff */
[-C--:B------:R-:W-:Y:S01]  /*10d0*/  LEA.HI.X.SX32 R19, R28, R2.reuse, 0x1, P0 ;  /* 0x000000021c137211 */ /* 0x080fe200000f0eff */
[C---:B------:R-:W-:Y:S01]  /*10e0*/  IMAD R28, R5.reuse, 0x8, R30 ;  /* 0x00000008051c7824 */ /* 0x040fe200078e021e */
[----:B0-----:R-:W-:Y:S01]  /*10f0*/  IADD3 R20, P0, R30, R3, RZ ;  /* 0x000000031e147210 */ /* 0x001fe20007f1e0ff */
[----:B-1----:R-:W-:Y:S01]  /*1100*/  IMAD R25, R26, R5, RZ ;  /* 0x000000051a197224 */ /* 0x002fe200078e02ff */
[----:B------:R0:W5:Y:S01]  /*1110*/  LDG.E.U8 R77, desc[UR58][R22.64] ;  /* 0x0000003a164d7981 */ /* 0x000162000c1e1100 */
[----:B------:R-:W-:Y:S01]  /*1120*/  IMAD R26, R5, 0x4, R28 ;  /* 0x00000004051a7824 */ /* 0x000fe200078e021c */
[----:B------:R-:W-:-:S02]  /*1130*/  LEA.HI.X.SX32 R21, R30, R2, 0x1, P0 ;  /* 0x000000021e157211 */ /* 0x000fc400000f0eff */
[CC--:B------:R-:W-:Y:S01]  /*1140*/  IADD3 R14, P0, R28.reuse, R3.reuse, RZ ;  /* 0x000000031c0e7210 */ /* 0x0c0fe20007f1e0ff */
[----:B------:R-:W-:Y:S01]  /*1150*/  IMAD R5, R5, 0x4, R26 ;  /* 0x0000000405057824 */ /* 0x000fe200078e021a */
[-C--:B------:R-:W-:Y:S01]  /*1160*/  IADD3 R24, P2, R25, R3.reuse, RZ ;  /* 0x0000000319187210 */ /* 0x080fe20007f5e0ff */
[----:B------:R1:W5:Y:S01]  /*1170*/  LDG.E.U8 R18, desc[UR58][R18.64] ;  /* 0x0000003a12127981 */ /* 0x000362000c1e1100 */
[-C--:B------:R-:W-:Y:S02]  /*1180*/  LEA.HI.X.SX32 R15, R28, R2.reuse, 0x1, P0 ;  /* 0x000000021c0f7211 */ /* 0x080fe400000f0eff */
[CC--:B--2---:R-:W-:Y:S01]  /*1190*/  IADD3 R16, P1, R26.reuse, R3.reuse, RZ ;  /* 0x000000031a107210 */ /* 0x0c4fe20007f3e0ff */
[----:B------:R-:W2:Y:S01]  /*11a0*/  LDG.E.U8 R20, desc[UR58][R20.64] ;  /* 0x0000003a14147981 */ /* 0x000ea2000c1e1100 */
[----:B0-----:R-:W-:Y:S02]  /*11b0*/  IADD3 R22, P0, R5, R3, RZ ;  /* 0x0000000305167210 */ /* 0x001fe40007f1e0ff */
[-C--:B------:R-:W-:Y:S01]  /*11c0*/  LEA.HI.X.SX32 R17, R26, R2.reuse, 0x1, P1 ;  /* 0x000000021a117211 */ /* 0x080fe200008f0eff */
[----:B------:R-:W2:Y:S01]  /*11d0*/  LDG.E.U8 R14, desc[UR58][R14.64] ;  /* 0x0000003a0e0e7981 */ /* 0x000ea2000c1e1100 */
[----:B------:R-:W-:-:S02]  /*11e0*/  LEA.HI.X.SX32 R25, R25, R2, 0x1, P2 ;  /* 0x0000000219197211 */ /* 0x000fc400010f0eff */
[----:B------:R-:W-:Y:S01]  /*11f0*/  LEA.HI.X.SX32 R23, R5, R2, 0x1, P0 ;  /* 0x0000000205177211 */ /* 0x000fe200000f0eff */
[----:B------:R0:W2:Y:S04]  /*1200*/  LDG.E.U8 R3, desc[UR58][R16.64] ;  /* 0x0000003a10037981 */ /* 0x0000a8000c1e1100 */
[----:B------:R-:W2:Y:S04]  /*1210*/  LDG.E.U8 R22, desc[UR58][R22.64] ;  /* 0x0000003a16167981 */ /* 0x000ea8000c1e1100 */
[----:B------:R0:W2:Y:S01]  /*1220*/  LDG.E.U8 R5, desc[UR58][R24.64] ;  /* 0x0000003a18057981 */ /* 0x0000a2000c1e1100 */
[----:B------:R-:W3:Y:S01]  /*1230*/  S2UR UR4, SR_CgaCtaId ;  /* 0x00000000000479c3 */ /* 0x000ee20000008800 */
[----:B------:R-:W-:-:S02]  /*1240*/  LOP3.LUT R2, R153, 0x3f, RZ, 0xc0, !PT ;  /* 0x0000003f99027812 */ /* 0x000fc400078ec0ff */
[----:B-1----:R-:W-:-:S05]  /*1250*/  LOP3.LUT R19, R153, 0x7, RZ, 0xc0, !PT ;  /* 0x0000000799137812 */ /* 0x002fca00078ec0ff */
[----:B------:R-:W-:Y:S01]  /*1260*/  IMAD R19, R2, 0x8, R19 ;  /* 0x0000000802137824 */ /* 0x000fe200078e0213 */
[----:B------:R-:W-:-:S03]  /*1270*/  UMOV UR5, 0x400 ;  /* 0x0000040000057882 */ /* 0x000fc60000000000 */
[----:B------:R-:W-:-:S05]  /*1280*/  IMAD.SHL.U32 R19, R19, 0x10, RZ ;  /* 0x0000001013137824 */ /* 0x000fca00078e00ff */
[----:B------:R-:W-:Y:S01]  /*1290*/  LOP3.LUT R19, R19, R0, RZ, 0xfc, !PT ;  /* 0x0000000013137212 */ /* 0x000fe200078efcff */
[----:B---3--:R-:W-:-:S03]  /*12a0*/  ULEA UR5, UR4, UR5, 0x18 ;  /* 0x0000000504057291 */ /* 0x008fc6000f8ec03f */
[C---:B------:R-:W-:Y:S02]  /*12b0*/  LOP3.LUT R0, R19.reuse, 0x10, RZ, 0x3c, !PT ;  /* 0x0000001013007812 */ /* 0x040fe400078e3cff */
[----:B------:R-:W-:-:S04]  /*12c0*/  LOP3.LUT R2, R19, 0x20, RZ, 0x3c, !PT ;  /* 0x0000002013027812 */ /* 0x000fc800078e3cff */
[----:B------:R1:W-:Y:S04]  /*12d0*/  STS.U8 [R19+UR5+0x8000], R4 ;  /* 0x0080000413007988 */ /* 0x0003e80008000005 */
[----:B------:R-:W-:Y:S04]  /*12e0*/  STS.U8 [R19+UR5+0x8004], R6 ;  /* 0x0080040613007988 */ /* 0x000fe80008000005 */
[----:B----4-:R3:W-:Y:S01]  /*12f0*/  STS.U8 [R19+UR5+0x800c], R7 ;  /* 0x00800c0713007988 */ /* 0x0107e20008000005 */
[----:B-1----:R-:W-:-:S03]  /*1300*/  LOP3.LUT R4, R19, 0x30, RZ, 0x3c, !PT ;  /* 0x0000003013047812 */ /* 0x002fc600078e3cff */
[----:B-----5:R-:W-:Y:S04]  /*1310*/  STS.U8 [R19+UR5+0xa00c], R8 ;  /* 0x00a00c0813007988 */ /* 0x020fe80008000005 */
[----:B------:R1:W-:Y:S01]  /*1320*/  STS.U8 [R19+UR5+0x8008], R27 ;  /* 0x0080081b13007988 */ /* 0x0003e20008000005 */
[----:B---3--:R-:W-:Y:S01]  /*1330*/  LOP3.LUT R7, R19, 0x60, RZ, 0x3c, !PT ;  /* 0x0000006013077812 */ /* 0x008fe200078e3cff */
[----:B0-----:R-:W-:Y:S01]  /*1340*/  IMAD.MOV.U32 R17, RZ, RZ, -0x800000 ;  /* 0xff800000ff117424 */ /* 0x001fe200078e00ff */
[----:B------:R-:W-:Y:S01]  /*1350*/  CS2R R24, SRZ ;  /* 0x0000000000187805 */ /* 0x000fe2000001ff00 */
[----:B------:R-:W-:Y:S01]  /*1360*/  IMAD.MOV.U32 R16, RZ, RZ, -0x800000 ;  /* 0xff800000ff107424 */ /* 0x000fe200078e00ff */
[----:B------:R-:W-:Y:S02]  /*1370*/  CS2R R80, SRZ ;  /* 0x0000000000507805 */ /* 0x000fe4000001ff00 */
[----:B------:R-:W-:-:S02]  /*1380*/  CS2R R82, SRZ ;  /* 0x0000000000527805 */ /* 0x000fc4000001ff00 */
[----:B------:R-:W-:Y:S02]  /*1390*/  CS2R R84, SRZ ;  /* 0x0000000000547805 */ /* 0x000fe4000001ff00 */
[----:B------:R-:W-:Y:S02]  /*13a0*/  CS2R R86, SRZ ;  /* 0x0000000000567805 */ /* 0x000fe4000001ff00 */
[----:B-1----:R-:W-:Y:S01]  /*13b0*/  CS2R R26, SRZ ;  /* 0x00000000001a7805 */ /* 0x002fe2000001ff00 */
[----:B------:R-:W-:Y:S04]  /*13c0*/  STS.U8 [R19+UR5+0xa000], R56 ;  /* 0x00a0003813007988 */ /* 0x000fe80008000005 */
        /* <DEDUP_REMOVED lines=9> */
[----:B------:R0:W-:Y:S04]  /*1460*/  STS.U8 [R0+UR5+0xa008], R61 ;  /* 0x00a0083d00007988 */ /* 0x0001e80008000005 */
[----:B------:R-:W-:Y:S04]  /*1470*/  STS.U8 [R2+UR5+0x8000], R33 ;  /* 0x0080002102007988 */ /* 0x000fe80008000005 */
[----:B------:R-:W-:Y:S01]  /*1480*/  STS.U8 [R2+UR5+0x8004], R34 ;  /* 0x0080042202007988 */ /* 0x000fe20008000005 */
[----:B0-----:R-:W-:-:S03]  /*1490*/  LOP3.LUT R0, R19, 0x40, RZ, 0x3c, !PT ;  /* 0x0000004013007812 */ /* 0x001fc600078e3cff */
[----:B------:R-:W-:Y:S04]  /*14a0*/  STS.U8 [R2+UR5+0x8008], R35 ;  /* 0x0080082302007988 */ /* 0x000fe80008000005 */
[----:B------:R-:W-:Y:S04]  /*14b0*/  STS.U8 [R2+UR5+0xa000], R62 ;  /* 0x00a0003e02007988 */ /* 0x000fe80008000005 */
[----:B------:R-:W-:Y:S04]  /*14c0*/  STS.U8 [R2+UR5+0xa004], R63 ;  /* 0x00a0043f02007988 */ /* 0x000fe80008000005 */
[----:B------:R-:W-:Y:S04]  /*14d0*/  STS.U8 [R2+UR5+0x800c], R11 ;  /* 0x00800c0b02007988 */ /* 0x000fe80008000005 */
[----:B------:R-:W-:Y:S04]  /*14e0*/  STS.U8 [R2+UR5+0xa00c], R13 ;  /* 0x00a00c0d02007988 */ /* 0x000fe80008000005 */
[----:B------:R0:W-:Y:S04]  /*14f0*/  STS.U8 [R2+UR5+0xa008], R64 ;  /* 0x00a0084002007988 */ /* 0x0001e80008000005 */
[----:B------:R-:W-:Y:S01]  /*1500*/  STS.U8 [R4+UR5+0x8000], R36 ;  /* 0x0080002404007988 */ /* 0x000fe20008000005 */
[----:B0-----:R-:W-:-:S03]  /*1510*/  LOP3.LUT R2, R19, 0x50, RZ, 0x3c, !PT ;  /* 0x0000005013027812 */ /* 0x001fc600078e3cff */
        /* <DEDUP_REMOVED lines=17> */
[----:B0-----:R-:W-:-:S03]  /*1630*/  IMAD.MOV.U32 R0, RZ, RZ, 0x3f800000 ;  /* 0x3f800000ff007424 */ /* 0x001fc600078e00ff */
[----:B------:R-:W-:Y:S04]  /*1640*/  STS.U8 [R2+UR5+0x8008], R46 ;  /* 0x0080082e02007988 */ /* 0x000fe80008000005 */
[----:B------:R-:W-:Y:S04]  /*1650*/  STS.U8 [R2+UR5+0xa000], R73 ;  /* 0x00a0004902007988 */ /* 0x000fe80008000005 */
[----:B------:R-:W-:Y:S04]  /*1660*/  STS.U8 [R2+UR5+0xa004], R74 ;  /* 0x00a0044a02007988 */ /* 0x000fe80008000005 */
[----:B------:R-:W-:Y:S04]  /*1670*/  STS.U8 [R2+UR5+0xa008], R75 ;  /* 0x00a0084b02007988 */ /* 0x000fe80008000005 */
[----:B------:R-:W-:Y:S04]  /*1680*/  STS.U8 [R2+UR5+0x800c], R47 ;  /* 0x00800c2f02007988 */ /* 0x000fe80008000005 */
[----:B------:R0:W-:Y:S02]  /*1690*/  STS.U8 [R2+UR5+0xa00c], R76 ;  /* 0x00a00c4c02007988 */ /* 0x0001e40008000005 */
[----:B0-----:R-:W-:-:S05]  /*16a0*/  IMAD.MOV.U32 R2, RZ, RZ, 0x3f800000 ;  /* 0x3f800000ff027424 */ /* 0x001fca00078e00ff */
[----:B------:R-:W-:Y:S04]  /*16b0*/  STL [R1+0xd4], R2 ;  /* 0x0000d40201007387 */ /* 0x000fe80000100800 */
[----:B------:R0:W-:Y:S02]  /*16c0*/  STL [R1+0xd0], R0 ;  /* 0x0000d00001007387 */ /* 0x0001e40000100800 */
[----:B0-----:R-:W-:-:S05]  /*16d0*/  VIADD R0, R12, 0x40 ;  /* 0x000000400c007836 */ /* 0x001fca0000000000 */
[----:B------:R-:W-:Y:S02]  /*16e0*/  ISETP.GE.AND P0, PT, R0, 0x1, PT ;  /* 0x000000010000780c */ /* 0x000fe40003f06270 */
[----:B------:R-:W-:Y:S01]  /*16f0*/  LOP3.LUT R19, R19, 0x70, RZ, 0x3c, !PT ;  /* 0x0000007013137812 */ /* 0x000fe200078e3cff */
[----:B------:R-:W-:Y:S04]  /*1700*/  STS.U8 [R7+UR5+0x8000], R48 ;  /* 0x0080003007007988 */ /* 0x000fe80008000005 */
[----:B------:R0:W-:Y:S04]  /*1710*/  STS.U8 [R7+UR5+0x8004], R49 ;  /* 0x0080043107007988 */ /* 0x0001e80008000005 */
[----:B------:R-:W-:Y:S04]  /*1720*/  STS.U8 [R7+UR5+0x8008], R50 ;  /* 0x0080083207007988 */ /* 0x000fe80008000005 */
[----:B------:R-:W-:Y:S04]  /*1730*/  STS.U8 [R7+UR5+0xa000], R77 ;  /* 0x00a0004d07007988 */ /* 0x000fe80008000005 */
[----:B------:R-:W-:Y:S04]  /*1740*/  STS.U8 [R7+UR5+0xa004], R18 ;  /* 0x00a0041207007988 */ /* 0x000fe80008000005 */
[----:B--2---:R-:W-:Y:S04]  /*1750*/  STS.U8 [R7+UR5+0xa008], R20 ;  /* 0x00a0081407007988 */ /* 0x004fe80008000005 */
[----:B------:R1:W-:Y:S04]  /*1760*/  STS.U8 [R7+UR5+0x800c], R51 ;  /* 0x00800c3307007988 */ /* 0x0003e80008000005 */
[----:B------:R-:W-:Y:S01]  /*1770*/  STS.U8 [R7+UR5+0xa00c], R78 ;  /* 0x00a00c4e07007988 */ /* 0x000fe20008000005 */
[----:B------:R-:W-:-:S03]  /*1780*/  CS2R R28, SRZ ;  /* 0x00000000001c7805 */ /* 0x000fc6000001ff00 */
[----:B------:R-:W-:Y:S01]  /*1790*/  STS.U8 [R19+UR5+0x8000], R52 ;  /* 0x0080003413007988 */ /* 0x000fe20008000005 */
[----:B------:R-:W-:-:S03]  /*17a0*/  CS2R R30, SRZ ;  /* 0x00000000001e7805 */ /* 0x000fc6000001ff00 */
[----:B------:R2:W-:Y:S01]  /*17b0*/  STS.U8 [R19+UR5+0x8004], R53 ;  /* 0x0080043513007988 */ /* 0x0005e20008000005 */
[----:B------:R-:W-:-:S03]  /*17c0*/  CS2R R32, SRZ ;  /* 0x0000000000207805 */ /* 0x000fc6000001ff00 */
[----:B------:R-:W-:Y:S01]  /*17d0*/  STS.U8 [R19+UR5+0x8008], R54 ;  /* 0x0080083613007988 */ /* 0x000fe20008000005 */
[----:B------:R-:W-:-:S03]  /*17e0*/  CS2R R34, SRZ ;  /* 0x0000000000227805 */ /* 0x000fc6000001ff00 */
[----:B------:R-:W-:Y:S01]  /*17f0*/  STS.U8 [R19+UR5+0xa000], R14 ;  /* 0x00a0000e13007988 */ /* 0x000fe20008000005 */
[----:B------:R-:W-:-:S03]  /*1800*/  CS2R R36, SRZ ;  /* 0x0000000000247805 */ /* 0x000fc6000001ff00 */
[----:B------:R-:W-:Y:S01]  /*1810*/  STS.U8 [R19+UR5+0xa004], R3 ;  /* 0x00a0040313007988 */ /* 0x000fe20008000005 */
[----:B------:R-:W-:-:S03]  /*1820*/  CS2R R38, SRZ ;  /* 0x0000000000267805 */ /* 0x000fc6000001ff00 */
[----:B------:R-:W-:Y:S01]  /*1830*/  STS.U8 [R19+UR5+0xa008], R22 ;  /* 0x00a0081613007988 */ /* 0x000fe20008000005 */
[----:B------:R-:W-:-:S03]  /*1840*/  CS2R R40, SRZ ;  /* 0x0000000000287805 */ /* 0x000fc6000001ff00 */
[----:B------:R3:W-:Y:S01]  /*1850*/  STS.U8 [R19+UR5+0x800c], R55 ;  /* 0x00800c3713007988 */ /* 0x0007e20008000005 */
[----:B------:R-:W-:-:S03]  /*1860*/  CS2R R42, SRZ ;  /* 0x00000000002a7805 */ /* 0x000fc6000001ff00 */
[----:B------:R4:W-:Y:S01]  /*1870*/  STS.U8 [R19+UR5+0xa00c], R5 ;  /* 0x00a00c0513007988 */ /* 0x0009e20008000005 */
[----:B------:R-:W-:Y:S02]  /*1880*/  CS2R R44, SRZ ;  /* 0x00000000002c7805 */ /* 0x000fe4000001ff00 */
[----:B------:R-:W-:Y:S02]  /*1890*/  CS2R R46, SRZ ;  /* 0x00000000002e7805 */ /* 0x000fe4000001ff00 */
[----:B0-----:R-:W-:Y:S02]  /*18a0*/  CS2R R48, SRZ ;  /* 0x0000000000307805 */ /* 0x001fe4000001ff00 */
[----:B-1----:R-:W-:Y:S02]  /*18b0*/  CS2R R50, SRZ ;  /* 0x0000000000327805 */ /* 0x002fe4000001ff00 */
[----:B--2---:R-:W-:Y:S02]  /*18c0*/  CS2R R52, SRZ ;  /* 0x0000000000347805 */ /* 0x004fe4000001ff00 */
[----:B---3--:R-:W-:-:S02]  /*18d0*/  CS2R R54, SRZ ;  /* 0x0000000000367805 */ /* 0x008fc4000001ff00 */
[----:B------:R-:W-:Y:S02]  /*18e0*/  CS2R R56, SRZ ;  /* 0x0000000000387805 */ /* 0x000fe4000001ff00 */
[----:B------:R-:W-:Y:S02]  /*18f0*/  CS2R R58, SRZ ;  /* 0x00000000003a7805 */ /* 0x000fe4000001ff00 */
[----:B------:R-:W-:Y:S02]  /*1900*/  CS2R R60, SRZ ;  /* 0x00000000003c7805 */ /* 0x000fe4000001ff00 */
[----:B------:R-:W-:Y:S02]  /*1910*/  CS2R R62, SRZ ;  /* 0x00000000003e7805 */ /* 0x000fe4000001ff00 */
[----:B------:R-:W-:Y:S02]  /*1920*/  CS2R R64, SRZ ;  /* 0x0000000000407805 */ /* 0x000fe4000001ff00 */
[----:B------:R-:W-:-:S02]  /*1930*/  CS2R R66, SRZ ;  /* 0x0000000000427805 */ /* 0x000fc4000001ff00 */
[----:B------:R-:W-:Y:S02]  /*1940*/  CS2R R68, SRZ ;  /* 0x0000000000447805 */ /* 0x000fe4000001ff00 */
[----:B------:R-:W-:Y:S02]  /*1950*/  CS2R R70, SRZ ;  /* 0x0000000000467805 */ /* 0x000fe4000001ff00 */
[----:B------:R-:W-:Y:S02]  /*1960*/  CS2R R72, SRZ ;  /* 0x0000000000487805 */ /* 0x000fe4000001ff00 */
[----:B------:R-:W-:Y:S02]  /*1970*/  CS2R R74, SRZ ;  /* 0x00000000004a7805 */ /* 0x000fe4000001ff00 */
[----:B------:R-:W-:Y:S02]  /*1980*/  CS2R R76, SRZ ;  /* 0x00000000004c7805 */ /* 0x000fe4000001ff00 */
[----:B------:R-:W-:-:S02]  /*1990*/  CS2R R78, SRZ ;  /* 0x00000000004e7805 */ /* 0x000fc4000001ff00 */
[C---:B------:R-:W-:Y:S02]  /*19a0*/  LOP3.LUT R0, R153.reuse, 0x60, RZ, 0xc0, !PT ;  /* 0x0000006099007812 */ /* 0x040fe400078ec0ff */
[C---:B------:R-:W-:Y:S02]  /*19b0*/  LOP3.LUT R14, R153.reuse, 0x1c, RZ, 0xc0, !PT ;  /* 0x0000001c990e7812 */ /* 0x040fe400078ec0ff */
[C---:B------:R-:W-:Y:S02]  /*19c0*/  LOP3.LUT R2, R153.reuse, 0x80, RZ, 0xc0, !PT ;  /* 0x0000008099027812 */ /* 0x040fe400078ec0ff */
[----:B------:R-:W-:Y:S01]  /*19d0*/  LOP3.LUT R3, R153, 0x7f, RZ, 0xc0, !PT ;  /* 0x0000007f99037812 */ /* 0x000fe200078ec0ff */
[----:B----4-:R-:W-:Y:S06]  /*19e0*/  @!P0 BRA `(.L_x_0) ;  /* 0x000000e800d08947 */ /* 0x010fec0003800000 */
[----:B------:R-:W0:Y:S01]  /*19f0*/  LDC R8, c[0x0][0x268] ;  /* 0x00009a00ff087b82 */ /* 0x000e220000000800 */
[----:B------:R-:W-:Y:S01]  /*1a00*/  SHF.R.U32.HI R4, RZ, 0x2, R153 ;  /* 0x00000002ff047819 */ /* 0x000fe20000011699 */
[----:B------:R-:W-:Y:S01]  /*1a10*/  IMAD R16, R2, 0x80, R3 ;  /* 0x0000008002107824 */ /* 0x000fe200078e0203 */
[----:B------:R-:W-:Y:S01]  /*1a20*/  SHF.R.U32.HI R5, RZ, 0x1, R0 ;  /* 0x00000001ff057819 */ /* 0x000fe20000011600 */
[----:B------:R-:W-:Y:S01]  /*1a30*/  ULDC.64 UR60, c[0x0][0x260] ;  /* 0x00009800003c7ab9 */ /* 0x000fe20000000a00 */
[----:B------:R-:W-:Y:S01]  /*1a40*/  SGXT.U32 R0, R4, 0x3 ;  /* 0x000000030400781a */ /* 0x000fe20000000000 */
[----:B------:R-:W-:Y:S01]  /*1a50*/  IMAD R3, R3, UR61, RZ ;  /* 0x0000003d03037c24 */ /* 0x000fe2000f8e02ff */
[--C-:B------:R-:W-:Y:S01]  /*1a60*/  SHF.R.U32.HI R4, RZ, 0x7, R153.reuse ;  /* 0x00000007ff047819 */ /* 0x100fe20000011699 */
[----:B------:R-:W1:Y:S01]  /*1a70*/  LDC.64 R20, c[0x0][0x250] ;  /* 0x00009400ff147b82 */ /* 0x000e620000000a00 */
[----:B------:R-:W-:Y:S01]  /*1a80*/  SHF.R.U32.HI R6, RZ, 0x5, R153 ;  /* 0x00000005ff067819 */ /* 0x000fe20000011699 */
[----:B------:R-:W-:Y:S01]  /*1a90*/  ULDC.64 UR6, c[0x0][0x218] ;  /* 0x0000860000067ab9 */ /* 0x000fe20000000a00 */
[----:B------:R-:W-:Y:S01]  /*1aa0*/  SGXT.U32 R4, R4, 0x1 ;  /* 0x000000010404781a */ /* 0x000fe20000000000 */
[----:B------:R-:W-:Y:S01]  /*1ab0*/  UMOV UR57, URZ ;  /* 0x0000003f00397c82 */ /* 0x000fe20008000000 */
[----:B------:R-:W-:Y:S01]  /*1ac0*/  R2UR UR4, R6 ;  /* 0x00000000060472ca */ /* 0x000fe200000e0000 */
[----:B------:R-:W-:Y:S01]  /*1ad0*/  ULDC UR56, c[0x0][0x238] ;  /* 0x00008e0000387ab9 */ /* 0x000fe20000000800 */
[----:B------:R-:W-:Y:S01]  /*1ae0*/  LOP3.LUT R12, R12, R5, R0, 0xfe, !PT ;  /* 0x000000050c0c7212 */ /* 0x000fe200078efe00 */
[----:B------:R-:W2:Y:S01]  /*1af0*/  S2UR UR8, SR_CTAID.Y ;  /* 0x00000000000879c3 */ /* 0x000ea20000002600 */
[----:B------:R-:W-:Y:S01]  /*1b00*/  ISETP.NE.U32.AND P2, PT, R2, RZ, PT ;  /* 0x000000ff0200720c */ /* 0x000fe20003f45070 */
[----:B------:R-:W-:Y:S01]  /*1b10*/  UMOV UR53, 0x40000040 ;  /* 0x4000004000357882 */ /* 0x000fe20000000000 */
[----:B------:R-:W-:-:S02]  /*1b20*/  LOP3.LUT R0, R153, 0xff, RZ, 0xc0, !PT ;  /* 0x000000ff99007812 */ /* 0x000fc400078ec0ff */
[----:B------:R-:W-:-:S03]  /*1b30*/  LOP3.LUT P1, R2, R153, 0x2, RZ, 0xc0, !PT ;  /* 0x0000000299027812 */ /* 0x000fc6000782c0ff */
[----:B------:R-:W3:Y:S01]  /*1b40*/  LDC.64 R6, c[0x0][0x220] ;  /* 0x00008800ff067b82 */ /* 0x000ee20000000a00 */
[----:B0-----:R-:W-:Y:S01]  /*1b50*/  IMAD R25, R4, R8, RZ ;  /* 0x0000000804197224 */ /* 0x001fe200078e02ff */
[----:B------:R-:W-:Y:S01]  /*1b60*/  ULDC UR4, c[0x0][0x258] ;  /* 0x0000960000047ab9 */ /* 0x000fe20000000800 */
[----:B------:R-:W-:Y:S01]  /*1b70*/  SHF.R.U32.HI R2, RZ, 0x1, R2 ;  /* 0x00000001ff027819 */ /* 0x000fe20000011602 */
[----:B------:R-:W-:Y:S02]  /*1b80*/  IMAD R13, R0, UR4, RZ ;  /* 0x00000004000d7c24 */ /* 0x000fe4000f8e02ff */
[C---:B------:R-:W-:Y:S02]  /*1b90*/  IMAD R31, R8.reuse, 0x2, R25 ;  /* 0x00000002081f7824 */ /* 0x040fe400078e0219 */
[----:B------:R-:W-:Y:S01]  /*1ba0*/  IMAD R5, R153, 0x2, R2 ;  /* 0x0000000299057824 */ /* 0x000fe200078e0202 */
[----:B------:R-:W-:Y:S01]  /*1bb0*/  SHF.R.S32.HI R0, RZ, 0x1f, R13 ;  /* 0x0000001fff007819 */ /* 0x000fe2000001140d */
[----:B------:R-:W-:Y:S01]  /*1bc0*/  IMAD R33, R8, 0x2, R31 ;  /* 0x0000000208217824 */ /* 0x000fe200078e021f */
[----:B------:R-:W-:Y:S01]  /*1bd0*/  SHF.R.S32.HI R2, RZ, 0x1f, R3 ;  /* 0x0000001fff027819 */ /* 0x000fe20000011403 */
[----:B------:R-:W0:Y:S01]  /*1be0*/  LDC R4, c[0x0][0x268] ;  /* 0x00009a00ff047b82 */ /* 0x000e220000000800 */
[----:B------:R-:W-:Y:S01]  /*1bf0*/  LOP3.LUT R14, R14, 0x3, R5, 0xf8, !PT ;  /* 0x000000030e0e7812 */ /* 0x000fe200078ef805 */
[----:B------:R-:W-:Y:S01]  /*1c00*/  IMAD R35, R8, 0x2, R33 ;  /* 0x0000000208237824 */ /* 0x000fe200078e0221 */
[----:B--2---:R-:W-:-:S02]  /*1c10*/  UIMAD UR60, UR8, UR60, URZ ;  /* 0x0000003c083c72a4 */ /* 0x004fc4000f8e023f */
[----:B-1----:R-:W-:Y:S01]  /*1c20*/  IMAD R20, R20, UR8, RZ ;  /* 0x0000000814147c24 */ /* 0x002fe2000f8e02ff */
[----:B------:R-:W-:Y:S01]  /*1c30*/  UIADD3 UR8, UR5, 0x8000, URZ ;  /* 0x0000800005087890 */ /* 0x000fe2000fffe03f */
[C---:B------:R-:W-:Y:S01]  /*1c40*/  IMAD R39, R8.reuse, 0x2, R35 ;  /* 0x0000000208277824 */ /* 0x040fe200078e0223 */
[----:B------:R-:W-:Y:S01]  /*1c50*/  USHF.R.S32.HI UR4, URZ, 0x1f, UR60 ;  /* 0x0000001f3f047899 */ /* 0x000fe2000801143c */
[----:B------:R-:W1:Y:S01]  /*1c60*/  LDC R10, c[0x0][0x268] ;  /* 0x00009a00ff0a7b82 */ /* 0x000e620000000800 */
[--C-:B------:R-:W-:Y:S01]  /*1c70*/  IADD3 R13, P0, P3, R13, UR6, R20.reuse ;  /* 0x000000060d0d7c10 */ /* 0x100fe2000fb1e014 */
[C---:B------:R-:W-:Y:S01]  /*1c80*/  IMAD R41, R8.reuse, 0x2, R39 ;  /* 0x0000000208297824 */ /* 0x040fe200078e0227 */
[----:B------:R-:W-:Y:S01]  /*1c90*/  SHF.R.S32.HI R15, RZ, 0x1f, R20 ;  /* 0x0000001fff0f7819 */ /* 0x000fe20000011414 */
[----:B------:R-:W-:Y:S01]  /*1ca0*/  USHF.R.U32.HI UR8, URZ, 0x4, UR8 ;  /* 0x000000043f087899 */ /* 0x000fe20008011608 */
[----:B---3--:R-:W-:Y:S01]  /*1cb0*/  IADD3 R6, P4, P5, R3, UR60, R6 ;  /* 0x0000003c03067c10 */ /* 0x008fe2000fd9e006 */
[----:B------:R-:W-:Y:S01]  /*1cc0*/  IMAD R43, R8, 0x2, R41 ;  /* 0x00000002082b7824 */ /* 0x000fe200078e0229 */
[----:B------:R-:W-:Y:S01]  /*1cd0*/  IADD3.X R15, R0, UR7, R15, P0, P3 ;  /* 0x00000007000f7c10 */ /* 0x000fe200087e640f */
[----:B------:R-:W2:Y:S01]  /*1ce0*/  LDC R18, c[0x0][0x268] ;  /* 0x00009a00ff127b82 */ /* 0x000ea20000000800 */
[----:B------:R-:W-:Y:S01]  /*1cf0*/  IADD3.X R0, R2, UR4, R7, P4, P5 ;  /* 0x0000000402007c10 */ /* 0x000fe2000a7ea407 */
[C---:B------:R-:W-:Y:S01]  /*1d00*/  IMAD R45, R8.reuse, 0x2, R43 ;  /* 0x00000002082d7824 */ /* 0x040fe200078e022b */
[-C--:B------:R-:W-:Y:S01]  /*1d10*/  IADD3 R155, P0, R25, R6.reuse, RZ ;  /* 0x00000006199b7210 */ /* 0x080fe20007f1e0ff */
[----:B------:R-:W-:Y:S01]  /*1d20*/  USHF.R.U32.HI UR60, URZ, 0x4, UR5 ;  /* 0x000000043f3c7899 */ /* 0x000fe20008011605 */
[----:B------:R-:W-:Y:S01]  /*1d30*/  IADD3 R157, P3, R33, R6, RZ ;  /* 0x00000006219d7210 */ /* 0x000fe20007f7e0ff */
[C---:B------:R-:W-:Y:S01]  /*1d40*/  IMAD R55, R8.reuse, 0x2, R45 ;  /* 0x0000000208377824 */ /* 0x040fe200078e022d */
[----:B------:R-:W-:Y:S01]  /*1d50*/  USGXT.U32 UR52, UR8, 0xe ;  /* 0x0000000e0834789a */ /* 0x000fe20008000000 */
[----:B------:R-:W3:Y:S01]  /*1d60*/  LDC R2, c[0x0][0x268] ;  /* 0x00009a00ff027b82 */ /* 0x000ee20000000800 */
[----:B------:R4:W-:Y:S01]  /*1d70*/  STL [R1+0x174], R155 ;  /* 0x0001749b01007387 */ /* 0x0009e20000100800 */
[----:B------:R-:W-:Y:S01]  /*1d80*/  IMAD R57, R8, 0x2, R55 ;  /* 0x0000000208397824 */ /* 0x000fe200078e0237 */
[----:B------:R-:W-:Y:S01]  /*1d90*/  USGXT.U32 UR60, UR60, 0xe ;  /* 0x0000000e3c3c789a */ /* 0x000fe20008000000 */
[----:B------:R-:W-:-:S02]  /*1da0*/  UMOV UR7, URZ ;  /* 0x0000003f00077c82 */ /* 0x000fc40008000000 */
[C---:B------:R-:W-:Y:S01]  /*1db0*/  IMAD R59, R8.reuse, 0x2, R57 ;  /* 0x00000002083b7824 */ /* 0x040fe200078e0239 */
[----:B------:R-:W-:Y:S01]  /*1dc0*/  UIADD3 UR10, UP1, UR60, 0x2, URZ ;  /* 0x000000023c0a7890 */ /* 0x000fe2000ff3e03f */
[----:B------:R-:W5:Y:S01]  /*1dd0*/  LDC R20, c[0x0][0x268] ;  /* 0x00009a00ff147b82 */ /* 0x000f620000000800 */
[----:B------:R-:W-:Y:S01]  /*1de0*/  UIADD3 UR8, UP0, UR52, 0x2, URZ ;  /* 0x0000000234087890 */ /* 0x000fe2000ff1e03f */
[C---:B------:R-:W-:Y:S01]  /*1df0*/  IMAD R61, R8.reuse, 0x2, R59 ;  /* 0x00000002083d7824 */ /* 0x040fe200078e023b */
[----:B----4-:R-:W-:Y:S01]  /*1e00*/  LEA.HI.X.SX32 R155, R25, R0, 0x1, P0 ;  /* 0x00000000199b7211 */ /* 0x010fe200000f0eff */
[----:B------:R-:W-:Y:S01]  /*1e10*/  UMOV UR6, URZ ;  /* 0x0000003f00067c82 */ /* 0x000fe20008000000 */
[----:B------:R-:W-:Y:S01]  /*1e20*/  IADD3 R159, P0, R31, R6, RZ ;  /* 0x000000061f9f7210 */ /* 0x000fe20007f1e0ff */
[----:B------:R-:W-:Y:S01]  /*1e30*/  IMAD R71, R8, 0x2, R61 ;  /* 0x0000000208477824 */ /* 0x000fe200078e023d */
[----:B------:R-:W-:Y:S01]  /*1e40*/  UIADD3.X UR11, UR7, 0x40000040, URZ, UP1, !UPT ;  /* 0x40000040070b7890 */ /* 0x000fe20008ffe43f */
[----:B------:R-:W4:Y:S01]  /*1e50*/  LDC R22, c[0x0][0x268] ;  /* 0x00009a00ff167b82 */ /* 0x000f220000000800 */
[----:B------:R0:W-:Y:S01]  /*1e60*/  STL [R1+0x170], R155 ;  /* 0x0001709b01007387 */ /* 0x0001e20000100800 */
[----:B------:R-:W-:-:S02]  /*1e70*/  UIADD3.X UR9, UR6, 0x40000040, URZ, UP0, !UPT ;  /* 0x4000004006097890 */ /* 0x000fc400087fe43f */
[----:B------:R-:W-:Y:S01]  /*1e80*/  UIADD3.64 UR12, UR10, 0x1fe, URZ ;  /* 0x000001fe0a0c7897 */ /* 0x000fe2000fffe03f */
[----:B------:R1:W-:Y:S01]  /*1e90*/  STL [R1+0x17c], R159 ;  /* 0x00017c9f01007387 */ /* 0x0003e20000100800 */
[----:B------:R-:W-:Y:S02]  /*1ea0*/  UIADD3.64 UR6, UR10, 0x200, URZ ;  /* 0x000002000a067897 */ /* 0x000fe4000fffe03f */
[----:B------:R-:W4:Y:S01]  /*1eb0*/  LDC R24, c[0x0][0x268] ;  /* 0x00009a00ff187b82 */ /* 0x000f220000000800 */
[----:B---3--:R-:W-:Y:S01]  /*1ec0*/  IMAD R73, R2, 0x2, R71 ;  /* 0x0000000202497824 */ /* 0x008fe200078e0247 */
[----:B------:R3:W-:Y:S01]  /*1ed0*/  STL [R1+0x184], R157 ;  /* 0x0001849d01007387 */ /* 0x0007e20000100800 */
[----:B0-----:R-:W-:Y:S01]  /*1ee0*/  IADD3 R155, P4, R35, R6, RZ ;  /* 0x00000006239b7210 */ /* 0x001fe20007f9e0ff */
[----:B------:R-:W-:Y:S01]  /*1ef0*/  UIADD3.64 UR12, UR10, 0x202, URZ ;  /* 0x000002020a0c7897 */ /* 0x000fe2000fffe03f */
[----:B------:R-:W-:Y:S01]  /*1f00*/  IMAD R75, R4, 0x2, R73 ;  /* 0x00000002044b7824 */ /* 0x000fe200078e0249 */
[----:B------:R-:W-:Y:S01]  /*1f10*/  UMOV UR4, URZ ;  /* 0x0000003f00047c82 */ /* 0x000fe20008000000 */
[-C--:B-1----:R-:W-:Y:S01]  /*1f20*/  LEA.HI.X.SX32 R159, R31, R0.reuse, 0x1, P0 ;  /* 0x000000001f9f7211 */ /* 0x082fe200000f0eff */
[----:B------:R-:W0:Y:S01]  /*1f30*/  LDC R26, c[0x0][0x268] ;  /* 0x00009a00ff1a7b82 */ /* 0x000e220000000800 */
[----:B------:R-:W-:Y:S01]  /*1f40*/  IMAD R77, R10, 0x2, R75 ;  /* 0x000000020a4d7824 */ /* 0x000fe200078e024b */
[----:B------:R1:W-:Y:S01]  /*1f50*/  STL [R1+0x18c], R155 ;  /* 0x00018c9b01007387 */ /* 0x0003e20000100800 */
[----:B------:R-:W-:Y:S01]  /*1f60*/  UIADD3.64 UR14, UR10, 0x2, URZ ;  /* 0x000000020a0e7897 */ /* 0x000fe2000fffe03f */
[-C--:B---3--:R-:W-:Y:S01]  /*1f70*/  LEA.HI.X.SX32 R157, R33, R0.reuse, 0x1, P3 ;  /* 0x00000000219d7211 */ /* 0x088fe200018f0eff */
[----:B--2---:R-:W-:Y:S01]  /*1f80*/  IMAD R79, R18, 0x2, R77 ;  /* 0x00000002124f7824 */ /* 0x004fe200078e024d */
[----:B------:R2:W-:Y:S01]  /*1f90*/  STL [R1+0x178], R159 ;  /* 0x0001789f01007387 */ /* 0x0005e20000100800 */
[----:B------:R-:W-:Y:S01]  /*1fa0*/  UIADD3.64 UR18, UR10, 0x4, URZ ;  /* 0x000000040a127897 */ /* 0x000fe2000fffe03f */
[----:B------:R-:W3:Y:S01]  /*1fb0*/  LDC R28, c[0x0][0x268] ;  /* 0x00009a00ff1c7b82 */ /* 0x000ee20000000800 */
[----:B-----5:R-:W-:Y:S01]  /*1fc0*/  IMAD R87, R20, 0x2, R79 ;  /* 0x0000000214577824 */ /* 0x020fe200078e024f */
[----:B------:R5:W-:Y:S01]  /*1fd0*/  STL [R1+0x180], R157 ;  /* 0x0001809d01007387 */ /* 0x000be20000100800 */
[----:B------:R-:W-:Y:S01]  /*1fe0*/  UIADD3.64 UR22, UR10, 0x3fe, URZ ;  /* 0x000003fe0a167897 */ /* 0x000fe2000fffe03f */
[----:B-1----:R-:W-:Y:S01]  /*1ff0*/  LEA.HI.X.SX32 R155, R35, R0, 0x1, P4 ;  /* 0x00000000239b7211 */ /* 0x002fe200020f0eff */
[----:B----4-:R-:W-:Y:S01]  /*2000*/  IMAD R93, R22, 0x2, R87 ;  /* 0x00000002165d7824 */ /* 0x010fe200078e0257 */
[----:B------:R-:W-:-:S02]  /*2010*/  UIADD3.64 UR26, UR10, 0x400, URZ ;  /* 0x000004000a1a7897 */ /* 0x000fc4000fffe03f */
[----:B------:R-:W1:Y:S01]  /*2020*/  LDC R30, c[0x0][0x268] ;  /* 0x00009a00ff1e7b82 */ /* 0x000e620000000800 */
[----:B------:R-:W-:Y:S01]  /*2030*/  IMAD R95, R24, 0x2, R93 ;  /* 0x00000002185f7824 */ /* 0x000fe200078e025d */
[-C--:B--2---:R-:W-:Y:S01]  /*2040*/  IADD3 R159, P0, R39, R6.reuse, RZ ;  /* 0x00000006279f7210 */ /* 0x084fe20007f1e0ff */
[----:B------:R2:W-:Y:S01]  /*2050*/  STL [R1+0x188], R155 ;  /* 0x0001889b01007387 */ /* 0x0005e20000100800 */
[-C--:B-----5:R-:W-:Y:S01]  /*2060*/  IADD3 R157, P3, R41, R6.reuse, RZ ;  /* 0x00000006299d7210 */ /* 0x0a0fe20007f7e0ff */
[----:B------:R-:W-:Y:S02]  /*2070*/  UIADD3.64 UR30, UR10, 0x402, URZ ;  /* 0x000004020a1e7897 */ /* 0x000fe4000fffe03f */
[----:B------:R4:W-:Y:S01]  /*2080*/  STL [R1+0x194], R159 ;  /* 0x0001949f01007387 */ /* 0x0009e20000100800 */
[----:B------:R-:W5:Y:S01]  /*2090*/  LDC R32, c[0x0][0x268] ;  /* 0x00009a00ff207b82 */ /* 0x000f620000000800 */
[----:B0-----:R-:W-:Y:S01]  /*20a0*/  IMAD R97, R26, 0x2, R95 ;  /* 0x000000021a617824 */ /* 0x001fe200078e025f */
[----:B------:R-:W-:Y:S01]  /*20b0*/  UIADD3.64 UR34, UR10, 0x404, URZ ;  /* 0x000004040a227897 */ /* 0x000fe2000fffe03f */
[----:B------:R0:W-:Y:S01]  /*20c0*/  STL [R1+0x19c], R157 ;  /* 0x00019c9d01007387 */ /* 0x0001e20000100800 */
[----:B------:R-:W-:Y:S01]  /*20d0*/  UIADD3.64 UR6, UR10, 0x204, URZ ;  /* 0x000002040a067897 */ /* 0x000fe2000fffe03f */
[----:B--2---:R-:W-:Y:S01]  /*20e0*/  IADD3 R155, P4, R43, R6, RZ ;  /* 0x000000062b9b7210 */ /* 0x004fe20007f9e0ff */
[----:B------:R-:W-:-:S02]  /*20f0*/  UIADD3.64 UR38, UR10, 0x5fe, URZ ;  /* 0x000005fe0a267897 */ /* 0x000fc4000fffe03f */
[----:B------:R-:W2:Y:S01]  /*2100*/  LDC R34, c[0x0][0x268] ;  /* 0x00009a00ff227b82 */ /* 0x000ea20000000800 */
[----:B---3--:R-:W-:Y:S01]  /*2110*/  IMAD R99, R28, 0x2, R97 ;  /* 0x000000021c637824 */ /* 0x008fe200078e0261 */
[-C--:B----4-:R-:W-:Y:S01]  /*2120*/  LEA.HI.X.SX32 R159, R39, R0.reuse, 0x1, P0 ;  /* 0x00000000279f7211 */ /* 0x090fe200000f0eff */
[----:B------:R3:W-:Y:S01]  /*2130*/  STL [R1+0x1a4], R155 ;  /* 0x0001a49b01007387 */ /* 0x0007e20000100800 */
[----:B------:R-:W-:Y:S01]  /*2140*/  UIADD3.64 UR42, UR10, 0x600, URZ ;  /* 0x000006000a2a7897 */ /* 0x000fe2000fffe03f */
[-C--:B0-----:R-:W-:Y:S01]  /*2150*/  LEA.HI.X.SX32 R157, R41, R0.reuse, 0x1, P3 ;  /* 0x00000000299d7211 */ /* 0x081fe200018f0eff */
[----:B------:R-:W-:Y:S01]  /*2160*/  UIADD3.64 UR46, UR10, 0x602, URZ ;  /* 0x000006020a2e7897 */ /* 0x000fe2000fffe03f */
[----:B------:R0:W-:Y:S01]  /*2170*/  STL [R1+0x190], R159 ;  /* 0x0001909f01007387 */ /* 0x0001e20000100800 */
[----:B------:R-:W4:Y:S01]  /*2180*/  LDC R36, c[0x0][0x268] ;  /* 0x00009a00ff247b82 */ /* 0x000f220000000800 */
[----:B-1----:R-:W-:Y:S01]  /*2190*/  IMAD R101, R30, 0x2, R99 ;  /* 0x000000021e657824 */ /* 0x002fe200078e0263 */
[----:B------:R-:W-:Y:S01]  /*21a0*/  UIADD3.64 UR50, UR10, 0x604, URZ ;  /* 0x000006040a327897 */ /* 0x000fe2000fffe03f */
[----:B------:R1:W-:Y:S01]  /*21b0*/  STL [R1+0x198], R157 ;  /* 0x0001989d01007387 */ /* 0x0003e20000100800 */
[----:B------:R-:W-:Y:S01]  /*21c0*/  UIADD3.64 UR12, UR8, 0x2, URZ ;  /* 0x00000002080c7897 */ /* 0x000fe2000fffe03f */
[----:B---3--:R-:W-:Y:S01]  /*21d0*/  LEA.HI.X.SX32 R155, R43, R0, 0x1, P4 ;  /* 0x000000002b9b7211 */ /* 0x008fe200020f0eff */
[----:B------:R-:W-:-:S02]  /*21e0*/  UIADD3.64 UR16, UR8, 0x4, URZ ;  /* 0x0000000408107897 */ /* 0x000fc4000fffe03f */
[----:B------:R-:W3:Y:S01]  /*21f0*/  LDC R38, c[0x0][0x268] ;  /* 0x00009a00ff267b82 */ /* 0x000ee20000000800 */
[----:B-----5:R-:W-:Y:S01]  /*2200*/  IMAD R103, R32, 0x2, R101 ;  /* 0x0000000220677824 */ /* 0x020fe200078e0265 */
[-C--:B0-----:R-:W-:Y:S01]  /*2210*/  IADD3 R159, P0, R45, R6.reuse, RZ ;  /* 0x000000062d9f7210 */ /* 0x081fe20007f1e0ff */
[----:B------:R0:W-:Y:S01]  /*2220*/  STL [R1+0x1a0], R155 ;  /* 0x0001a09b01007387 */ /* 0x0001e20000100800 */
[----:B------:R-:W-:Y:S01]  /*2230*/  UIADD3.64 UR20, UR8, 0x1fe, URZ ;  /* 0x000001fe08147897 */ /* 0x000fe2000fffe03f */
[-C--:B-1----:R-:W-:Y:S01]  /*2240*/  IADD3 R157, P3, R55, R6.reuse, RZ ;  /* 0x00000006379d7210 */ /* 0x082fe20007f7e0ff */
[----:B------:R-:W-:Y:S01]  /*2250*/  UIADD3.64 UR24, UR8, 0x200, URZ ;  /* 0x0000020008187897 */ /* 0x000fe2000fffe03f */
[----:B------:R1:W-:Y:S01]  /*2260*/  STL [R1+0x1ac], R159 ;  /* 0x0001ac9f01007387 */ /* 0x0003e20000100800 */
[----:B------:R-:W5:Y:S01]  /*2270*/  LDC R40, c[0x0][0x268] ;  /* 0x00009a00ff287b82 */ /* 0x000f620000000800 */
[----:B--2---:R-:W-:Y:S01]  /*2280*/  IMAD R105, R34, 0x2, R103 ;  /* 0x0000000222697824 */ /* 0x004fe200078e0267 */
[----:B------:R-:W-:Y:S01]  /*2290*/  UIADD3.64 UR28, UR8, 0x202, URZ ;  /* 0x00000202081c7897 */ /* 0x000fe2000fffe03f */
[----:B------:R2:W-:Y:S01]  /*22a0*/  STL [R1+0x1b4], R157 ;  /* 0x0001b49d01007387 */ /* 0x0005e20000100800 */
[----:B------:R-:W-:Y:S01]  /*22b0*/  UIADD3.64 UR32, UR8, 0x204, URZ ;  /* 0x0000020408207897 */ /* 0x000fe2000fffe03f */
[----:B0-----:R-:W-:-:S03]  /*22c0*/  IADD3 R155, P4, R57, R6, RZ ;  /* 0x00000006399b7210 */ /* 0x001fc60007f9e0ff */
[----:B------:R-:W0:Y:S01]  /*22d0*/  LDC R42, c[0x0][0x268] ;  /* 0x00009a00ff2a7b82 */ /* 0x000e220000000800 */
[----:B----4-:R-:W-:Y:S01]  /*22e0*/  IMAD R107, R36, 0x2, R105 ;  /* 0x00000002246b7824 */ /* 0x010fe200078e0269 */
[-C--:B-1----:R-:W-:Y:S01]  /*22f0*/  LEA.HI.X.SX32 R159, R45, R0.reuse, 0x1, P0 ;  /* 0x000000002d9f7211 */ /* 0x082fe200000f0eff */
[----:B------:R1:W-:Y:S01]  /*2300*/  STL [R1+0x1bc], R155 ;  /* 0x0001bc9b01007387 */ /* 0x0003e20000100800 */
[----:B--2---:R-:W-:-:S03]  /*2310*/  LEA.HI.X.SX32 R157, R55, R0, 0x1, P3 ;  /* 0x00000000379d7211 */ /* 0x004fc600018f0eff */
[----:B------:R2:W-:Y:S01]  /*2320*/  STL [R1+0x1a8], R159 ;  /* 0x0001a89f01007387 */ /* 0x0005e20000100800 */
[----:B------:R-:W4:Y:S01]  /*2330*/  LDC R44, c[0x0][0x268] ;  /* 0x00009a00ff2c7b82 */ /* 0x000f220000000800 */
[----:B---3--:R-:W-:Y:S02]  /*2340*/  IMAD R109, R38, 0x2, R107 ;  /* 0x00000002266d7824 */ /* 0x008fe400078e026b */
[----:B------:R3:W-:Y:S01]  /*2350*/  STL [R1+0x1b0], R157 ;  /* 0x0001b09d01007387 */ /* 0x0007e20000100800 */
[----:B-1----:R-:W-:-:S04]  /*2360*/  LEA.HI.X.SX32 R155, R57, R0, 0x1, P4 ;  /* 0x00000000399b7211 */ /* 0x002fc800020f0eff */
[----:B------:R-:W1:Y:S01]  /*2370*/  LDC R46, c[0x0][0x268] ;  /* 0x00009a00ff2e7b82 */ /* 0x000e620000000800 */
[----:B-----5:R-:W-:Y:S01]  /*2380*/  IMAD R111, R40, 0x2, R109 ;  /* 0x00000002286f7824 */ /* 0x020fe200078e026d */
[-C--:B--2---:R-:W-:Y:S01]  /*2390*/  IADD3 R159, P0, R59, R6.reuse, RZ ;  /* 0x000000063b9f7210 */ /* 0x084fe20007f1e0ff */
[----:B------:R2:W-:Y:S01]  /*23a0*/  STL [R1+0x1b8], R155 ;  /* 0x0001b89b01007387 */ /* 0x0005e20000100800 */
[----:B---3--:R-:W-:-:S03]  /*23b0*/  IADD3 R157, P3, R61, R6, RZ ;  /* 0x000000063d9d7210 */ /* 0x008fc60007f7e0ff */
[----:B------:R3:W-:Y:S01]  /*23c0*/  STL [R1+0x1c4], R159 ;  /* 0x0001c49f01007387 */ /* 0x0007e20000100800 */
[----:B------:R-:W5:Y:S01]  /*23d0*/  LDC R8, c[0x0][0x268] ;  /* 0x00009a00ff087b82 */ /* 0x000f620000000800 */
[----:B0-----:R-:W-:Y:S02]  /*23e0*/  IMAD R113, R42, 0x2, R111 ;  /* 0x000000022a717824 */ /* 0x001fe400078e026f */
[----:B------:R0:W-:Y:S01]  /*23f0*/  STL [R1+0x1cc], R157 ;  /* 0x0001cc9d01007387 */ /* 0x0001e20000100800 */
[----:B--2---:R-:W-:-:S04]  /*2400*/  IADD3 R155, P4, R71, R6, RZ ;  /* 0x00000006479b7210 */ /* 0x004fc80007f9e0ff */
[----:B------:R-:W2:Y:S01]  /*2410*/  LDC R48, c[0x0][0x268] ;  /* 0x00009a00ff307b82 */ /* 0x000ea20000000800 */
[----:B----4-:R-:W-:Y:S01]  /*2420*/  IMAD R115, R44, 0x2, R113 ;  /* 0x000000022c737824 */ /* 0x010fe200078e0271 */
[-C--:B---3--:R-:W-:Y:S01]  /*2430*/  LEA.HI.X.SX32 R159, R59, R0.reuse, 0x1, P0 ;  /* 0x000000003b9f7211 */ /* 0x088fe200000f0eff */
[----:B------:R3:W-:Y:S01]  /*2440*/  STL [R1+0x1d4], R155 ;  /* 0x0001d49b01007387 */ /* 0x0007e20000100800 */
[----:B0-----:R-:W-:-:S03]  /*2450*/  LEA.HI.X.SX32 R157, R61, R0, 0x1, P3 ;  /* 0x000000003d9d7211 */ /* 0x001fc600018f0eff */
[----:B------:R0:W-:Y:S01]  /*2460*/  STL [R1+0x1c0], R159 ;  /* 0x0001c09f01007387 */ /* 0x0001e20000100800 */
[----:B------:R-:W4:Y:S01]  /*2470*/  LDC R50, c[0x0][0x268] ;  /* 0x00009a00ff327b82 */ /* 0x000f220000000800 */
[----:B-1----:R-:W-:Y:S02]  /*2480*/  IMAD R117, R46, 0x2, R115 ;  /* 0x000000022e757824 */ /* 0x002fe400078e0273 */
[----:B------:R1:W-:Y:S01]  /*2490*/  STL [R1+0x1c8], R157 ;  /* 0x0001c89d01007387 */ /* 0x0003e20000100800 */
[----:B---3--:R-:W-:-:S04]  /*24a0*/  LEA.HI.X.SX32 R155, R71, R0, 0x1, P4 ;  /* 0x00000000479b7211 */ /* 0x008fc800020f0eff */
[----:B------:R-:W3:Y:S01]  /*24b0*/  LDC R2, c[0x0][0x268] ;  /* 0x00009a00ff027b82 */ /* 0x000ee20000000800 */
[----:B-----5:R-:W-:Y:S01]  /*24c0*/  IMAD R119, R8, 0x2, R117 ;  /* 0x0000000208777824 */ /* 0x020fe200078e0275 */
[-C--:B0-----:R-:W-:Y:S01]  /*24d0*/  IADD3 R159, P0, R73, R6.reuse, RZ ;  /* 0x00000006499f7210 */ /* 0x081fe20007f1e0ff */
[----:B------:R0:W-:Y:S01]  /*24e0*/  STL [R1+0x1d0], R155 ;  /* 0x0001d09b01007387 */ /* 0x0001e20000100800 */
[----:B-1----:R-:W-:-:S03]  /*24f0*/  IADD3 R157, P3, R75, R6, RZ ;  /* 0x000000064b9d7210 */ /* 0x002fc60007f7e0ff */
[----:B------:R1:W-:Y:S01]  /*2500*/  STL [R1+0x1dc], R159 ;  /* 0x0001dc9f01007387 */ /* 0x0003e20000100800 */
[----:B------:R-:W5:Y:S01]  /*2510*/  LDC R112, c[0x0][0x268] ;  /* 0x00009a00ff707b82 */ /* 0x000f620000000800 */
[----:B--2---:R-:W-:Y:S02]  /*2520*/  IMAD R121, R48, 0x2, R119 ;  /* 0x0000000230797824 */ /* 0x004fe400078e0277 */
[----:B------:R2:W-:Y:S01]  /*2530*/  STL [R1+0x1e4], R157 ;  /* 0x0001e49d01007387 */ /* 0x0005e20000100800 */
[----:B0-----:R-:W-:-:S04]  /*2540*/  IADD3 R155, P4, R77, R6, RZ ;  /* 0x000000064d9b7210 */ /* 0x001fc80007f9e0ff */
        /* <DEDUP_REMOVED lines=15> */
[----:B------:R-:W-:Y:S01]  /*2640*/  STL [R1+0x1f4], R159 ;  /* 0x0001f49f01007387 */ /* 0x000fe20000100800 */
[----:B------:R-:W3:Y:S01]  /*2650*/  LDC R118, c[0x0][0x268] ;  /* 0x00009a00ff767b82 */ /* 0x000ee20000000800 */
[----:B0-----:R-:W-:Y:S02]  /*2660*/  IMAD R129, R114, 0x2, R127 ;  /* 0x0000000272817824 */ /* 0x001fe400078e027f */
[----:B------:R0:W-:Y:S01]  /*2670*/  STL [R1+0x1fc], R157 ;  /* 0x0001fc9d01007387 */ /* 0x0001e20000100800 */
[----:B--2---:R-:W-:-:S04]  /*2680*/  IADD3 R155, P4, R93, R6, RZ ;  /* 0x000000065d9b7210 */ /* 0x004fc80007f9e0ff */
[----:B------:R-:W2:Y:S01]  /*2690*/  LDC R120, c[0x0][0x268] ;  /* 0x00009a00ff787b82 */ /* 0x000ea20000000800 */
[----:B----4-:R-:W-:Y:S01]  /*26a0*/  IMAD R131, R4, 0x2, R129 ;  /* 0x0000000204837824 */ /* 0x010fe200078e0281 */
[----:B------:R4:W-:Y:S01]  /*26b0*/  STL [R1+0x204], R155 ;  /* 0x0002049b01007387 */ /* 0x0009e20000100800 */
[----:B0-----:R-:W-:-:S05]  /*26c0*/  LEA.HI.X.SX32 R157, R79, R0, 0x1, P0 ;  /* 0x000000004f9d7211 */ /* 0x001fca00000f0eff */
[----:B------:R-:W0:Y:S01]  /*26d0*/  LDC R122, c[0x0][0x268] ;  /* 0x00009a00ff7a7b82 */ /* 0x000e220000000800 */
[----:B-1----:R-:W-:Y:S01]  /*26e0*/  IMAD R133, R116, 0x2, R131 ;  /* 0x0000000274857824 */ /* 0x002fe200078e0283 */
[----:B------:R-:W-:Y:S01]  /*26f0*/  STL [R1+0x1f0], R157 ;  /* 0x0001f09d01007387 */ /* 0x000fe20000100800 */
[----:B----4-:R-:W-:-:S05]  /*2700*/  LEA.HI.X.SX32 R155, R87, R0, 0x1, P3 ;  /* 0x00000000579b7211 */ /* 0x010fca00018f0eff */
[----:B------:R-:W1:Y:S01]  /*2710*/  LDC R124, c[0x0][0x268] ;  /* 0x00009a00ff7c7b82 */ /* 0x000e620000000800 */
[----:B---3--:R-:W-:Y:S01]  /*2720*/  IMAD R135, R118, 0x2, R133 ;  /* 0x0000000276877824 */ /* 0x008fe200078e0285 */
[----:B------:R3:W-:Y:S06]  /*2730*/  STL [R1+0x1f8], R155 ;  /* 0x0001f89b01007387 */ /* 0x0007ec0000100800 */
[----:B------:R-:W4:Y:S01]  /*2740*/  LDC R126, c[0x0][0x268] ;  /* 0x00009a00ff7e7b82 */ /* 0x000f220000000800 */
[----:B--2---:R-:W-:Y:S01]  /*2750*/  IMAD R29, R120, 0x2, R135 ;  /* 0x00000002781d7824 */ /* 0x004fe200078e0287 */
[----:B---3--:R-:W-:-:S06]  /*2760*/  IADD3 R155, P0, R95, R6, RZ ;  /* 0x000000065f9b7210 */ /* 0x008fcc0007f1e0ff */
[----:B------:R-:W2:Y:S01]  /*2770*/  LDC R128, c[0x0][0x268] ;  /* 0x00009a00ff807b82 */ /* 0x000ea20000000800 */
[----:B0-----:R-:W-:-:S07]  /*2780*/  IMAD R69, R122, 0x2, R29 ;  /* 0x000000027a457824 */ /* 0x001fce00078e021d */
[----:B------:R-:W0:Y:S01]  /*2790*/  LDC R130, c[0x0][0x268] ;  /* 0x00009a00ff827b82 */ /* 0x000e220000000800 */
[----:B-1----:R-:W-:-:S07]  /*27a0*/  IMAD R91, R124, 0x2, R69 ;  /* 0x000000027c5b7824 */ /* 0x002fce00078e0245 */
[----:B------:R-:W1:Y:S01]  /*27b0*/  LDC R132, c[0x0][0x268] ;  /* 0x00009a00ff847b82 */ /* 0x000e620000000800 */
[----:B----4-:R-:W-:-:S07]  /*27c0*/  IMAD R27, R126, 0x2, R91 ;  /* 0x000000027e1b7824 */ /* 0x010fce00078e025b */
[----:B------:R-:W3:Y:S01]  /*27d0*/  LDC R134, c[0x0][0x268] ;  /* 0x00009a00ff867b82 */ /* 0x000ee20000000800 */
[----:B--2---:R-:W-:-:S07]  /*27e0*/  IMAD R65, R128, 0x2, R27 ;  /* 0x0000000280417824 */ /* 0x004fce00078e021b */
[----:B------:R-:W2:Y:S01]  /*27f0*/  LDC R136, c[0x0][0x268] ;  /* 0x00009a00ff887b82 */ /* 0x000ea20000000800 */
[----:B0-----:R-:W-:-:S07]  /*2800*/  IMAD R67, R130, 0x2, R65 ;  /* 0x0000000282437824 */ /* 0x001fce00078e0241 */
[----:B------:R-:W0:Y:S01]  /*2810*/  LDC R138, c[0x0][0x268] ;  /* 0x00009a00ff8a7b82 */ /* 0x000e220000000800 */
[----:B-1----:R-:W-:-:S07]  /*2820*/  IMAD R47, R132, 0x2, R67 ;  /* 0x00000002842f7824 */ /* 0x002fce00078e0243 */
[----:B------:R-:W1:Y:S01]  /*2830*/  LDC R140, c[0x0][0x268] ;  /* 0x00009a00ff8c7b82 */ /* 0x000e620000000800 */
[----:B---3--:R-:W-:-:S07]  /*2840*/  IMAD R51, R134, 0x2, R47 ;  /* 0x0000000286337824 */ /* 0x008fce00078e022f */
        /* <DEDUP_REMOVED lines=13> */
[----:B-1----:R-:W-:-:S04]  /*2920*/  IMAD R85, R148, 0x2, R83 ;  /* 0x0000000294557824 */ /* 0x002fc800078e0253 */
[----:B---3--:R-:W-:-:S03]  /*2930*/  IMAD R81, R150, 0x2, R85 ;  /* 0x0000000296517824 */ /* 0x008fc600078e0255 */
[----:B------:R-:W1:Y:S01]  /*2940*/  LDC R156, c[0x0][0x268] ;  /* 0x00009a00ff9c7b82 */ /* 0x000e620000000800 */
[----:B--2---:R-:W-:Y:S01]  /*2950*/  IMAD R45, R152, 0x2, R81 ;  /* 0x00000002982d7824 */ /* 0x004fe200078e0251 */
[----:B------:R-:W-:-:S06]  /*2960*/  LEA.HI.X.SX32 R152, R93, R0, 0x1, P4 ;  /* 0x000000005d987211 */ /* 0x000fcc00020f0eff */
[----:B------:R-:W2:Y:S01]  /*2970*/  LDC R158, c[0x0][0x268] ;  /* 0x00009a00ff9e7b82 */ /* 0x000ea20000000800 */
[----:B------:R-:W-:Y:S01]  /*2980*/  IMAD R93, R21, 0x3, RZ ;  /* 0x00000003155d7824 */ /* 0x000fe200078e02ff */
[----:B------:R3:W-:Y:S01]  /*2990*/  STL [R1+0x200], R152 ;  /* 0x0002009801007387 */ /* 0x0007e20000100800 */
[----:B0-----:R-:W-:Y:S01]  /*29a0*/  IMAD R87, R154, 0x2, R45 ;  /* 0x000000029a577824 */ /* 0x001fe200078e022d */
[-C--:B------:R-:W-:Y:S02]  /*29b0*/  IADD3 R154, P3, R97, R6.reuse, RZ ;  /* 0x00000006619a7210 */ /* 0x080fe40007f7e0ff */
[----:B------:R0:W-:Y:S02]  /*29c0*/  STL [R1+0x20c], R155 ;  /* 0x00020c9b01007387 */ /* 0x0001e40000100800 */
[----:B------:R-:W4:Y:S02]  /*29d0*/  LDC R160, c[0x0][0x268] ;  /* 0x00009a00ffa07b82 */ /* 0x000f240000000800 */
[----:B------:R5:W-:Y:S01]  /*29e0*/  STL [R1+0x214], R154 ;  /* 0x0002149a01007387 */ /* 0x000be20000100800 */
[----:B---3--:R-:W-:Y:S01]  /*29f0*/  IADD3 R152, P4, R99, R6, RZ ;  /* 0x0000000663987210 */ /* 0x008fe20007f9e0ff */
[----:B-1----:R-:W-:-:S04]  /*2a00*/  IMAD R43, R156, 0x2, R87 ;  /* 0x000000029c2b7824 */ /* 0x002fc800078e0257 */
[----:B------:R-:W1:Y:S01]  /*2a10*/  LDC R162, c[0x0][0x268] ;  /* 0x00009a00ffa27b82 */ /* 0x000e620000000800 */
[-C--:B0-----:R-:W-:Y:S01]  /*2a20*/  LEA.HI.X.SX32 R155, R95, R0.reuse, 0x1, P0 ;  /* 0x000000005f9b7211 */ /* 0x081fe200000f0eff */
[----:B------:R0:W-:Y:S01]  /*2a30*/  STL [R1+0x21c], R152 ;  /* 0x00021c9801007387 */ /* 0x0001e20000100800 */
[----:B------:R-:W-:Y:S01]  /*2a40*/  IMAD R95, R21, 0x7c, RZ ;  /* 0x0000007c155f7824 */ /* 0x000fe200078e02ff */
[-C--:B-----5:R-:W-:Y:S02]  /*2a50*/  LEA.HI.X.SX32 R154, R97, R0.reuse, 0x1, P3 ;  /* 0x00000000619a7211 */ /* 0x0a0fe400018f0eff */
[----:B------:R3:W-:Y:S01]  /*2a60*/  STL [R1+0x208], R155 ;  /* 0x0002089b01007387 */ /* 0x0007e20000100800 */
[----:B--2---:R-:W-:Y:S01]  /*2a70*/  IMAD R79, R158, 0x2, R43 ;  /* 0x000000029e4f7824 */ /* 0x004fe200078e022b */
[----:B------:R-:W2:Y:S01]  /*2a80*/  LDC R164, c[0x0][0x268] ;  /* 0x00009a00ffa47b82 */ /* 0x000ea20000000800 */
[----:B------:R-:W-:Y:S01]  /*2a90*/  IMAD R97, R21, 0x7d, RZ ;  /* 0x0000007d15617824 */ /* 0x000fe200078e02ff */
[----:B------:R5:W-:Y:S01]  /*2aa0*/  STL [R1+0x210], R154 ;  /* 0x0002109a01007387 */ /* 0x000be20000100800 */
[----:B0-----:R-:W-:Y:S01]  /*2ab0*/  LEA.HI.X.SX32 R152, R99, R0, 0x1, P4 ;  /* 0x0000000063987211 */ /* 0x001fe200020f0eff */
[----:B------:R-:W-:Y:S01]  /*2ac0*/  IMAD R99, R21, 0x5, RZ ;  /* 0x0000000515637824 */ /* 0x000fe200078e02ff */
[----:B---3--:R-:W-:-:S03]  /*2ad0*/  IADD3 R155, P0, R101, R6, RZ ;  /* 0x00000006659b7210 */ /* 0x008fc60007f1e0ff */
[----:B------:R0:W-:Y:S01]  /*2ae0*/  STL [R1+0x218], R152 ;  /* 0x0002189801007387 */ /* 0x0001e20000100800 */
[----:B------:R-:W3:Y:S01]  /*2af0*/  LDC R166, c[0x0][0x268] ;  /* 0x00009a00ffa67b82 */ /* 0x000ee20000000800 */
[----:B----4-:R-:W-:Y:S01]  /*2b00*/  IMAD R61, R160, 0x2, R79 ;  /* 0x00000002a03d7824 */ /* 0x010fe200078e024f */
[-C--:B-----5:R-:W-:Y:S01]  /*2b10*/  IADD3 R154, P3, R103, R6.reuse, RZ ;  /* 0x00000006679a7210 */ /* 0x0a0fe20007f7e0ff */
[----:B------:R4:W-:Y:S02]  /*2b20*/  STL [R1+0x224], R155 ;  /* 0x0002249b01007387 */ /* 0x0009e40000100800 */
[----:B-1----:R-:W-:Y:S02]  /*2b30*/  IMAD R59, R162, 0x2, R61 ;  /* 0x00000002a23b7824 */ /* 0x002fe400078e023d */
[----:B------:R1:W-:Y:S01]  /*2b40*/  STL [R1+0x22c], R154 ;  /* 0x00022c9a01007387 */ /* 0x0003e20000100800 */
[----:B------:R-:W5:Y:S01]  /*2b50*/  LDC R168, c[0x0][0x268] ;  /* 0x00009a00ffa87b82 */ /* 0x000f620000000800 */
[----:B0-----:R-:W-:-:S02]  /*2b60*/  IADD3 R152, P4, R105, R6, RZ ;  /* 0x0000000669987210 */ /* 0x001fc40007f9e0ff */
[----:B----4-:R-:W-:-:S03]  /*2b70*/  LEA.HI.X.SX32 R155, R101, R0, 0x1, P0 ;  /* 0x00000000659b7211 */ /* 0x010fc600000f0eff */
[----:B------:R0:W-:Y:S01]  /*2b80*/  STL [R1+0x234], R152 ;  /* 0x0002349801007387 */ /* 0x0001e20000100800 */
[----:B--2---:R-:W-:Y:S01]  /*2b90*/  IMAD R41, R164, 0x2, R59 ;  /* 0x00000002a4297824 */ /* 0x004fe200078e023b */
[----:B------:R-:W2:Y:S01]  /*2ba0*/  LDC R170, c[0x0][0x268] ;  /* 0x00009a00ffaa7b82 */ /* 0x000ea20000000800 */
[-C--:B-1----:R-:W-:Y:S01]  /*2bb0*/  LEA.HI.X.SX32 R154, R103, R0.reuse, 0x1, P3 ;  /* 0x00000000679a7211 */ /* 0x082fe200018f0eff */
[----:B------:R1:W-:Y:S01]  /*2bc0*/  STL [R1+0x220], R155 ;  /* 0x0002209b01007387 */ /* 0x0003e20000100800 */
[C---:B------:R-:W-:Y:S02]  /*2bd0*/  IMAD R101, R21.reuse, 0x6, RZ ;  /* 0x0000000615657824 */ /* 0x040fe400078e02ff */
[----:B------:R-:W-:Y:S01]  /*2be0*/  IMAD.SHL.U32 R103, R21, 0x8, RZ ;  /* 0x0000000815677824 */ /* 0x000fe200078e00ff */
[----:B------:R4:W-:Y:S01]  /*2bf0*/  STL [R1+0x228], R154 ;  /* 0x0002289a01007387 */ /* 0x0009e20000100800 */
[----:B0-----:R-:W-:Y:S01]  /*2c00*/  LEA.HI.X.SX32 R152, R105, R0, 0x1, P4 ;  /* 0x0000000069987211 */ /* 0x001fe200020f0eff */
[----:B------:R-:W0:Y:S01]  /*2c10*/  LDC R172, c[0x0][0x268] ;  /* 0x00009a00ffac7b82 */ /* 0x000e220000000800 */
[----:B---3--:R-:W-:Y:S01]  /*2c20*/  IMAD R77, R166, 0x2, R41 ;  /* 0x00000002a64d7824 */ /* 0x008fe200078e0229 */
[----:B-1----:R-:W-:-:S02]  /*2c30*/  IADD3 R155, P0, R107, R6, RZ ;  /* 0x000000066b9b7210 */ /* 0x002fc40007f1e0ff */
[----:B------:R1:W-:Y:S01]  /*2c40*/  STL [R1+0x230], R152 ;  /* 0x0002309801007387 */ /* 0x0003e20000100800 */
[----:B----4-:R-:W-:-:S03]  /*2c50*/  IADD3 R154, P3, R109, R6, RZ ;  /* 0x000000066d9a7210 */ /* 0x010fc60007f7e0ff */
[----:B------:R3:W-:Y:S01]  /*2c60*/  STL [R1+0x23c], R155 ;  /* 0x00023c9b01007387 */ /* 0x0007e20000100800 */
[----:B------:R-:W4:Y:S01]  /*2c70*/  LDC R174, c[0x0][0x268] ;  /* 0x00009a00ffae7b82 */ /* 0x000f220000000800 */
[----:B-----5:R-:W-:Y:S02]  /*2c80*/  IMAD R75, R168, 0x2, R77 ;  /* 0x00000002a84b7824 */ /* 0x020fe400078e024d */
[----:B------:R5:W-:Y:S01]  /*2c90*/  STL [R1+0x244], R154 ;  /* 0x0002449a01007387 */ /* 0x000be20000100800 */
[----:B-1----:R-:W-:Y:S01]  /*2ca0*/  IADD3 R152, P4, R111, R6, RZ ;  /* 0x000000066f987210 */ /* 0x002fe20007f9e0ff */
[----:B--2---:R-:W-:-:S03]  /*2cb0*/  IMAD R39, R170, 0x2, R75 ;  /* 0x00000002aa277824 */ /* 0x004fc600078e024b */
[----:B------:R-:W1:Y:S01]  /*2cc0*/  LDC R110, c[0x0][0x268] ;  /* 0x00009a00ff6e7b82 */ /* 0x000e620000000800 */
[-C--:B---3--:R-:W-:Y:S01]  /*2cd0*/  LEA.HI.X.SX32 R155, R107, R0.reuse, 0x1, P0 ;  /* 0x000000006b9b7211 */ /* 0x088fe200000f0eff */
[----:B------:R2:W-:Y:S01]  /*2ce0*/  STL [R1+0x24c], R152 ;  /* 0x00024c9801007387 */ /* 0x0005e20000100800 */
[----:B-----5:R-:W-:-:S03]  /*2cf0*/  LEA.HI.X.SX32 R154, R109, R0, 0x1, P3 ;  /* 0x000000006d9a7211 */ /* 0x020fc600018f0eff */
[----:B------:R3:W-:Y:S01]  /*2d00*/  STL [R1+0x238], R155 ;  /* 0x0002389b01007387 */ /* 0x0007e20000100800 */
[----:B0-----:R-:W-:Y:S01]  /*2d10*/  IMAD R35, R172, 0x2, R39 ;  /* 0x00000002ac237824 */ /* 0x001fe200078e0227 */
[----:B------:R-:W0:Y:S02]  /*2d20*/  LDC R108, c[0x0][0x268] ;  /* 0x00009a00ff6c7b82 */ /* 0x000e240000000800 */
[----:B------:R5:W-:Y:S01]  /*2d30*/  STL [R1+0x240], R154 ;  /* 0x0002409a01007387 */ /* 0x000be20000100800 */
[----:B--2---:R-:W-:Y:S02]  /*2d40*/  LEA.HI.X.SX32 R152, R111, R0, 0x1, P4 ;  /* 0x000000006f987211 */ /* 0x004fe400020f0eff */
        /* <DEDUP_REMOVED lines=9> */
[----:B--2---:R-:W-:-:S02]  /*2de0*/  IADD3 R152, P4, R117, R6, RZ ;  /* 0x0000000675987210 */ /* 0x004fc40007f9e0ff */
[----:B----4-:R-:W-:-:S03]  /*2df0*/  LEA.HI.X.SX32 R155, R113, R0, 0x1, P0 ;  /* 0x00000000719b7211 */ /* 0x010fc600000f0eff */
[----:B------:R2:W-:Y:S01]  /*2e00*/  STL [R1+0x264], R152 ;  /* 0x0002649801007387 */ /* 0x0005e20000100800 */
[----:B0-----:R-:W-:Y:S01]  /*2e10*/  IMAD R33, R108, 0x2, R57 ;  /* 0x000000026c217824 */ /* 0x001fe200078e0239 */
[----:B------:R-:W0:Y:S01]  /*2e20*/  LDC R102, c[0x0][0x268] ;  /* 0x00009a00ff667b82 */ /* 0x000e220000000800 */
[-C--:B-1----:R-:W-:Y:S01]  /*2e30*/  LEA.HI.X.SX32 R154, R115, R0.reuse, 0x1, P3 ;  /* 0x00000000739a7211 */ /* 0x082fe200018f0eff */
[----:B------:R1:W-:Y:S04]  /*2e40*/  STL [R1+0x250], R155 ;  /* 0x0002509b01007387 */ /* 0x0003e80000100800 */
[----:B------:R4:W-:Y:S01]  /*2e50*/  STL [R1+0x258], R154 ;  /* 0x0002589a01007387 */ /* 0x0009e20000100800 */
[----:B--2---:R-:W-:Y:S01]  /*2e60*/  LEA.HI.X.SX32 R152, R117, R0, 0x1, P4 ;  /* 0x0000000075987211 */ /* 0x004fe200020f0eff */
[----:B------:R-:W2:Y:S01]  /*2e70*/  LDC R100, c[0x0][0x268] ;  /* 0x00009a00ff647b82 */ /* 0x000ea20000000800 */
        /* <DEDUP_REMOVED lines=8> */
[----:B------:R-:W-:Y:S01]  /*2f00*/  IMAD R104, R21, 0x9, RZ ;  /* 0x0000000915687824 */ /* 0x000fe200078e02ff */
[----:B-1----:R-:W-:Y:S01]  /*2f10*/  IADD3 R152, P4, R123, R6, RZ ;  /* 0x000000067b987210 */ /* 0x002fe20007f9e0ff */
[----:B0-----:R-:W-:Y:S02]  /*2f20*/  IMAD R71, R102, 0x2, R55 ;  /* 0x0000000266477824 */ /* 0x001fe400078e0237 */
[----:B------:R-:W0:Y:S01]  /*2f30*/  LDC R96, c[0x0][0x268] ;  /* 0x00009a00ff607b82 */ /* 0x000e220000000800 */
[-C--:B---3--:R-:W-:Y:S01]  /*2f40*/  LEA.HI.X.SX32 R155, R119, R0.reuse, 0x1, P0 ;  /* 0x00000000779b7211 */ /* 0x088fe200000f0eff */
[----:B------:R1:W-:Y:S01]  /*2f50*/  STL [R1+0x27c], R152 ;  /* 0x00027c9801007387 */ /* 0x0003e20000100800 */
[----:B------:R-:W-:Y:S01]  /*2f60*/  IMAD R102, R21, 0x7, RZ ;  /* 0x0000000715667824 */ /* 0x000fe200078e02ff */
[----:B-----5:R-:W-:-:S02]  /*2f70*/  LEA.HI.X.SX32 R154, R121, R0, 0x1, P3 ;  /* 0x00000000799a7211 */ /* 0x020fc400018f0eff */
[----:B------:R3:W-:Y:S02]  /*2f80*/  STL [R1+0x268], R155 ;  /* 0x0002689b01007387 */ /* 0x0007e40000100800 */
[----:B------:R-:W5:Y:S02]  /*2f90*/  LDC R94, c[0x0][0x268] ;  /* 0x00009a00ff5e7b82 */ /* 0x000f640000000800 */
[----:B------:R2:W-:Y:S01]  /*2fa0*/  STL [R1+0x270], R154 ;  /* 0x0002709a01007387 */ /* 0x0005e20000100800 */
[----:B-1----:R-:W-:Y:S02]  /*2fb0*/  LEA.HI.X.SX32 R152, R123, R0, 0x1, P4 ;  /* 0x000000007b987211 */ /* 0x002fe400020f0eff */
[----:B---3--:R-:W-:-:S03]  /*2fc0*/  IADD3 R155, P0, R125, R6, RZ ;  /* 0x000000067d9b7210 */ /* 0x008fc60007f1e0ff */
[----:B------:R1:W-:Y:S01]  /*2fd0*/  STL [R1+0x278], R152 ;  /* 0x0002789801007387 */ /* 0x0003e20000100800 */
[----:B------:R-:W3:Y:S01]  /*2fe0*/  LDC R92, c[0x0][0x268] ;  /* 0x00009a00ff5c7b82 */ /* 0x000ee20000000800 */
[-C--:B--2---:R-:W-:Y:S02]  /*2ff0*/  IADD3 R154, P3, R127, R6.reuse, RZ ;  /* 0x000000067f9a7210 */ /* 0x084fe40007f7e0ff */
[----:B------:R2:W-:Y:S04]  /*3000*/  STL [R1+0x284], R155 ;  /* 0x0002849b01007387 */ /* 0x0005e80000100800 */
[----:B------:R4:W-:Y:S01]  /*3010*/  STL [R1+0x28c], R154 ;  /* 0x00028c9a01007387 */ /* 0x0009e20000100800 */
[----:B------:R-:W3:Y:S01]  /*3020*/  LDC R90, c[0x0][0x268] ;  /* 0x00009a00ff5a7b82 */ /* 0x000ee20000000800 */
[----:B-1----:R-:W-:-:S02]  /*3030*/  IADD3 R152, P4, R129, R6, RZ ;  /* 0x0000000681987210 */ /* 0x002fc40007f9e0ff */
[----:B--2---:R-:W-:-:S03]  /*3040*/  LEA.HI.X.SX32 R155, R125, R0, 0x1, P0 ;  /* 0x000000007d9b7211 */ /* 0x004fc600000f0eff */
[----:B------:R1:W-:Y:S02]  /*3050*/  STL [R1+0x294], R152 ;  /* 0x0002949801007387 */ /* 0x0003e40000100800 */
[----:B------:R-:W2:Y:S01]  /*3060*/  LDC R88, c[0x0][0x268] ;  /* 0x00009a00ff587b82 */ /* 0x000ea20000000800 */
[-C--:B----4-:R-:W-:Y:S01]  /*3070*/  LEA.HI.X.SX32 R154, R127, R0.reuse, 0x1, P3 ;  /* 0x000000007f9a7211 */ /* 0x090fe200018f0eff */
[----:B------:R4:W-:Y:S04]  /*3080*/  STL [R1+0x280], R155 ;  /* 0x0002809b01007387 */ /* 0x0009e80000100800 */
[----:B------:R0:W-:Y:S01]  /*3090*/  STL [R1+0x288], R154 ;  /* 0x0002889a01007387 */ /* 0x0001e20000100800 */
[----:B-1----:R-:W-:Y:S01]  /*30a0*/  LEA.HI.X.SX32 R152, R129, R0, 0x1, P4 ;  /* 0x0000000081987211 */ /* 0x002fe200020f0eff */
[----:B------:R-:W1:Y:S01]  /*30b0*/  LDC R86, c[0x0][0x268] ;  /* 0x00009a00ff567b82 */ /* 0x000e620000000800 */
[----:B----4-:R-:W-:-:S03]  /*30c0*/  IADD3 R155, P0, R131, R6, RZ ;  /* 0x00000006839b7210 */ /* 0x010fc60007f1e0ff */
[----:B------:R4:W-:Y:S01]  /*30d0*/  STL [R1+0x290], R152 ;  /* 0x0002909801007387 */ /* 0x0009e20000100800 */
[----:B0-----:R-:W-:-:S03]  /*30e0*/  IADD3 R154, P3, R133, R6, RZ ;  /* 0x00000006859a7210 */ /* 0x001fc60007f7e0ff */
[----:B------:R0:W-:Y:S01]  /*30f0*/  STL [R1+0x29c], R155 ;  /* 0x00029c9b01007387 */ /* 0x0001e20000100800 */
[----:B------:R-:W1:Y:S03]  /*3100*/  LDC R84, c[0x0][0x268] ;  /* 0x00009a00ff547b82 */ /* 0x000e660000000800 */
[----:B------:R5:W-:Y:S01]  /*3110*/  STL [R1+0x2a4], R154 ;  /* 0x0002a49a01007387 */ /* 0x000be20000100800 */
[----:B----4-:R-:W-:-:S04]  /*3120*/  IADD3 R152, P4, R135, R6, RZ ;  /* 0x0000000687987210 */ /* 0x010fc80007f9e0ff */
[----:B------:R-:W4:Y:S01]  /*3130*/  LDC R82, c[0x0][0x268] ;  /* 0x00009a00ff527b82 */ /* 0x000f220000000800 */
[-C--:B0-----:R-:W-:Y:S01]  /*3140*/  LEA.HI.X.SX32 R155, R131, R0.reuse, 0x1, P0 ;  /* 0x00000000839b7211 */ /* 0x081fe200000f0eff */
[----:B------:R0:W-:Y:S01]  /*3150*/  STL [R1+0x2ac], R152 ;  /* 0x0002ac9801007387 */ /* 0x0001e20000100800 */
[----:B-----5:R-:W-:-:S03]  /*3160*/  LEA.HI.X.SX32 R154, R133, R0, 0x1, P3 ;  /* 0x00000000859a7211 */ /* 0x020fc600018f0eff */
[----:B------:R5:W-:Y:S02]  /*3170*/  STL [R1+0x298], R155 ;  /* 0x0002989b01007387 */ /* 0x000be40000100800 */
[----:B------:R-:W4:Y:S02]  /*3180*/  LDC R80, c[0x0][0x268] ;  /* 0x00009a00ff507b82 */ /* 0x000f240000000800 */
[----:B------:R3:W-:Y:S01]  /*3190*/  STL [R1+0x2a0], R154 ;  /* 0x0002a09a01007387 */ /* 0x0007e20000100800 */
[----:B0-----:R-:W-:Y:S02]  /*31a0*/  LEA.HI.X.SX32 R152, R135, R0, 0x1, P4 ;  /* 0x0000000087987211 */ /* 0x001fe400020f0eff */
[----:B-----5:R-:W-:-:S03]  /*31b0*/  IADD3 R155, P0, R29, R6, RZ ;  /* 0x000000061d9b7210 */ /* 0x020fc60007f1e0ff */
[----:B------:R0:W-:Y:S01]  /*31c0*/  STL [R1+0x2a8], R152 ;  /* 0x0002a89801007387 */ /* 0x0001e20000100800 */
[----:B------:R-:W5:Y:S01]  /*31d0*/  LDC R78, c[0x0][0x268] ;  /* 0x00009a00ff4e7b82 */ /* 0x000f620000000800 */
[-C--:B---3--:R-:W-:Y:S02]  /*31e0*/  IADD3 R154, P3, R69, R6.reuse, RZ ;  /* 0x00000006459a7210 */ /* 0x088fe40007f7e0ff */
[----:B------:R3:W-:Y:S04]  /*31f0*/  STL [R1+0x2b4], R155 ;  /* 0x0002b49b01007387 */ /* 0x0007e80000100800 */
[----:B------:R2:W-:Y:S01]  /*3200*/  STL [R1+0x2bc], R154 ;  /* 0x0002bc9a01007387 */ /* 0x0005e20000100800 */
[----:B------:R-:W5:Y:S01]  /*3210*/  LDC R76, c[0x0][0x268] ;  /* 0x00009a00ff4c7b82 */ /* 0x000f620000000800 */
[----:B0-----:R-:W-:-:S02]  /*3220*/  IADD3 R152, P4, R91, R6, RZ ;  /* 0x000000065b987210 */ /* 0x001fc40007f9e0ff */
[----:B---3--:R-:W-:-:S03]  /*3230*/  LEA.HI.X.SX32 R155, R29, R0, 0x1, P0 ;  /* 0x000000001d9b7211 */ /* 0x008fc600000f0eff */
[----:B------:R0:W-:Y:S02]  /*3240*/  STL [R1+0x2c4], R152 ;  /* 0x0002c49801007387 */ /* 0x0001e40000100800 */
[----:B------:R-:W3:Y:S01]  /*3250*/  LDC R74, c[0x0][0x268] ;  /* 0x00009a00ff4a7b82 */ /* 0x000ee20000000800 */
[-C--:B--2---:R-:W-:Y:S01]  /*3260*/  LEA.HI.X.SX32 R154, R69, R0.reuse, 0x1, P3 ;  /* 0x00000000459a7211 */ /* 0x084fe200018f0eff */
[----:B------:R2:W-:Y:S01]  /*3270*/  STL [R1+0x2b0], R155 ;  /* 0x0002b09b01007387 */ /* 0x0005e20000100800 */
[----:B------:R-:W-:Y:S02]  /*3280*/  IMAD R69, R100, 0x2, R71 ;  /* 0x0000000264457824 */ /* 0x000fe400078e0247 */
[----:B------:R-:W-:Y:S01]  /*3290*/  IMAD R100, R21, 0x7f, RZ ;  /* 0x0000007f15647824 */ /* 0x000fe200078e02ff */
[----:B------:R1:W-:Y:S01]  /*32a0*/  STL [R1+0x2b8], R154 ;  /* 0x0002b89a01007387 */ /* 0x0003e20000100800 */
[----:B------:R-:W-:Y:S01]  /*32b0*/  IMAD R29, R98, 0x2, R69 ;  /* 0x00000002621d7824 */ /* 0x000fe200078e0245 */
[----:B0-----:R-:W-:Y:S01]  /*32c0*/  LEA.HI.X.SX32 R152, R91, R0, 0x1, P4 ;  /* 0x000000005b987211 */ /* 0x001fe200020f0eff */
[----:B------:R-:W0:Y:S01]  /*32d0*/  LDC R72, c[0x0][0x268] ;  /* 0x00009a00ff487b82 */ /* 0x000e220000000800 */
[----:B------:R-:W-:Y:S01]  /*32e0*/  IMAD R91, R21, 0x7a, RZ ;  /* 0x0000007a155b7824 */ /* 0x000fe200078e02ff */
[----:B--2---:R-:W-:-:S02]  /*32f0*/  IADD3 R155, P0, R27, R6, RZ ;  /* 0x000000061b9b7210 */ /* 0x004fc40007f1e0ff */
[----:B------:R2:W-:Y:S01]  /*3300*/  STL [R1+0x2c0], R152 ;  /* 0x0002c09801007387 */ /* 0x0005e20000100800 */
[----:B------:R-:W-:Y:S01]  /*3310*/  IMAD R98, R21, 0x7e, RZ ;  /* 0x0000007e15627824 */ /* 0x000fe200078e02ff */
[-C--:B-1----:R-:W-:Y:S02]  /*3320*/  IADD3 R154, P3, R65, R6.reuse, RZ ;  /* 0x00000006419a7210 */ /* 0x082fe40007f7e0ff */
[----:B------:R1:W-:Y:S01]  /*3330*/  STL [R1+0x2cc], R155 ;  /* 0x0002cc9b01007387 */ /* 0x0003e20000100800 */
[----:B------:R-:W0:Y:S03]  /*3340*/  LDC R70, c[0x0][0x268] ;  /* 0x00009a00ff467b82 */ /* 0x000e260000000800 */
[----:B------:R4:W-:Y:S01]  /*3350*/  STL [R1+0x2d4], R154 ;  /* 0x0002d49a01007387 */ /* 0x0009e20000100800 */
[----:B--2---:R-:W-:-:S04]  /*3360*/  IADD3 R152, P4, R67, R6, RZ ;  /* 0x0000000643987210 */ /* 0x004fc80007f9e0ff */
[----:B------:R-:W2:Y:S01]  /*3370*/  LDC R68, c[0x0][0x268] ;  /* 0x00009a00ff447b82 */ /* 0x000ea20000000800 */
[-C--:B-1----:R-:W-:Y:S01]  /*3380*/  LEA.HI.X.SX32 R155, R27, R0.reuse, 0x1, P0 ;  /* 0x000000001b9b7211 */ /* 0x082fe200000f0eff */
[----:B------:R1:W-:Y:S01]  /*3390*/  STL [R1+0x2dc], R152 ;  /* 0x0002dc9801007387 */ /* 0x0003e20000100800 */
[----:B------:R-:W-:Y:S01]  /*33a0*/  IMAD R27, R96, 0x2, R29 ;  /* 0x00000002601b7824 */ /* 0x000fe200078e021d */
[-C--:B----4-:R-:W-:Y:S02]  /*33b0*/  LEA.HI.X.SX32 R154, R65, R0.reuse, 0x1, P3 ;  /* 0x00000000419a7211 */ /* 0x090fe400018f0eff */
[----:B------:R4:W-:Y:S01]  /*33c0*/  STL [R1+0x2c8], R155 ;  /* 0x0002c89b01007387 */ /* 0x0009e20000100800 */
[----:B------:R-:W-:Y:S01]  /*33d0*/  IMAD.SHL.U32 R96, R21, 0x4, RZ ;  /* 0x0000000415607824 */ /* 0x000fe200078e00ff */
[----:B------:R-:W2:Y:S02]  /*33e0*/  LDC R66, c[0x0][0x268] ;  /* 0x00009a00ff427b82 */ /* 0x000ea40000000800 */
[----:B------:R5:W-:Y:S01]  /*33f0*/  STL [R1+0x2d0], R154 ;  /* 0x0002d09a01007387 */ /* 0x000be20000100800 */
[----:B-1----:R-:W-:Y:S01]  /*3400*/  LEA.HI.X.SX32 R152, R67, R0, 0x1, P4 ;  /* 0x0000000043987211 */ /* 0x002fe200020f0eff */
[----:B------:R-:W-:-:S02]  /*3410*/  IMAD R67, R94, 0x2, R27 ;  /* 0x000000025e437824 */ /* 0x000fc400078e021b */
[----:B------:R-:W-:Y:S01]  /*3420*/  IMAD R94, R21, 0x7b, RZ ;  /* 0x0000007b155e7824 */ /* 0x000fe200078e02ff */
[-C--:B----4-:R-:W-:Y:S01]  /*3430*/  IADD3 R155, P0, R47, R6.reuse, RZ ;  /* 0x000000062f9b7210 */ /* 0x090fe20007f1e0ff */
[----:B------:R1:W-:Y:S01]  /*3440*/  STL [R1+0x2d8], R152 ;  /* 0x0002d89801007387 */ /* 0x0003e20000100800 */
[----:B------:R-:W4:Y:S01]  /*3450*/  LDC R64, c[0x0][0x268] ;  /* 0x00009a00ff407b82 */ /* 0x000f220000000800 */
[-C--:B-----5:R-:W-:Y:S02]  /*3460*/  IADD3 R154, P3, R51, R6.reuse, RZ ;  /* 0x00000006339a7210 */ /* 0x0a0fe40007f7e0ff */
[----:B------:R5:W-:Y:S04]  /*3470*/  STL [R1+0x2e4], R155 ;  /* 0x0002e49b01007387 */ /* 0x000be80000100800 */
[----:B------:R3:W-:Y:S01]  /*3480*/  STL [R1+0x2ec], R154 ;  /* 0x0002ec9a01007387 */ /* 0x0007e20000100800 */
[----:B------:R-:W4:Y:S01]  /*3490*/  LDC R62, c[0x0][0x268] ;  /* 0x00009a00ff3e7b82 */ /* 0x000f220000000800 */
[----:B-1----:R-:W-:-:S02]  /*34a0*/  IADD3 R152, P4, R53, R6, RZ ;  /* 0x0000000635987210 */ /* 0x002fc40007f9e0ff */
[----:B-----5:R-:W-:-:S03]  /*34b0*/  LEA.HI.X.SX32 R155, R47, R0, 0x1, P0 ;  /* 0x000000002f9b7211 */ /* 0x020fc600000f0eff */
[----:B------:R1:W-:Y:S02]  /*34c0*/  STL [R1+0x2f4], R152 ;  /* 0x0002f49801007387 */ /* 0x0003e40000100800 */
[----:B------:R-:W5:Y:S01]  /*34d0*/  LDC R60, c[0x0][0x268] ;  /* 0x00009a00ff3c7b82 */ /* 0x000f620000000800 */
[-C--:B---3--:R-:W-:Y:S01]  /*34e0*/  LEA.HI.X.SX32 R154, R51, R0.reuse, 0x1, P3 ;  /* 0x00000000339a7211 */ /* 0x088fe200018f0eff */
[----:B------:R3:W-:Y:S04]  /*34f0*/  STL [R1+0x2e0], R155 ;  /* 0x0002e09b01007387 */ /* 0x0007e80000100800 */
[----:B------:R0:W-:Y:S01]  /*3500*/  STL [R1+0x2e8], R154 ;  /* 0x0002e89a01007387 */ /* 0x0001e20000100800 */
[----:B-1----:R-:W-:Y:S01]  /*3510*/  LEA.HI.X.SX32 R152, R53, R0, 0x1, P4 ;  /* 0x0000000035987211 */ /* 0x002fe200020f0eff */
[----:B------:R-:W-:Y:S01]  /*3520*/  IMAD R53, R92, 0x2, R67 ;  /* 0x000000025c357824 */ /* 0x000fe200078e0243 */
[----:B------:R-:W1:Y:S01]  /*3530*/  LDC R58, c[0x0][0x268] ;  /* 0x00009a00ff3a7b82 */ /* 0x000e620000000800 */
[----:B------:R-:W-:Y:S01]  /*3540*/  IMAD.SHL.U32 R92, R21, 0x2, RZ ;  /* 0x00000002155c7824 */ /* 0x000fe200078e00ff */
[-C--:B---3--:R-:W-:Y:S01]  /*3550*/  IADD3 R155, P0, R49, R6.reuse, RZ ;  /* 0x00000006319b7210 */ /* 0x088fe20007f1e0ff */
[----:B------:R3:W-:Y:S01]  /*3560*/  STL [R1+0x2f0], R152 ;  /* 0x0002f09801007387 */ /* 0x0007e20000100800 */
[----:B------:R-:W-:Y:S01]  /*3570*/  IMAD R51, R90, 0x2, R53 ;  /* 0x000000025a337824 */ /* 0x000fe200078e0235 */
[----:B0-----:R-:W-:-:S02]  /*3580*/  IADD3 R154, P3, R63, R6, RZ ;  /* 0x000000063f9a7210 */ /* 0x001fc40007f7e0ff */
[----:B------:R0:W-:Y:S01]  /*3590*/  STL [R1+0x2fc], R155 ;  /* 0x0002fc9b01007387 */ /* 0x0001e20000100800 */
[----:B------:R-:W-:Y:S01]  /*35a0*/  IMAD R65, R88, 0x2, R51 ;  /* 0x0000000258417824 */ /* 0x000fe200078e0233 */
[----:B------:R-:W1:Y:S01]  /*35b0*/  LDC R56, c[0x0][0x268] ;  /* 0x00009a00ff387b82 */ /* 0x000e620000000800 */
[C---:B------:R-:W-:Y:S01]  /*35c0*/  IMAD R88, R21.reuse, 0x77, RZ ;  /* 0x0000007715587824 */ /* 0x040fe200078e02ff */
[----:B------:R2:W-:Y:S01]  /*35d0*/  STL [R1+0x304], R154 ;  /* 0x0003049a01007387 */ /* 0x0005e20000100800 */
[----:B------:R-:W-:Y:S01]  /*35e0*/  IMAD R90, R21, 0x79, RZ ;  /* 0x00000079155a7824 */ /* 0x000fe200078e02ff */
[----:B---3--:R-:W-:Y:S02]  /*35f0*/  IADD3 R152, P4, R89, R6, RZ ;  /* 0x0000000659987210 */ /* 0x008fe40007f9e0ff */
[----:B0-----:R-:W-:-:S03]  /*3600*/  LEA.HI.X.SX32 R155, R49, R0, 0x1, P0 ;  /* 0x00000000319b7211 */ /* 0x001fc600000f0eff */
[----:B------:R0:W-:Y:S01]  /*3610*/  STL [R1+0x30c], R152 ;  /* 0x00030c9801007387 */ /* 0x0001e20000100800 */
[----:B------:R-:W-:Y:S01]  /*3620*/  IMAD R49, R86, 0x2, R65 ;  /* 0x0000000256317824 */ /* 0x000fe200078e0241 */
[----:B------:R-:W3:Y:S01]  /*3630*/  LDC R54, c[0x0][0x268] ;  /* 0x00009a00ff367b82 */ /* 0x000ee20000000800 */
[----:B--2---:R-:W-:Y:S01]  /*3640*/  LEA.HI.X.SX32 R154, R63, R0, 0x1, P3 ;  /* 0x000000003f9a7211 */ /* 0x004fe200018f0eff */
[----:B------:R2:W-:Y:S01]  /*3650*/  STL [R1+0x2f8], R155 ;  /* 0x0002f89b01007387 */ /* 0x0005e20000100800 */
[----:B------:R-:W-:-:S03]  /*3660*/  IMAD R86, R21, 0x75, RZ ;  /* 0x0000007515567824 */ /* 0x000fc600078e02ff */
[----:B------:R4:W-:Y:S01]  /*3670*/  STL [R1+0x300], R154 ;  /* 0x0003009a01007387 */ /* 0x0009e20000100800 */
[----:B0-----:R-:W-:Y:S01]  /*3680*/  LEA.HI.X.SX32 R152, R89, R0, 0x1, P4 ;  /* 0x0000000059987211 */ /* 0x001fe200020f0eff */
[----:B------:R-:W0:Y:S01]  /*3690*/  LDC R52, c[0x0][0x268] ;  /* 0x00009a00ff347b82 */ /* 0x000e220000000800 */
[----:B------:R-:W-:Y:S01]  /*36a0*/  IMAD R89, R21, 0x78, RZ ;  /* 0x0000007815597824 */ /* 0x000fe200078e02ff */
[-C--:B--2---:R-:W-:Y:S02]  /*36b0*/  IADD3 R155, P0, R25, R6.reuse, RZ ;  /* 0x00000006199b7210 */ /* 0x084fe40007f1e0ff */
[----:B------:R2:W-:Y:S01]  /*36c0*/  STL [R1+0x308], R152 ;  /* 0x0003089801007387 */ /* 0x0005e20000100800 */
[----:B----4-:R-:W-:-:S03]  /*36d0*/  IADD3 R154, P3, R83, R6, RZ ;  /* 0x00000006539a7210 */ /* 0x010fc60007f7e0ff */
[----:B------:R4:W-:Y:S01]  /*36e0*/  STL [R1+0x314], R155 ;  /* 0x0003149b01007387 */ /* 0x0009e20000100800 */
[----:B------:R-:W0:Y:S03]  /*36f0*/  LDC R50, c[0x0][0x268] ;  /* 0x00009a00ff327b82 */ /* 0x000e260000000800 */
[----:B------:R5:W-:Y:S01]  /*3700*/  STL [R1+0x31c], R154 ;  /* 0x00031c9a01007387 */ /* 0x000be20000100800 */
[----:B--2---:R-:W-:-:S04]  /*3710*/  IADD3 R152, P4, R85, R6, RZ ;  /* 0x0000000655987210 */ /* 0x004fc80007f9e0ff */
[----:B------:R-:W2:Y:S01]  /*3720*/  LDC R48, c[0x0][0x268] ;  /* 0x00009a00ff307b82 */ /* 0x000ea20000000800 */
[-C--:B----4-:R-:W-:Y:S01]  /*3730*/  LEA.HI.X.SX32 R155, R25, R0.reuse, 0x1, P0 ;  /* 0x00000000199b7211 */ /* 0x090fe200000f0eff */
[----:B------:R4:W-:Y:S01]  /*3740*/  STL [R1+0x324], R152 ;  /* 0x0003249801007387 */ /* 0x0009e20000100800 */
[----:B------:R-:W-:Y:S01]  /*3750*/  IMAD R25, R84, 0x2, R49 ;  /* 0x0000000254197824 */ /* 0x000fe200078e0231 */
[-C--:B-----5:R-:W-:Y:S02]  /*3760*/  LEA.HI.X.SX32 R154, R83, R0.reuse, 0x1, P3 ;  /* 0x00000000539a7211 */ /* 0x0a0fe400018f0eff */
[----:B------:R5:W-:Y:S01]  /*3770*/  STL [R1+0x310], R155 ;  /* 0x0003109b01007387 */ /* 0x000be20000100800 */
[----:B------:R-:W-:Y:S01]  /*3780*/  IMAD R63, R82, 0x2, R25 ;  /* 0x00000002523f7824 */ /* 0x000fe200078e0219 */
[----:B------:R-:W2:Y:S01]  /*3790*/  LDC R46, c[0x0][0x268] ;  /* 0x00009a00ff2e7b82 */ /* 0x000ea20000000800 */
[----:B------:R-:W-:Y:S01]  /*37a0*/  IMAD R82, R21, 0x71, RZ ;  /* 0x0000007115527824 */ /* 0x000fe200078e02ff */
[----:B------:R1:W-:Y:S01]  /*37b0*/  STL [R1+0x318], R154 ;  /* 0x0003189a01007387 */ /* 0x0003e20000100800 */
[----:B------:R-:W-:Y:S01]  /*37c0*/  IMAD R47, R80, 0x2, R63 ;  /* 0x00000002502f7824 */ /* 0x000fe200078e023f */
[----:B----4-:R-:W-:Y:S01]  /*37d0*/  LEA.HI.X.SX32 R152, R85, R0, 0x1, P4 ;  /* 0x0000000055987211 */ /* 0x010fe200020f0eff */
[----:B------:R-:W-:-:S02]  /*37e0*/  IMAD R80, R21, 0x6f, RZ ;  /* 0x0000006f15507824 */ /* 0x000fc400078e02ff */
[----:B------:R-:W-:Y:S01]  /*37f0*/  IMAD R83, R21, 0x72, RZ ;  /* 0x0000007215537824 */ /* 0x000fe200078e02ff */
[-C--:B-----5:R-:W-:Y:S01]  /*3800*/  IADD3 R155, P0, R81, R6.reuse, RZ ;  /* 0x00000006519b7210 */ /* 0x0a0fe20007f1e0ff */
[----:B------:R4:W-:Y:S01]  /*3810*/  STL [R1+0x320], R152 ;  /* 0x0003209801007387 */ /* 0x0009e20000100800 */
[----:B------:R-:W5:Y:S01]  /*3820*/  LDC R44, c[0x0][0x268] ;  /* 0x00009a00ff2c7b82 */ /* 0x000f620000000800 */
[----:B------:R-:W-:Y:S01]  /*3830*/  IMAD R84, R21, 0x73, RZ ;  /* 0x0000007315547824 */ /* 0x000fe200078e02ff */
[----:B-1----:R-:W-:Y:S01]  /*3840*/  IADD3 R154, P3, R45, R6, RZ ;  /* 0x000000062d9a7210 */ /* 0x002fe20007f7e0ff */
[----:B------:R1:W-:Y:S01]  /*3850*/  STL [R1+0x32c], R155 ;  /* 0x00032c9b01007387 */ /* 0x0003e20000100800 */
[----:B------:R-:W-:-:S03]  /*3860*/  IMAD R85, R21, 0x74, RZ ;  /* 0x0000007415557824 */ /* 0x000fc600078e02ff */
[----:B------:R3:W-:Y:S01]  /*3870*/  STL [R1+0x334], R154 ;  /* 0x0003349a01007387 */ /* 0x0007e20000100800 */
[----:B------:R-:W5:Y:S01]  /*3880*/  LDC R42, c[0x0][0x268] ;  /* 0x00009a00ff2a7b82 */ /* 0x000f620000000800 */
[----:B----4-:R-:W-:Y:S02]  /*3890*/  IADD3 R152, P4, R87, R6, RZ ;  /* 0x0000000657987210 */ /* 0x010fe40007f9e0ff */
[----:B-1----:R-:W-:-:S03]  /*38a0*/  LEA.HI.X.SX32 R155, R81, R0, 0x1, P0 ;  /* 0x00000000519b7211 */ /* 0x002fc600000f0eff */
[----:B------:R1:W-:Y:S01]  /*38b0*/  STL [R1+0x33c], R152 ;  /* 0x00033c9801007387 */ /* 0x0003e20000100800 */
[----:B------:R-:W-:Y:S01]  /*38c0*/  IMAD R81, R21, 0x70, RZ ;  /* 0x0000007015517824 */ /* 0x000fe200078e02ff */
[----:B------:R-:W4:Y:S01]  /*38d0*/  LDC R40, c[0x0][0x268] ;  /* 0x00009a00ff287b82 */ /* 0x000f220000000800 */
[-C--:B---3--:R-:W-:Y:S01]  /*38e0*/  LEA.HI.X.SX32 R154, R45, R0.reuse, 0x1, P3 ;  /* 0x000000002d9a7211 */ /* 0x088fe200018f0eff */
[----:B------:R3:W-:Y:S01]  /*38f0*/  STL [R1+0x328], R155 ;  /* 0x0003289b01007387 */ /* 0x0007e20000100800 */
[----:B------:R-:W-:Y:S02]  /*3900*/  IMAD R45, R78, 0x2, R47 ;  /* 0x000000024e2d7824 */ /* 0x000fe400078e022f */
[----:B------:R-:W-:Y:S01]  /*3910*/  IMAD R78, R21, 0x6d, RZ ;  /* 0x0000006d154e7824 */ /* 0x000fe200078e02ff */
[----:B------:R0:W-:Y:S01]  /*3920*/  STL [R1+0x330], R154 ;  /* 0x0003309a01007387 */ /* 0x0001e20000100800 */
[----:B-1----:R-:W-:Y:S01]  /*3930*/  LEA.HI.X.SX32 R152, R87, R0, 0x1, P4 ;  /* 0x0000000057987211 */ /* 0x002fe200020f0eff */
[----:B------:R-:W1:Y:S01]  /*3940*/  LDC R38, c[0x0][0x268] ;  /* 0x00009a00ff267b82 */ /* 0x000e620000000800 */
[----:B------:R-:W-:Y:S01]  /*3950*/  IMAD R87, R21, 0x76, RZ ;  /* 0x0000007615577824 */ /* 0x000fe200078e02ff */
[----:B---3--:R-:W-:-:S02]  /*3960*/  IADD3 R155, P0, R43, R6, RZ ;  /* 0x000000062b9b7210 */ /* 0x008fc40007f1e0ff */
[----:B------:R3:W-:Y:S01]  /*3970*/  STL [R1+0x338], R152 ;  /* 0x0003389801007387 */ /* 0x0007e20000100800 */
[----:B0-----:R-:W-:-:S03]  /*3980*/  IADD3 R154, P3, R79, R6, RZ ;  /* 0x000000064f9a7210 */ /* 0x001fc60007f7e0ff */
[----:B------:R0:W-:Y:S01]  /*3990*/  STL [R1+0x344], R155 ;  /* 0x0003449b01007387 */ /* 0x0001e20000100800 */
[----:B------:R-:W1:Y:S03]  /*39a0*/  LDC R36, c[0x0][0x268] ;  /* 0x00009a00ff247b82 */ /* 0x000e660000000800 */
[----:B------:R2:W-:Y:S01]  /*39b0*/  STL [R1+0x34c], R154 ;  /* 0x00034c9a01007387 */ /* 0x0005e20000100800 */
[----:B---3--:R-:W-:-:S04]  /*39c0*/  IADD3 R152, P4, R61, R6, RZ ;  /* 0x000000063d987210 */ /* 0x008fc80007f9e0ff */
[----:B------:R-:W3:Y:S01]  /*39d0*/  LDC R34, c[0x0][0x268] ;  /* 0x00009a00ff227b82 */ /* 0x000ee20000000800 */
[-C--:B0-----:R-:W-:Y:S01]  /*39e0*/  LEA.HI.X.SX32 R155, R43, R0.reuse, 0x1, P0 ;  /* 0x000000002b9b7211 */ /* 0x081fe200000f0eff */
[----:B------:R0:W-:Y:S01]  /*39f0*/  STL [R1+0x354], R152 ;  /* 0x0003549801007387 */ /* 0x0001e20000100800 */
[----:B--2---:R-:W-:-:S03]  /*3a00*/  LEA.HI.X.SX32 R154, R79, R0, 0x1, P3 ;  /* 0x000000004f9a7211 */ /* 0x004fc600018f0eff */
[----:B------:R2:W-:Y:S01]  /*3a10*/  STL [R1+0x340], R155 ;  /* 0x0003409b01007387 */ /* 0x0005e20000100800 */
[----:B------:R-:W-:Y:S01]  /*3a20*/  IMAD R79, R21, 0x6e, RZ ;  /* 0x0000006e154f7824 */ /* 0x000fe200078e02ff */
[----:B------:R-:W3:Y:S02]  /*3a30*/  LDC R32, c[0x0][0x268] ;  /* 0x00009a00ff207b82 */ /* 0x000ee40000000800 */
[----:B------:R5:W-:Y:S01]  /*3a40*/  STL [R1+0x348], R154 ;  /* 0x0003489a01007387 */ /* 0x000be20000100800 */
[----:B0-----:R-:W-:Y:S01]  /*3a50*/  LEA.HI.X.SX32 R152, R61, R0, 0x1, P4 ;  /* 0x000000003d987211 */ /* 0x001fe200020f0eff */
[----:B------:R-:W-:Y:S02]  /*3a60*/  IMAD R61, R76, 0x2, R45 ;  /* 0x000000024c3d7824 */ /* 0x000fe400078e022d */
[----:B------:R-:W-:Y:S01]  /*3a70*/  IMAD R76, R21, 0x6b, RZ ;  /* 0x0000006b154c7824 */ /* 0x000fe200078e02ff */
[-C--:B--2---:R-:W-:Y:S01]  /*3a80*/  IADD3 R155, P0, R59, R6.reuse, RZ ;  /* 0x000000063b9b7210 */ /* 0x084fe20007f1e0ff */
[----:B------:R0:W-:Y:S01]  /*3a90*/  STL [R1+0x350], R152 ;  /* 0x0003509801007387 */ /* 0x0001e20000100800 */
[----:B------:R-:W-:Y:S01]  /*3aa0*/  IMAD R43, R74, 0x2, R61 ;  /* 0x000000024a2b7824 */ /* 0x000fe200078e023d */
[----:B------:R-:W2:Y:S01]  /*3ab0*/  LDC R30, c[0x0][0x268] ;  /* 0x00009a00ff1e7b82 */ /* 0x000ea20000000800 */
[----:B-----5:R-:W-:Y:S01]  /*3ac0*/  IADD3 R154, P3, R41, R6, RZ ;  /* 0x00000006299a7210 */ /* 0x020fe20007f7e0ff */
[----:B------:R5:W-:Y:S01]  /*3ad0*/  STL [R1+0x35c], R155 ;  /* 0x00035c9b01007387 */ /* 0x000be20000100800 */
[----:B------:R-:W-:-:S03]  /*3ae0*/  IMAD R74, R21, 0x69, RZ ;  /* 0x00000069154a7824 */ /* 0x000fc600078e02ff */
[----:B------:R4:W-:Y:S01]  /*3af0*/  STL [R1+0x364], R154 ;  /* 0x0003649a01007387 */ /* 0x0009e20000100800 */
[----:B0-----:R-:W-:Y:S01]  /*3b00*/  IADD3 R152, P4, R77, R6, RZ ;  /* 0x000000064d987210 */ /* 0x001fe20007f9e0ff */
[----:B------:R-:W0:Y:S01]  /*3b10*/  LDC R28, c[0x0][0x268] ;  /* 0x00009a00ff1c7b82 */ /* 0x000e220000000800 */
[----:B-----5:R-:W-:-:S03]  /*3b20*/  LEA.HI.X.SX32 R155, R59, R0, 0x1, P0 ;  /* 0x000000003b9b7211 */ /* 0x020fc600000f0eff */
[----:B------:R5:W-:Y:S01]  /*3b30*/  STL [R1+0x36c], R152 ;  /* 0x00036c9801007387 */ /* 0x000be20000100800 */
[----:B----4-:R-:W-:-:S03]  /*3b40*/  LEA.HI.X.SX32 R154, R41, R0, 0x1, P3 ;  /* 0x00000000299a7211 */ /* 0x010fc600018f0eff */
[----:B------:R4:W-:Y:S01]  /*3b50*/  STL [R1+0x358], R155 ;  /* 0x0003589b01007387 */ /* 0x0009e20000100800 */
[----:B------:R-:W-:Y:S01]  /*3b60*/  IMAD R41, R72, 0x2, R43 ;  /* 0x0000000248297824 */ /* 0x000fe200078e022b */
[----:B------:R-:W0:Y:S01]  /*3b70*/  LDC R26, c[0x0][0x268] ;  /* 0x00009a00ff1a7b82 */ /* 0x000e220000000800 */
[----:B------:R-:W-:Y:S01]  /*3b80*/  IMAD R72, R21, 0x67, RZ ;  /* 0x0000006715487824 */ /* 0x000fe200078e02ff */
[----:B------:R1:W-:Y:S01]  /*3b90*/  STL [R1+0x360], R154 ;  /* 0x0003609a01007387 */ /* 0x0003e20000100800 */
[----:B------:R-:W-:Y:S01]  /*3ba0*/  IMAD R59, R70, 0x2, R41 ;  /* 0x00000002463b7824 */ /* 0x000fe200078e0229 */
[----:B-----5:R-:W-:Y:S01]  /*3bb0*/  LEA.HI.X.SX32 R152, R77, R0, 0x1, P4 ;  /* 0x000000004d987211 */ /* 0x020fe200020f0eff */
[C---:B------:R-:W-:Y:S02]  /*3bc0*/  IMAD R70, R21.reuse, 0x65, RZ ;  /* 0x0000006515467824 */ /* 0x040fe400078e02ff */
[----:B------:R-:W-:Y:S01]  /*3bd0*/  IMAD R77, R21, 0x6c, RZ ;  /* 0x0000006c154d7824 */ /* 0x000fe200078e02ff */
[-C--:B----4-:R-:W-:Y:S01]  /*3be0*/  IADD3 R155, P0, R75, R6.reuse, RZ ;  /* 0x000000064b9b7210 */ /* 0x090fe20007f1e0ff */
[----:B------:R4:W-:Y:S01]  /*3bf0*/  STL [R1+0x368], R152 ;  /* 0x0003689801007387 */ /* 0x0009e20000100800 */
[----:B------:R-:W5:Y:S01]  /*3c00*/  LDC R10, c[0x0][0x268] ;  /* 0x00009a00ff0a7b82 */ /* 0x000f620000000800 */
[----:B-1----:R-:W-:-:S02]  /*3c10*/  IADD3 R154, P3, R39, R6, RZ ;  /* 0x00000006279a7210 */ /* 0x002fc40007f7e0ff */
[----:B------:R1:W-:Y:S04]  /*3c20*/  STL [R1+0x374], R155 ;  /* 0x0003749b01007387 */ /* 0x0003e80000100800 */
        /* <DEDUP_REMOVED lines=13> */
[----:B------:R-:W-:Y:S01]  /*3d00*/  IMAD R35, R66, 0x2, R39 ;  /* 0x0000000242237824 */ /* 0x000fe200078e0227 */
[----:B------:R-:W1:Y:S01]  /*3d10*/  LDC R18, c[0x0][0x268] ;  /* 0x00009a00ff127b82 */ /* 0x000e620000000800 */
[----:B------:R-:W-:Y:S01]  /*3d20*/  IMAD R66, R21, 0x61, RZ ;  /* 0x0000006115427824 */ /* 0x000fe200078e02ff */
[-C--:B---3--:R-:W-:Y:S01]  /*3d30*/  IADD3 R155, P0, R73, R6.reuse, RZ ;  /* 0x00000006499b7210 */ /* 0x088fe20007f1e0ff */
[----:B------:R3:W-:Y:S01]  /*3d40*/  STL [R1+0x380], R152 ;  /* 0x0003809801007387 */ /* 0x0007e20000100800 */
[----:B--2---:R-:W-:-:S03]  /*3d50*/  IADD3 R154, P3, R57, R6, RZ ;  /* 0x00000006399a7210 */ /* 0x004fc60007f7e0ff */
[----:B------:R2:W-:Y:S01]  /*3d60*/  STL [R1+0x38c], R155 ;  /* 0x00038c9b01007387 */ /* 0x0005e20000100800 */
[----:B------:R-:W1:Y:S03]  /*3d70*/  LDC R37, c[0x0][0x268] ;  /* 0x00009a00ff257b82 */ /* 0x000e660000000800 */
[----:B------:R0:W-:Y:S01]  /*3d80*/  STL [R1+0x394], R154 ;  /* 0x0003949a01007387 */ /* 0x0001e20000100800 */
[----:B---3--:R-:W-:-:S04]  /*3d90*/  IADD3 R152, P4, R33, R6, RZ ;  /* 0x0000000621987210 */ /* 0x008fc80007f9e0ff */
[----:B------:R-:W3:Y:S01]  /*3da0*/  LDC R5, c[0x0][0x268] ;  /* 0x00009a00ff057b82 */ /* 0x000ee20000000800 */
[-C--:B--2---:R-:W-:Y:S01]  /*3db0*/  LEA.HI.X.SX32 R155, R73, R0.reuse, 0x1, P0 ;  /* 0x00000000499b7211 */ /* 0x084fe200000f0eff */
[----:B------:R2:W-:Y:S01]  /*3dc0*/  STL [R1+0x39c], R152 ;  /* 0x00039c9801007387 */ /* 0x0005e20000100800 */
[----:B------:R-:W-:Y:S01]  /*3dd0*/  IMAD R73, R21, 0x68, RZ ;  /* 0x0000006815497824 */ /* 0x000fe200078e02ff */
[-C--:B0-----:R-:W-:Y:S02]  /*3de0*/  LEA.HI.X.SX32 R154, R57, R0.reuse, 0x1, P3 ;  /* 0x00000000399a7211 */ /* 0x081fe400018f0eff */
[----:B------:R0:W-:Y:S01]  /*3df0*/  STL [R1+0x388], R155 ;  /* 0x0003889b01007387 */ /* 0x0001e20000100800 */
[----:B------:R-:W-:Y:S01]  /*3e00*/  IMAD R57, R64, 0x2, R35 ;  /* 0x0000000240397824 */ /* 0x000fe200078e0223 */
[----:B------:R-:W3:Y:S02]  /*3e10*/  LDC R2, c[0x0][0x268] ;  /* 0x00009a00ff027b82 */ /* 0x000ee40000000800 */
[----:B------:R5:W-:Y:S01]  /*3e20*/  STL [R1+0x390], R154 ;  /* 0x0003909a01007387 */ /* 0x000be20000100800 */
[----:B--2---:R-:W-:Y:S01]  /*3e30*/  LEA.HI.X.SX32 R152, R33, R0, 0x1, P4 ;  /* 0x0000000021987211 */ /* 0x004fe200020f0eff */
[----:B------:R-:W-:Y:S01]  /*3e40*/  IMAD R33, R62, 0x2, R57 ;  /* 0x000000023e217824 */ /* 0x000fe200078e0239 */
[----:B0-----:R-:W-:-:S03]  /*3e50*/  IADD3 R155, P0, R31, R6, RZ ;  /* 0x000000061f9b7210 */ /* 0x001fc60007f1e0ff */
[----:B------:R0:W-:Y:S01]  /*3e60*/  STL [R1+0x398], R152 ;  /* 0x0003989801007387 */ /* 0x0001e20000100800 */
[----:B------:R-:W2:Y:S01]  /*3e70*/  LDC R9, c[0x0][0x268] ;  /* 0x00009a00ff097b82 */ /* 0x000ea20000000800 */
[-C--:B-----5:R-:W-:Y:S02]  /*3e80*/  IADD3 R154, P3, R55, R6.reuse, RZ ;  /* 0x00000006379a7210 */ /* 0x0a0fe40007f7e0ff */
[----:B------:R5:W-:Y:S04]  /*3e90*/  STL [R1+0x3a4], R155 ;  /* 0x0003a49b01007387 */ /* 0x000be80000100800 */
[----:B------:R4:W-:Y:S01]  /*3ea0*/  STL [R1+0x3ac], R154 ;  /* 0x0003ac9a01007387 */ /* 0x0009e20000100800 */
[----:B------:R-:W2:Y:S01]  /*3eb0*/  LDC R4, c[0x0][0x268] ;  /* 0x00009a00ff047b82 */ /* 0x000ea20000000800 */
[----:B0-----:R-:W-:-:S02]  /*3ec0*/  IADD3 R152, P4, R71, R6, RZ ;  /* 0x0000000647987210 */ /* 0x001fc40007f9e0ff */
[----:B-----5:R-:W-:-:S03]  /*3ed0*/  LEA.HI.X.SX32 R155, R31, R0, 0x1, P0 ;  /* 0x000000001f9b7211 */ /* 0x020fc600000f0eff */
[----:B------:R0:W-:Y:S01]  /*3ee0*/  STL [R1+0x3b4], R152 ;  /* 0x0003b49801007387 */ /* 0x0001e20000100800 */
[----:B------:R-:W-:Y:S01]  /*3ef0*/  IMAD R31, R60, 0x2, R33 ;  /* 0x000000023c1f7824 */ /* 0x000fe200078e0221 */
[----:B------:R-:W5:Y:S01]  /*3f00*/  LDC R3, c[0x0][0x268] ;  /* 0x00009a00ff037b82 */ /* 0x000f620000000800 */
[----:B----4-:R-:W-:Y:S01]  /*3f10*/  LEA.HI.X.SX32 R154, R55, R0, 0x1, P3 ;  /* 0x00000000379a7211 */ /* 0x010fe200018f0eff */
[----:B------:R4:W-:Y:S01]  /*3f20*/  STL [R1+0x3a0], R155 ;  /* 0x0003a09b01007387 */ /* 0x0009e20000100800 */
[----:B------:R-:W-:-:S03]  /*3f30*/  IMAD R55, R58, 0x2, R31 ;  /* 0x000000023a377824 */ /* 0x000fc600078e021f */
[----:B------:R1:W-:Y:S01]  /*3f40*/  STL [R1+0x3a8], R154 ;  /* 0x0003a89a01007387 */ /* 0x0003e20000100800 */
[----:B0-----:R-:W-:Y:S01]  /*3f50*/  LEA.HI.X.SX32 R152, R71, R0, 0x1, P4 ;  /* 0x0000000047987211 */ /* 0x001fe200020f0eff */
[----:B------:R-:W0:Y:S01]  /*3f60*/  LDC R8, c[0x0][0x268] ;  /* 0x00009a00ff087b82 */ /* 0x000e220000000800 */
[----:B------:R-:W-:Y:S01]  /*3f70*/  IMAD R71, R21, 0x66, RZ ;  /* 0x0000006615477824 */ /* 0x000fe200078e02ff */
[-C--:B----4-:R-:W-:Y:S02]  /*3f80*/  IADD3 R155, P0, R69, R6.reuse, RZ ;  /* 0x00000006459b7210 */ /* 0x090fe40007f1e0ff */
[----:B------:R4:W-:Y:S01]  /*3f90*/  STL [R1+0x3b0], R152 ;  /* 0x0003b09801007387 */ /* 0x0009e20000100800 */
[----:B-1----:R-:W-:-:S03]  /*3fa0*/  IADD3 R154, P3, R29, R6, RZ ;  /* 0x000000061d9a7210 */ /* 0x002fc60007f7e0ff */
[----:B------:R1:W-:Y:S01]  /*3fb0*/  STL [R1+0x3bc], R155 ;  /* 0x0003bc9b01007387 */ /* 0x0003e20000100800 */
[----:B------:R-:W0:Y:S03]  /*3fc0*/  LDC R7, c[0x0][0x268] ;  /* 0x00009a00ff077b82 */ /* 0x000e260000000800 */
[----:B------:R3:W-:Y:S01]  /*3fd0*/  STL [R1+0x3c4], R154 ;  /* 0x0003c49a01007387 */ /* 0x0007e20000100800 */
[----:B----4-:R-:W-:-:S04]  /*3fe0*/  IADD3 R152, P4, R27, R6, RZ ;  /* 0x000000061b987210 */ /* 0x010fc80007f9e0ff */
[----:B------:R-:W4:Y:S01]  /*3ff0*/  LDC R11, c[0x0][0x268] ;  /* 0x00009a00ff0b7b82 */ /* 0x000f220000000800 */
[-C--:B-1----:R-:W-:Y:S01]  /*4000*/  LEA.HI.X.SX32 R155, R69, R0.reuse, 0x1, P0 ;  /* 0x00000000459b7211 */ /* 0x082fe200000f0eff */
[----:B------:R1:W-:Y:S01]  /*4010*/  STL [R1+0x3cc], R152 ;  /* 0x0003cc9801007387 */ /* 0x0003e20000100800 */
[----:B------:R-:W-:Y:S01]  /*4020*/  IMAD R69, R21, 0x64, RZ ;  /* 0x0000006415457824 */ /* 0x000fe200078e02ff */
[-C--:B---3--:R-:W-:Y:S02]  /*4030*/  LEA.HI.X.SX32 R154, R29, R0.reuse, 0x1, P3 ;  /* 0x000000001d9a7211 */ /* 0x088fe400018f0eff */
[----:B------:R3:W-:Y:S01]  /*4040*/  STL [R1+0x3b8], R155 ;  /* 0x0003b89b01007387 */ /* 0x0007e20000100800 */
[----:B------:R-:W-:Y:S01]  /*4050*/  IMAD R29, R56, 0x2, R55 ;  /* 0x00000002381d7824 */ /* 0x000fe200078e0237 */
[----:B------:R-:W4:Y:S02]  /*4060*/  LDC R17, c[0x0][0x268] ;  /* 0x00009a00ff117b82 */ /* 0x000f240000000800 */
[----:B------:R2:W-:Y:S01]  /*4070*/  STL [R1+0x3c0], R154 ;  /* 0x0003c09a01007387 */ /* 0x0005e20000100800 */
[----:B-1----:R-:W-:Y:S01]  /*4080*/  LEA.HI.X.SX32 R152, R27, R0, 0x1, P4 ;  /* 0x000000001b987211 */ /* 0x002fe200020f0eff */
[----:B------:R-:W-:Y:S01]  /*4090*/  IMAD R27, R54, 0x2, R29 ;  /* 0x00000002361b7824 */ /* 0x000fe200078e021d */
        /* <DEDUP_REMOVED lines=9> */
[----:B------:R1:W-:Y:S01]  /*4130*/  STL [R1+0x3e4], R152 ;  /* 0x0003e49801007387 */ /* 0x0003e20000100800 */
[----:B------:R-:W-:Y:S01]  /*4140*/  IMAD R67, R21, 0x62, RZ ;  /* 0x0000006215437824 */ /* 0x000fe200078e02ff */
[----:B------:R-:W2:Y:S01]  /*4150*/  LDC R24, c[0x0][0x268] ;  /* 0x00009a00ff187b82 */ /* 0x000ea20000000800 */
[----:B-----5:R-:W-:Y:S01]  /*4160*/  LEA.HI.X.SX32 R154, R53, R0, 0x1, P3 ;  /* 0x00000000359a7211 */ /* 0x020fe200018f0eff */
[----:B------:R5:W-:Y:S01]  /*4170*/  STL [R1+0x3d0], R155 ;  /* 0x0003d09b01007387 */ /* 0x000be20000100800 */
[----:B------:R-:W-:-:S03]  /*4180*/  IMAD R53, R52, 0x2, R27 ;  /* 0x0000000234357824 */ /* 0x000fc600078e021b */
[----:B------:R0:W-:Y:S01]  /*4190*/  STL [R1+0x3d8], R154 ;  /* 0x0003d89a01007387 */ /* 0x0001e20000100800 */
[----:B-1----:R-:W-:Y:S01]  /*41a0*/  LEA.HI.X.SX32 R152, R51, R0, 0x1, P4 ;  /* 0x0000000033987211 */ /* 0x002fe200020f0eff */
[----:B------:R-:W-:Y:S01]  /*41b0*/  IMAD R51, R50, 0x2, R53 ;  /* 0x0000000232337824 */ /* 0x000fe200078e0235 */
[----:B-----5:R-:W-:-:S03]  /*41c0*/  IADD3 R155, P0, R65, R6, RZ ;  /* 0x00000006419b7210 */ /* 0x020fc60007f1e0ff */
[----:B------:R1:W-:Y:S01]  /*41d0*/  STL [R1+0x3e0], R152 ;  /* 0x0003e09801007387 */ /* 0x0003e20000100800 */
[----:B0-----:R-:W-:-:S03]  /*41e0*/  IADD3 R154, P3, R49, R6, RZ ;  /* 0x00000006319a7210 */ /* 0x001fc60007f7e0ff */
[----:B------:R0:W-:Y:S04]  /*41f0*/  STL [R1+0x3ec], R155 ;  /* 0x0003ec9b01007387 */ /* 0x0001e80000100800 */
[----:B------:R5:W-:Y:S01]  /*4200*/  STL [R1+0x3f4], R154 ;  /* 0x0003f49a01007387 */ /* 0x000be20000100800 */
[----:B-1----:R-:W-:Y:S02]  /*4210*/  IADD3 R152, P4, R25, R6, RZ ;  /* 0x0000000619987210 */ /* 0x002fe40007f9e0ff */
[----:B0-----:R-:W-:-:S03]  /*4220*/  LEA.HI.X.SX32 R155, R65, R0, 0x1, P0 ;  /* 0x00000000419b7211 */ /* 0x001fc600000f0eff */
[----:B------:R0:W-:Y:S01]  /*4230*/  STL [R1+0x3fc], R152 ;  /* 0x0003fc9801007387 */ /* 0x0001e20000100800 */
[----:B------:R-:W-:Y:S02]  /*4240*/  CS2R R64, SRZ ;  /* 0x0000000000407805 */ /* 0x000fe4000001ff00 */
[-C--:B-----5:R-:W-:Y:S01]  /*4250*/  LEA.HI.X.SX32 R154, R49, R0.reuse, 0x1, P3 ;  /* 0x00000000319a7211 */ /* 0x0a0fe200018f0eff */
[----:B------:R1:W-:Y:S04]  /*4260*/  STL [R1+0x3e8], R155 ;  /* 0x0003e89b01007387 */ /* 0x0003e80000100800 */
[----:B------:R5:W-:Y:S01]  /*4270*/  STL [R1+0x3f0], R154 ;  /* 0x0003f09a01007387 */ /* 0x000be20000100800 */
[----:B0-----:R-:W-:Y:S01]  /*4280*/  LEA.HI.X.SX32 R152, R25, R0, 0x1, P4 ;  /* 0x0000000019987211 */ /* 0x001fe200020f0eff */
[----:B------:R-:W-:Y:S01]  /*4290*/  IMAD R25, R48, 0x2, R51 ;  /* 0x0000000230197824 */ /* 0x000fe200078e0233 */
[----:B-1----:R-:W-:-:S03]  /*42a0*/  IADD3 R155, P0, R63, R6, RZ ;  /* 0x000000063f9b7210 */ /* 0x002fc60007f1e0ff */
[----:B------:R0:W-:Y:S01]  /*42b0*/  STL [R1+0x3f8], R152 ;  /* 0x0003f89801007387 */ /* 0x0001e20000100800 */
[----:B------:R-:W-:Y:S01]  /*42c0*/  IMAD R49, R46, 0x2, R25 ;  /* 0x000000022e317824 */ /* 0x000fe200078e0219 */
[-C--:B-----5:R-:W-:Y:S02]  /*42d0*/  IADD3 R154, P3, R47, R6.reuse, RZ ;  /* 0x000000062f9a7210 */ /* 0x0a0fe40007f7e0ff */
[----:B------:R1:W-:Y:S04]  /*42e0*/  STL [R1+0x404], R155 ;  /* 0x0004049b01007387 */ /* 0x0003e80000100800 */
[----:B------:R5:W-:Y:S01]  /*42f0*/  STL [R1+0x40c], R154 ;  /* 0x00040c9a01007387 */ /* 0x000be20000100800 */
[----:B0-----:R-:W-:Y:S02]  /*4300*/  IADD3 R152, P4, R45, R6, RZ ;  /* 0x000000062d987210 */ /* 0x001fe40007f9e0ff */
[----:B-1----:R-:W-:-:S03]  /*4310*/  LEA.HI.X.SX32 R155, R63, R0, 0x1, P0 ;  /* 0x000000003f9b7211 */ /* 0x002fc600000f0eff */
[----:B------:R0:W-:Y:S01]  /*4320*/  STL [R1+0x414], R152 ;  /* 0x0004149801007387 */ /* 0x0001e20000100800 */
[----:B------:R-:W-:Y:S02]  /*4330*/  CS2R R62, SRZ ;  /* 0x00000000003e7805 */ /* 0x000fe4000001ff00 */
[----:B-----5:R-:W-:Y:S01]  /*4340*/  LEA.HI.X.SX32 R154, R47, R0, 0x1, P3 ;  /* 0x000000002f9a7211 */ /* 0x020fe200018f0eff */
[----:B------:R1:W-:Y:S01]  /*4350*/  STL [R1+0x400], R155 ;  /* 0x0004009b01007387 */ /* 0x0003e20000100800 */
[----:B------:R-:W-:-:S03]  /*4360*/  IMAD R47, R44, 0x2, R49 ;  /* 0x000000022c2f7824 */ /* 0x000fc600078e0231 */
[----:B------:R5:W-:Y:S01]  /*4370*/  STL [R1+0x408], R154 ;  /* 0x0004089a01007387 */ /* 0x000be20000100800 */
[----:B0-----:R-:W-:Y:S01]  /*4380*/  LEA.HI.X.SX32 R152, R45, R0, 0x1, P4 ;  /* 0x000000002d987211 */ /* 0x001fe200020f0eff */
[----:B------:R-:W-:Y:S01]  /*4390*/  IMAD R45, R42, 0x2, R47 ;  /* 0x000000022a2d7824 */ /* 0x000fe200078e022f */
[----:B-1----:R-:W-:-:S03]  /*43a0*/  IADD3 R155, P0, R61, R6, RZ ;  /* 0x000000063d9b7210 */ /* 0x002fc60007f1e0ff */
[----:B------:R0:W-:Y:S01]  /*43b0*/  STL [R1+0x410], R152 ;  /* 0x0004109801007387 */ /* 0x0001e20000100800 */
[----:B-----5:R-:W-:-:S03]  /*43c0*/  IADD3 R154, P3, R43, R6, RZ ;  /* 0x000000062b9a7210 */ /* 0x020fc60007f7e0ff */
        /* <DEDUP_REMOVED lines=67> */
[----:B------:R-:W-:Y:S01]  /*4800*/  STL [R1+0x478], R155 ;  /* 0x0004789b01007387 */ /* 0x000fe20000100800 */
[----:B------:R-:W-:-:S03]  /*4810*/  CS2R R50, SRZ ;  /* 0x0000000000327805 */ /* 0x000fc6000001ff00 */
[----:B------:R1:W-:Y:S01]  /*4820*/  STL [R1+0x480], R154 ;  /* 0x0004809a01007387 */ /* 0x0003e20000100800 */
[----:B0-----:R-:W-:Y:S01]  /*4830*/  LEA.HI.X.SX32 R152, R25, R0, 0x1, P4 ;  /* 0x0000000019987211 */ /* 0x001fe200020f0eff */
[----:B------:R-:W-:Y:S01]  /*4840*/  IMAD R25, R10, 0x2, R27 ;  /* 0x000000020a197824 */ /* 0x000fe200078e021b */
[----:B------:R-:W-:-:S03]  /*4850*/  IADD3 R10, P4, R45, R6, RZ ;  /* 0x000000062d0a7210 */ /* 0x000fc60007f9e0ff */
[----:B------:R0:W-:Y:S01]  /*4860*/  STL [R1+0x488], R152 ;  /* 0x0004889801007387 */ /* 0x0001e20000100800 */
[----:B------:R-:W-:Y:S01]  /*4870*/  IMAD R20, R20, 0x2, R25 ;  /* 0x0000000214147824 */ /* 0x000fe200078e0219 */
[----:B-1----:R-:W-:-:S03]  /*4880*/  IADD3 R154, P0, R49, R6, RZ ;  /* 0x00000006319a7210 */ /* 0x002fc60007f1e0ff */
[----:B------:R-:W-:Y:S02]  /*4890*/  IMAD R19, R19, 0x2, R20 ;  /* 0x0000000213137824 */ /* 0x000fe400078e0214 */
[----:B------:R1:W-:Y:S02]  /*48a0*/  STL [R1+0x494], R154 ;  /* 0x0004949a01007387 */ /* 0x0003e40000100800 */
[----:B------:R-:W-:Y:S01]  /*48b0*/  IMAD R18, R18, 0x2, R19 ;  /* 0x0000000212127824 */ /* 0x000fe200078e0213 */
[----:B0-----:R-:W-:-:S05]  /*48c0*/  IADD3 R152, P3, R47, R6, RZ ;  /* 0x000000062f987210 */ /* 0x001fca0007f7e0ff */
[----:B------:R0:W-:Y:S01]  /*48d0*/  STL [R1+0x49c], R152 ;  /* 0x00049c9801007387 */ /* 0x0001e20000100800 */
[----:B-1----:R-:W-:-:S03]  /*48e0*/  LEA.HI.X.SX32 R154, R49, R0, 0x1, P0 ;  /* 0x00000000319a7211 */ /* 0x002fc600000f0eff */
[----:B------:R1:W-:Y:S01]  /*48f0*/  STL [R1+0x4a4], R10 ;  /* 0x0004a40a01007387 */ /* 0x0003e20000100800 */
[----:B------:R-:W-:-:S03]  /*4900*/  CS2R R48, SRZ ;  /* 0x0000000000307805 */ /* 0x000fc6000001ff00 */
[----:B------:R5:W-:Y:S01]  /*4910*/  STL [R1+0x490], R154 ;  /* 0x0004909a01007387 */ /* 0x000be20000100800 */
[-C--:B0-----:R-:W-:Y:S02]  /*4920*/  LEA.HI.X.SX32 R152, R47, R0.reuse, 0x1, P3 ;  /* 0x000000002f987211 */ /* 0x081fe400018f0eff */
[----:B------:R-:W-:Y:S02]  /*4930*/  CS2R R46, SRZ ;  /* 0x00000000002e7805 */ /* 0x000fe4000001ff00 */
[----:B-1----:R-:W-:Y:S01]  /*4940*/  LEA.HI.X.SX32 R10, R45, R0, 0x1, P4 ;  /* 0x000000002d0a7211 */ /* 0x002fe200020f0eff */
[----:B------:R0:W-:Y:S01]  /*4950*/  STL [R1+0x498], R152 ;  /* 0x0004989801007387 */ /* 0x0001e20000100800 */
[----:B------:R-:W-:Y:S02]  /*4960*/  CS2R R44, SRZ ;  /* 0x00000000002c7805 */ /* 0x000fe4000001ff00 */
[-C--:B-----5:R-:W-:Y:S01]  /*4970*/  IADD3 R154, P0, R43, R6.reuse, RZ ;  /* 0x000000062b9a7210 */ /* 0x0a0fe20007f1e0ff */
[----:B------:R1:W-:Y:S04]  /*4980*/  STL [R1+0x4a0], R10 ;  /* 0x0004a00a01007387 */ /* 0x0003e80000100800 */
[----:B------:R5:W-:Y:S01]  /*4990*/  STL [R1+0x4ac], R154 ;  /* 0x0004ac9a01007387 */ /* 0x000be20000100800 */
[----:B0-----:R-:W-:-:S02]  /*49a0*/  IADD3 R152, P4, R39, R6, RZ ;  /* 0x0000000627987210 */ /* 0x001fc40007f9e0ff */
[----:B-1----:R-:W-:-:S04]  /*49b0*/  IADD3 R10, P3, R41, R6, RZ ;  /* 0x00000006290a7210 */ /* 0x002fc80007f7e0ff */
[----:B-----5:R-:W-:Y:S01]  /*49c0*/  LEA.HI.X.SX32 R154, R41, R0, 0x1, P3 ;  /* 0x00000000299a7211 */ /* 0x020fe200018f0eff */
[----:B------:R0:W-:Y:S01]  /*49d0*/  STL [R1+0x4b4], R10 ;  /* 0x0004b40a01007387 */ /* 0x0001e20000100800 */
[----:B------:R-:W-:-:S03]  /*49e0*/  CS2R R40, SRZ ;  /* 0x0000000000287805 */ /* 0x000fc6000001ff00 */
[----:B------:R1:W-:Y:S01]  /*49f0*/  STL [R1+0x4bc], R152 ;  /* 0x0004bc9801007387 */ /* 0x0003e20000100800 */
[----:B0-----:R-:W-:Y:S02]  /*4a00*/  LEA.HI.X.SX32 R10, R43, R0, 0x1, P0 ;  /* 0x000000002b0a7211 */ /* 0x001fe400000f0eff */
[----:B------:R-:W-:Y:S02]  /*4a10*/  CS2R R42, SRZ ;  /* 0x00000000002a7805 */ /* 0x000fe4000001ff00 */
[----:B------:R-:W-:Y:S02]  /*4a20*/  IADD3 R155, P0, R35, R6, RZ ;  /* 0x00000006239b7210 */ /* 0x000fe40007f1e0ff */
[----:B-1----:R-:W-:Y:S01]  /*4a30*/  LEA.HI.X.SX32 R152, R39, R0, 0x1, P4 ;  /* 0x0000000027987211 */ /* 0x002fe200020f0eff */
[----:B------:R0:W-:Y:S01]  /*4a40*/  STL [R1+0x4a8], R10 ;  /* 0x0004a80a01007387 */ /* 0x0001e20000100800 */
[----:B------:R-:W-:-:S03]  /*4a50*/  CS2R R38, SRZ ;  /* 0x0000000000267805 */ /* 0x000fc6000001ff00 */
[----:B------:R1:W-:Y:S04]  /*4a60*/  STL [R1+0x4b0], R154 ;  /* 0x0004b09a01007387 */ /* 0x0003e80000100800 */
[----:B------:R5:W-:Y:S01]  /*4a70*/  STL [R1+0x4b8], R152 ;  /* 0x0004b89801007387 */ /* 0x000be20000100800 */
[----:B0-----:R-:W-:Y:S01]  /*4a80*/  IMAD R10, R37, 0x2, R18 ;  /* 0x00000002250a7824 */ /* 0x001fe200078e0212 */
[----:B------:R-:W-:Y:S02]  /*4a90*/  CS2R R36, SRZ ;  /* 0x0000000000247805 */ /* 0x000fe4000001ff00 */
[----:B------:R0:W-:Y:S01]  /*4aa0*/  STL [R1+0x4c4], R155 ;  /* 0x0004c49b01007387 */ /* 0x0001e20000100800 */
[-C--:B-1----:R-:W-:Y:S01]  /*4ab0*/  IADD3 R154, P3, R33, R6.reuse, RZ ;  /* 0x00000006219a7210 */ /* 0x082fe20007f7e0ff */
[----:B------:R-:W-:Y:S01]  /*4ac0*/  IMAD R5, R5, 0x2, R10 ;  /* 0x0000000205057824 */ /* 0x000fe200078e020a */
[----:B-----5:R-:W-:-:S03]  /*4ad0*/  IADD3 R152, P4, R31, R6, RZ ;  /* 0x000000061f987210 */ /* 0x020fc60007f9e0ff */
[----:B------:R1:W-:Y:S01]  /*4ae0*/  STL [R1+0x4cc], R154 ;  /* 0x0004cc9a01007387 */ /* 0x0003e20000100800 */
[----:B------:R-:W-:Y:S01]  /*4af0*/  IMAD R2, R2, 0x2, R5 ;  /* 0x0000000202027824 */ /* 0x000fe200078e0205 */
[-C--:B0-----:R-:W-:Y:S02]  /*4b00*/  LEA.HI.X.SX32 R155, R35, R0.reuse, 0x1, P0 ;  /* 0x00000000239b7211 */ /* 0x081fe400000f0eff */
[----:B------:R0:W-:Y:S01]  /*4b10*/  STL [R1+0x4d4], R152 ;  /* 0x0004d49801007387 */ /* 0x0001e20000100800 */
[----:B------:R-:W-:Y:S01]  /*4b20*/  IMAD R9, R9, 0x2, R2 ;  /* 0x0000000209097824 */ /* 0x000fe200078e0202 */
[----:B------:R-:W-:Y:S02]  /*4b30*/  CS2R R34, SRZ ;  /* 0x0000000000227805 */ /* 0x000fe4000001ff00 */
[----:B------:R5:W-:Y:S01]  /*4b40*/  STL [R1+0x4c0], R155 ;  /* 0x0004c09b01007387 */ /* 0x000be20000100800 */
[----:B------:R-:W-:Y:S01]  /*4b50*/  IMAD R4, R4, 0x2, R9 ;  /* 0x0000000204047824 */ /* 0x000fe200078e0209 */
[----:B-1----:R-:W-:-:S02]  /*4b60*/  LEA.HI.X.SX32 R154, R33, R0, 0x1, P3 ;  /* 0x00000000219a7211 */ /* 0x002fc400018f0eff */
[----:B------:R-:W-:Y:S01]  /*4b70*/  CS2R R32, SRZ ;  /* 0x0000000000207805 */ /* 0x000fe2000001ff00 */
[----:B------:R-:W-:Y:S01]  /*4b80*/  IMAD R3, R3, 0x2, R4 ;  /* 0x0000000203037824 */ /* 0x000fe200078e0204 */
[----:B0-----:R-:W-:Y:S01]  /*4b90*/  LEA.HI.X.SX32 R152, R31, R0, 0x1, P4 ;  /* 0x000000001f987211 */ /* 0x001fe200020f0eff */
[----:B------:R0:W-:Y:S01]  /*4ba0*/  STL [R1+0x4c8], R154 ;  /* 0x0004c89a01007387 */ /* 0x0001e20000100800 */
[----:B------:R-:W-:Y:S01]  /*4bb0*/  CS2R R30, SRZ ;  /* 0x00000000001e7805 */ /* 0x000fe2000001ff00 */
[----:B------:R-:W-:Y:S01]  /*4bc0*/  IMAD R8, R8, 0x2, R3 ;  /* 0x0000000208087824 */ /* 0x000fe200078e0203 */
[-C--:B-----5:R-:W-:Y:S01]  /*4bd0*/  IADD3 R155, P0, R29, R6.reuse, RZ ;  /* 0x000000061d9b7210 */ /* 0x0a0fe20007f1e0ff */
[----:B------:R1:W-:Y:S02]  /*4be0*/  STL [R1+0x4d0], R152 ;  /* 0x0004d09801007387 */ /* 0x0003e40000100800 */
[----:B------:R-:W-:Y:S02]  /*4bf0*/  IMAD R7, R7, 0x2, R8 ;  /* 0x0000000207077824 */ /* 0x000fe400078e0208 */
[----:B------:R5:W-:Y:S01]  /*4c00*/  STL [R1+0x4dc], R155 ;  /* 0x0004dc9b01007387 */ /* 0x000be20000100800 */
[----:B0-----:R-:W-:-:S02]  /*4c10*/  IADD3 R154, P3, R27, R6, RZ ;  /* 0x000000061b9a7210 */ /* 0x001fc40007f7e0ff */
[----:B-1----:R-:W-:-:S03]  /*4c20*/  IADD3 R152, P4, R25, R6, RZ ;  /* 0x0000000619987210 */ /* 0x002fc60007f9e0ff */
[----:B------:R0:W-:Y:S01]  /*4c30*/  STL [R1+0x4e4], R154 ;  /* 0x0004e49a01007387 */ /* 0x0001e20000100800 */
[----:B-----5:R-:W-:-:S03]  /*4c40*/  LEA.HI.X.SX32 R155, R29, R0, 0x1, P0 ;  /* 0x000000001d9b7211 */ /* 0x020fc600000f0eff */
[----:B------:R1:W-:Y:S01]  /*4c50*/  STL [R1+0x4ec], R152 ;  /* 0x0004ec9801007387 */ /* 0x0003e20000100800 */
[----:B------:R-:W-:-:S03]  /*4c60*/  CS2R R28, SRZ ;  /* 0x00000000001c7805 */ /* 0x000fc6000001ff00 */
[----:B------:R5:W-:Y:S01]  /*4c70*/  STL [R1+0x4d8], R155 ;  /* 0x0004d89b01007387 */ /* 0x000be20000100800 */
[-C--:B0-----:R-:W-:Y:S02]  /*4c80*/  LEA.HI.X.SX32 R154, R27, R0.reuse, 0x1, P3 ;  /* 0x000000001b9a7211 */ /* 0x081fe400018f0eff */
[----:B------:R-:W-:Y:S02]  /*4c90*/  CS2R R26, SRZ ;  /* 0x00000000001a7805 */ /* 0x000fe4000001ff00 */
[----:B-1----:R-:W-:Y:S01]  /*4ca0*/  LEA.HI.X.SX32 R152, R25, R0, 0x1, P4 ;  /* 0x0000000019987211 */ /* 0x002fe200020f0eff */
[----:B------:R0:W-:Y:S01]  /*4cb0*/  STL [R1+0x4e0], R154 ;  /* 0x0004e09a01007387 */ /* 0x0001e20000100800 */
[----:B-----5:R-:W-:-:S03]  /*4cc0*/  IADD3 R155, P0, R20, R6, RZ ;  /* 0x00000006149b7210 */ /* 0x020fc60007f1e0ff */
[----:B------:R1:W-:Y:S01]  /*4cd0*/  STL [R1+0x4e8], R152 ;  /* 0x0004e89801007387 */ /* 0x0003e20000100800 */
[----:B------:R-:W-:-:S03]  /*4ce0*/  LEA.HI.X.SX32 R20, R20, R0, 0x1, P0 ;  /* 0x0000000014147211 */ /* 0x000fc600000f0eff */
[----:B------:R-:W-:Y:S01]  /*4cf0*/  STL [R1+0x4f4], R155 ;  /* 0x0004f49b01007387 */ /* 0x000fe20000100800 */
[-C--:B0-----:R-:W-:Y:S02]  /*4d00*/  IADD3 R154, P3, R19, R6.reuse, RZ ;  /* 0x00000006139a7210 */ /* 0x081fe40007f7e0ff */
[----:B-1----:R-:W-:-:S03]  /*4d10*/  IADD3 R152, P4, R18, R6, RZ ;  /* 0x0000000612987210 */ /* 0x002fc60007f9e0ff */
[----:B------:R-:W-:Y:S01]  /*4d20*/  STL [R1+0x4fc], R154 ;  /* 0x0004fc9a01007387 */ /* 0x000fe20000100800 */
[-C--:B------:R-:W-:Y:S02]  /*4d30*/  LEA.HI.X.SX32 R19, R19, R0.reuse, 0x1, P3 ;  /* 0x0000000013137211 */ /* 0x080fe400018f0eff */
[----:B------:R-:W-:Y:S01]  /*4d40*/  LEA.HI.X.SX32 R18, R18, R0, 0x1, P4 ;  /* 0x0000000012127211 */ /* 0x000fe200020f0eff */
[----:B------:R-:W-:Y:S04]  /*4d50*/  STL [R1+0x504], R152 ;  /* 0x0005049801007387 */ /* 0x000fe80000100800 */
[----:B------:R0:W-:Y:S04]  /*4d60*/  STL [R1+0x4f0], R20 ;  /* 0x0004f01401007387 */ /* 0x0001e80000100800 */
[----:B------:R1:W-:Y:S04]  /*4d70*/  STL [R1+0x4f8], R19 ;  /* 0x0004f81301007387 */ /* 0x0003e80000100800 */
[----:B------:R5:W-:Y:S01]  /*4d80*/  STL [R1+0x500], R18 ;  /* 0x0005001201007387 */ /* 0x000be20000100800 */
[----:B0-----:R-:W-:-:S02]  /*4d90*/  IADD3 R20, P0, R10, R6, RZ ;  /* 0x000000060a147210 */ /* 0x001fc40007f1e0ff */
[----:B-1----:R-:W-:-:S03]  /*4da0*/  IADD3 R19, P4, R2, R6, RZ ;  /* 0x0000000602137210 */ /* 0x002fc60007f9e0ff */
[----:B------:R0:W-:Y:S01]  /*4db0*/  STL [R1+0x50c], R20 ;  /* 0x00050c1401007387 */ /* 0x0001e20000100800 */
[----:B-----5:R-:W-:-:S04]  /*4dc0*/  IADD3 R18, P3, R5, R6, RZ ;  /* 0x0000000605127210 */ /* 0x020fc80007f7e0ff */
[----:B------:R-:W-:Y:S01]  /*4dd0*/  LEA.HI.X.SX32 R5, R5, R0, 0x1, P3 ;  /* 0x0000000005057211 */ /* 0x000fe200018f0eff */
[----:B------:R1:W-:Y:S01]  /*4de0*/  STL [R1+0x514], R18 ;  /* 0x0005141201007387 */ /* 0x0003e20000100800 */
[----:B0-----:R-:W-:-:S03]  /*4df0*/  IMAD R20, R21, 0x5e, RZ ;  /* 0x0000005e15147824 */ /* 0x001fc600078e02ff */
[----:B------:R0:W-:Y:S01]  /*4e00*/  STL [R1+0x51c], R19 ;  /* 0x00051c1301007387 */ /* 0x0001e20000100800 */
[-C--:B-1----:R-:W-:Y:S02]  /*4e10*/  LEA.HI.X.SX32 R18, R10, R0.reuse, 0x1, P0 ;  /* 0x000000000a127211 */ /* 0x082fe400000f0eff */
[----:B------:R-:W-:Y:S01]  /*4e20*/  LEA.HI.X.SX32 R10, R2, R0, 0x1, P4 ;  /* 0x00000000020a7211 */ /* 0x000fe200020f0eff */
[----:B----4-:R-:W-:Y:S01]  /*4e30*/  IMAD R2, R11, 0x2, R7 ;  /* 0x000000020b027824 */ /* 0x010fe200078e0207 */
[----:B------:R-:W-:Y:S01]  /*4e40*/  IADD3 R11, P3, R4, R6, RZ ;  /* 0x00000006040b7210 */ /* 0x000fe20007f7e0ff */
[----:B------:R1:W-:Y:S01]  /*4e50*/  STL [R1+0x508], R18 ;  /* 0x0005081201007387 */ /* 0x0003e20000100800 */
[----:B0-----:R-:W-:-:S03]  /*4e60*/  IMAD R19, R21, 0x5d, RZ ;  /* 0x0000005d15137824 */ /* 0x001fc600078e02ff */
[----:B------:R0:W-:Y:S04]  /*4e70*/  STL [R1+0x510], R5 ;  /* 0x0005100501007387 */ /* 0x0001e80000100800 */
[----:B------:R4:W-:Y:S01]  /*4e80*/  STL [R1+0x518], R10 ;  /* 0x0005180a01007387 */ /* 0x0009e20000100800 */
[----:B-1----:R-:W-:Y:S01]  /*4e90*/  IMAD R18, R21, 0x5c, RZ ;  /* 0x0000005c15127824 */ /* 0x002fe200078e02ff */
[-C--:B0-----:R-:W-:Y:S02]  /*4ea0*/  IADD3 R5, P0, R9, R6.reuse, RZ ;  /* 0x0000000609057210 */ /* 0x081fe40007f1e0ff */
[----:B----4-:R-:W-:-:S03]  /*4eb0*/  IADD3 R10, P4, R3, R6, RZ ;  /* 0x00000006030a7210 */ /* 0x010fc60007f9e0ff */
[----:B------:R0:W-:Y:S04]  /*4ec0*/  STL [R1+0x524], R5 ;  /* 0x0005240501007387 */ /* 0x0001e80000100800 */
[----:B------:R1:W-:Y:S04]  /*4ed0*/  STL [R1+0x558], R11 ;  /* 0x0005580b01007387 */ /* 0x0003e80000100800 */
[----:B------:R4:W-:Y:S01]  /*4ee0*/  STL [R1+0x56c], R10 ;  /* 0x00056c0a01007387 */ /* 0x0009e20000100800 */
[----:B0-----:R-:W-:Y:S02]  /*4ef0*/  IMAD R5, R17, 0x2, R2 ;  /* 0x0000000211057824 */ /* 0x001fe400078e0202 */
[----:B------:R-:W-:Y:S01]  /*4f00*/  IMAD R17, R21, 0x5b, RZ ;  /* 0x0000005b15117824 */ /* 0x000fe200078e02ff */
[----:B-1----:R-:W-:-:S02]  /*4f10*/  LEA.HI.X.SX32 R11, R9, R0, 0x1, P0 ;  /* 0x00000000090b7211 */ /* 0x002fc400000f0eff */
[-C--:B------:R-:W-:Y:S02]  /*4f20*/  LEA.HI.X.SX32 R9, R3, R0.reuse, 0x1, P4 ;  /* 0x0000000003097211 */ /* 0x080fe400020f0eff */
[----:B----4-:R-:W-:Y:S01]  /*4f30*/  LEA.HI.X.SX32 R10, R4, R0, 0x1, P3 ;  /* 0x00000000040a7211 */ /* 0x010fe200018f0eff */
[----:B------:R0:W-:Y:S01]  /*4f40*/  STL [R1+0x520], R11 ;  /* 0x0005200b01007387 */ /* 0x0001e20000100800 */
[----:B------:R-:W-:Y:S01]  /*4f50*/  IADD3 R3, P0, R8, R6, RZ ;  /* 0x0000000608037210 */ /* 0x000fe20007f1e0ff */
[----:B---3--:R-:W-:Y:S01]  /*4f60*/  IMAD R4, R22, 0x2, R5 ;  /* 0x0000000216047824 */ /* 0x008fe200078e0205 */
[----:B------:R-:W-:Y:S01]  /*4f70*/  IADD3 RZ, P6, R17, R13, RZ ;  /* 0x0000000d11ff7210 */ /* 0x000fe20007fde0ff */
[----:B------:R1:W-:Y:S01]  /*4f80*/  STL [R1+0x528], R10 ;  /* 0x0005280a01007387 */ /* 0x0003e20000100800 */
[----:B------:R-:W-:-:S03]  /*4f90*/  IMAD R22, R21, 0x5f, RZ ;  /* 0x0000005f15167824 */ /* 0x000fc600078e02ff */
[----:B------:R3:W-:Y:S01]  /*4fa0*/  STL [R1+0x55c], R9 ;  /* 0x00055c0901007387 */ /* 0x0007e20000100800 */
[----:B0-----:R-:W-:-:S03]  /*4fb0*/  IMAD.MOV.U32 R11, RZ, RZ, 0x5410 ;  /* 0x00005410ff0b7424 */ /* 0x001fc600078e00ff */
[----:B------:R0:W-:Y:S01]  /*4fc0*/  STL [R1+0x560], R3 ;  /* 0x0005600301007387 */ /* 0x0001e20000100800 */
[-C--:B-1----:R-:W-:Y:S02]  /*4fd0*/  IADD3 R10, P4, R2, R6.reuse, RZ ;  /* 0x00000006020a7210 */ /* 0x082fe40007f9e0ff */
[----:B------:R-:W-:Y:S02]  /*4fe0*/  SEL R11, R11, 0x1054, !P1 ;  /* 0x000010540b0b7807 */ /* 0x000fe40004800000 */
[----:B---3--:R-:W-:Y:S01]  /*4ff0*/  IADD3 R9, P3, R7, R6, RZ ;  /* 0x0000000607097210 */ /* 0x008fe20007f7e0ff */
[----:B0-----:R-:W-:-:S04]  /*5000*/  IMAD R3, R23, 0x2, R4 ;  /* 0x0000000217037824 */ /* 0x001fc800078e0204 */
[----:B------:R0:W-:Y:S01]  /*5010*/  STL [R1+0x564], R9 ;  /* 0x0005640901007387 */ /* 0x0001e20000100800 */
[----:B------:R-:W-:-:S03]  /*5020*/  IMAD R23, R21, 0x60, RZ ;  /* 0x0000006015177824 */ /* 0x000fc600078e02ff */
[----:B------:R1:W-:Y:S01]  /*5030*/  STL [R1+0x568], R10 ;  /* 0x0005680a01007387 */ /* 0x0003e20000100800 */
[-C--:B0-----:R-:W-:Y:S02]  /*5040*/  LEA.HI.X.SX32 R9, R8, R0.reuse, 0x1, P0 ;  /* 0x0000000008097211 */ /* 0x081fe400000f0eff */
[-C--:B------:R-:W-:Y:S02]  /*5050*/  LEA.HI.X.SX32 R8, R7, R0.reuse, 0x1, P3 ;  /* 0x0000000007087211 */ /* 0x080fe400018f0eff */
[----:B------:R-:W-:Y:S01]  /*5060*/  LEA.HI.X.SX32 R7, R2, R0, 0x1, P4 ;  /* 0x0000000002077211 */ /* 0x000fe200020f0eff */
[----:B--2---:R-:W-:Y:S01]  /*5070*/  IMAD R2, R24, 0x2, R3 ;  /* 0x0000000218027824 */ /* 0x004fe200078e0203 */
[----:B------:R0:W-:Y:S01]  /*5080*/  STL [R1+0x52c], R9 ;  /* 0x00052c0901007387 */ /* 0x0001e20000100800 */
[----:B-1----:R-:W-:Y:S01]  /*5090*/  IMAD.MOV.U32 R10, RZ, RZ, 0x7632 ;  /* 0x00007632ff0a7424 */ /* 0x002fe200078e00ff */
[----:B------:R-:W-:Y:S02]  /*50a0*/  CS2R R24, SRZ ;  /* 0x0000000000187805 */ /* 0x000fe4000001ff00 */
[----:B------:R1:W-:Y:S02]  /*50b0*/  STL [R1+0x530], R8 ;  /* 0x0005300801007387 */ /* 0x0003e40000100800 */
[----:B------:R-:W-:-:S02]  /*50c0*/  SEL R10, R10, 0x3276, !P1 ;  /* 0x000032760a0a7807 */ /* 0x000fc40004800000 */
[----:B------:R2:W-:Y:S01]  /*50d0*/  STL [R1+0x548], R7 ;  /* 0x0005480701007387 */ /* 0x0005e20000100800 */
[----:B------:R-:W-:Y:S02]  /*50e0*/  IADD3 RZ, P1, R18, R13, RZ ;  /* 0x0000000d12ff7210 */ /* 0x000fe40007f3e0ff */
[CC--:B0-----:R-:W-:Y:S02]  /*50f0*/  IADD3 R9, P0, R5.reuse, R6.reuse, RZ ;  /* 0x0000000605097210 */ /* 0x0c1fe40007f1e0ff */
[----:B-1----:R-:W-:Y:S02]  /*5100*/  IADD3 R8, P3, R4, R6, RZ ;  /* 0x0000000604087210 */ /* 0x002fe40007f7e0ff */
[----:B------:R-:W-:Y:S01]  /*5110*/  LEA.HI.X.SX32 R5, R5, R0, 0x1, P0 ;  /* 0x0000000005057211 */ /* 0x000fe200000f0eff */
[----:B------:R0:W-:Y:S01]  /*5120*/  STL [R1+0x54c], R9 ;  /* 0x00054c0901007387 */ /* 0x0001e20000100800 */
[-C--:B--2---:R-:W-:Y:S02]  /*5130*/  IADD3 R7, P4, R3, R6.reuse, RZ ;  /* 0x0000000603077210 */ /* 0x084fe40007f9e0ff */
[----:B------:R-:W-:Y:S01]  /*5140*/  IADD3 R6, P5, R2, R6, RZ ;  /* 0x0000000602067210 */ /* 0x000fe20007fbe0ff */
[----:B------:R1:W-:Y:S01]  /*5150*/  STL [R1+0x550], R8 ;  /* 0x0005500801007387 */ /* 0x0003e20000100800 */
[----:B------:R-:W-:-:S02]  /*5160*/  LEA.HI.X.SX32 R4, R4, R0, 0x1, P3 ;  /* 0x0000000004047211 */ /* 0x000fc400018f0eff */
[-C--:B------:R-:W-:Y:S01]  /*5170*/  LEA.HI.X.SX32 R3, R3, R0.reuse, 0x1, P4 ;  /* 0x0000000003037211 */ /* 0x080fe200020f0eff */
[----:B------:R2:W-:Y:S01]  /*5180*/  STL [R1+0x554], R7 ;  /* 0x0005540701007387 */ /* 0x0005e20000100800 */
[----:B------:R-:W-:Y:S01]  /*5190*/  LEA.HI.X.SX32 R0, R2, R0, 0x1, P5 ;  /* 0x0000000002007211 */ /* 0x000fe200028f0eff */
[----:B------:R-:W-:Y:S01]  /*51a0*/  IMAD.MOV.U32 R2, RZ, RZ, -0x800000 ;  /* 0xff800000ff027424 */ /* 0x000fe200078e00ff */
[----:B0-----:R-:W-:Y:S01]  /*51b0*/  LOP3.LUT R9, R16, 0x10, RZ, 0x3c, !PT ;  /* 0x0000001010097812 */ /* 0x001fe200078e3cff */
[----:B------:R0:W-:Y:S01]  /*51c0*/  STL [R1+0x544], R6 ;  /* 0x0005440601007387 */ /* 0x0001e20000100800 */
[-C--:B------:R-:W-:Y:S02]  /*51d0*/  IADD3 RZ, P3, R20, R13.reuse, RZ ;  /* 0x0000000d14ff7210 */ /* 0x080fe40007f7e0ff */
[----:B-1----:R-:W-:Y:S01]  /*51e0*/  LOP3.LUT R8, R16, 0x20, RZ, 0x3c, !PT ;  /* 0x0000002010087812 */ /* 0x002fe200078e3cff */
[----:B------:R1:W-:Y:S01]  /*51f0*/  STL [R1+0x534], R5 ;  /* 0x0005340501007387 */ /* 0x0003e20000100800 */
[----:B------:R-:W-:-:S02]  /*5200*/  IADD3 RZ, P5, R22, R13, RZ ;  /* 0x0000000d16ff7210 */ /* 0x000fc40007fbe0ff */
[C---:B--2---:R-:W-:Y:S01]  /*5210*/  LOP3.LUT R7, R16.reuse, 0x30, RZ, 0x3c, !PT ;  /* 0x0000003010077812 */ /* 0x044fe200078e3cff */
[----:B------:R2:W-:Y:S01]  /*5220*/  STL [R1+0x538], R4 ;  /* 0x0005380401007387 */ /* 0x0005e20000100800 */
[----:B------:R-:W-:Y:S02]  /*5230*/  LOP3.LUT P0, RZ, R153, 0x1, RZ, 0xc0, !PT ;  /* 0x0000000199ff7812 */ /* 0x000fe4000780c0ff */
[C---:B0-----:R-:W-:Y:S01]  /*5240*/  LOP3.LUT R6, R16.reuse, 0x40, RZ, 0x3c, !PT ;  /* 0x0000004010067812 */ /* 0x041fe200078e3cff */
[----:B------:R0:W-:Y:S01]  /*5250*/  STL [R1+0x53c], R3 ;  /* 0x00053c0301007387 */ /* 0x0001e20000100800 */
[----:B-1----:R-:W-:-:S03]  /*5260*/  LOP3.LUT R5, R16, 0x50, RZ, 0x3c, !PT ;  /* 0x0000005010057812 */ /* 0x002fc600078e3cff */
[----:B------:R1:W-:Y:S01]  /*5270*/  STL [R1+0x540], R0 ;  /* 0x0005400001007387 */ /* 0x0003e20000100800 */
[----:B--2---:R-:W-:Y:S01]  /*5280*/  LOP3.LUT R4, R16, 0x60, RZ, 0x3c, !PT ;  /* 0x0000006010047812 */ /* 0x004fe200078e3cff */
[----:B0-----:R-:W-:Y:S02]  /*5290*/  IMAD.MOV.U32 R3, RZ, RZ, 0x3f800000 ;  /* 0x3f800000ff037424 */ /* 0x001fe400078e00ff */
[----:B-1----:R-:W-:-:S03]  /*52a0*/  IMAD.MOV.U32 R0, RZ, RZ, RZ ;  /* 0x000000ffff007224 */ /* 0x002fc600078e00ff */
[----:B------:R0:W-:Y:S04]  /*52b0*/  STL [R1+0xd4], R3 ;  /* 0x0000d40301007387 */ /* 0x0001e80000100800 */
[----:B------:R1:W-:Y:S01]  /*52c0*/  STL [R1+0x9c], R2 ;  /* 0x00009c0201007387 */ /* 0x0003e20000100800 */
[----:B0-----:R-:W-:Y:S02]  /*52d0*/  IMAD.MOV.U32 R3, RZ, RZ, -0x800000 ;  /* 0xff800000ff037424 */ /* 0x001fe400078e00ff */
[----:B-1----:R-:W-:-:S03]  /*52e0*/  IMAD.MOV.U32 R2, RZ, RZ, 0x3f800000 ;  /* 0x3f800000ff027424 */ /* 0x002fc600078e00ff */
[----:B------:R0:W-:Y:S04]  /*52f0*/  STL [R1+0x98], R3 ;  /* 0x0000980301007387 */ /* 0x0001e80000100800 */
[----:B------:R1:W-:Y:S01]  /*5300*/  STL [R1+0xd0], R2 ;  /* 0x0000d00201007387 */ /* 0x0003e20000100800 */
[----:B0-----:R-:W-:Y:S01]  /*5310*/  LOP3.LUT R3, R16, 0x70, RZ, 0x3c, !PT ;  /* 0x0000007010037812 */ /* 0x001fe200078e3cff */
[----:B------:R-:W-:Y:S01]  /*5320*/  IMAD R16, R21, 0x5a, RZ ;  /* 0x0000005a15107824 */ /* 0x000fe200078e02ff */
[----:B-1----:R-:W-:-:S04]  /*5330*/  SEL R2, RZ, 0x90, !P2 ;  /* 0x00000090ff027807 */ /* 0x002fc80005000000 */
[CC--:B------:R-:W-:Y:S02]  /*5340*/  IADD3 RZ, P4, R16.reuse, R13.reuse, RZ ;  /* 0x0000000d10ff7210 */ /* 0x0c0fe40007f9e0ff */
[----:B------:R-:W-:Y:S02]  /*5350*/  IADD3 RZ, P2, R19, R13, RZ ;  /* 0x0000000d13ff7210 */ /* 0x000fe40007f5e0ff */
[-C--:B------:R-:W-:Y:S02]  /*5360*/  LEA.HI.X.SX32 R152, R16, R15.reuse, 0x1, P4 ;  /* 0x0000000f10987211 */ /* 0x080fe400020f0eff */
[-C--:B------:R-:W-:Y:S02]  /*5370*/  LEA.HI.X.SX32 R16, R17, R15.reuse, 0x1, P6 ;  /* 0x0000000f11107211 */ /* 0x080fe400030f0eff */
[----:B------:R-:W-:Y:S01]  /*5380*/  LEA.HI.X.SX32 R17, R18, R15, 0x1, P1 ;  /* 0x0000000f12117211 */ /* 0x000fe200008f0eff */
[----:B------:R-:W-:Y:S01]  /*5390*/  STL [R1+0xd8], R152 ;  /* 0x0000d89801007387 */ /* 0x000fe20000100800 */
[----:B------:R-:W-:-:S02]  /*53a0*/  IADD3 RZ, P4, R23, R13, RZ ;  /* 0x0000000d17ff7210 */ /* 0x000fc40007f9e0ff */
[----:B------:R-:W-:Y:S01]  /*53b0*/  IADD3 RZ, P1, R66, R13, RZ ;  /* 0x0000000d42ff7210 */ /* 0x000fe20007f3e0ff */
[----:B------:R0:W-:Y:S01]  /*53c0*/  STL [R1+0xdc], R16 ;  /* 0x0000dc1001007387 */ /* 0x0001e20000100800 */
[----:B------:R-:W-:-:S03]  /*53d0*/  LOP3.LUT R2, R2, 0x7f, R153, 0x78, !PT ;  /* 0x0000007f02027812 */ /* 0x000fc600078e7899 */
[----:B------:R1:W-:Y:S01]  /*53e0*/  STL [R1+0xe0], R17 ;  /* 0x0000e01101007387 */ /* 0x0003e20000100800 */
[----:B------:R-:W-:Y:S02]  /*53f0*/  LOP3.LUT R18, R2, 0x40, RZ, 0x3c, !PT ;  /* 0x0000004002127812 */ /* 0x000fe400078e3cff */
[----:B0-----:R-:W-:Y:S02]  /*5400*/  LEA.HI.X.SX32 R16, R19, R15, 0x1, P2 ;  /* 0x0000000f13107211 */ /* 0x001fe400010f0eff */
[----:B------:R-:W-:Y:S02]  /*5410*/  IADD3 RZ, P2, R67, R13, RZ ;  /* 0x0000000d43ff7210 */ /* 0x000fe40007f5e0ff */
[----:B-1----:R-:W-:Y:S01]  /*5420*/  LEA.HI.X.SX32 R17, R20, R15, 0x1, P3 ;  /* 0x0000000f14117211 */ /* 0x002fe200018f0eff */
[----:B------:R0:W-:Y:S01]  /*5430*/  STL [R1+0xe4], R16 ;  /* 0x0000e41001007387 */ /* 0x0001e20000100800 */
[----:B------:R-:W-:-:S03]  /*5440*/  IADD3 RZ, P3, R68, R13, RZ ;  /* 0x0000000d44ff7210 */ /* 0x000fc60007f7e0ff */
[----:B------:R1:W-:Y:S01]  /*5450*/  STL [R1+0xe8], R17 ;  /* 0x0000e81101007387 */ /* 0x0003e20000100800 */
        /* <DEDUP_REMOVED lines=10> */
[----:B------:R-:W-:Y:S02]  /*5500*/  IADD3 RZ, P2, R72, R13, RZ ;  /* 0x0000000d48ff7210 */ /* 0x000fe40007f5e0ff */
[----:B------:R-:W-:Y:S01]  /*5510*/  CS2R R66, SRZ ;  /* 0x0000000000427805 */ /* 0x000fe2000001ff00 */
[----:B------:R1:W-:Y:S01]  /*5520*/  STL [R1+0xf8], R17 ;  /* 0x0000f81101007387 */ /* 0x0003e20000100800 */
[----:B0-----:R-:W-:-:S02]  /*5530*/  LEA.HI.X.SX32 R16, R68, R15, 0x1, P3 ;  /* 0x0000000f44107211 */ /* 0x001fc400018f0eff */
[----:B------:R-:W-:Y:S02]  /*5540*/  IADD3 RZ, P3, R73, R13, RZ ;  /* 0x0000000d49ff7210 */ /* 0x000fe40007f7e0ff */
[----:B-1----:R-:W-:Y:S01]  /*5550*/  LEA.HI.X.SX32 R17, R69, R15, 0x1, P5 ;  /* 0x0000000f45117211 */ /* 0x002fe200028f0eff */
[----:B------:R0:W-:Y:S01]  /*5560*/  STL [R1+0xfc], R16 ;  /* 0x0000fc1001007387 */ /* 0x0001e20000100800 */
[----:B------:R-:W-:Y:S02]  /*5570*/  IADD3 RZ, P5, R74, R13, RZ ;  /* 0x0000000d4aff7210 */ /* 0x000fe40007fbe0ff */
[----:B------:R-:W-:Y:S01]  /*5580*/  CS2R R68, SRZ ;  /* 0x0000000000447805 */ /* 0x000fe2000001ff00 */
[----:B------:R1:W-:Y:S01]  /*5590*/  STL [R1+0x100], R17 ;  /* 0x0001001101007387 */ /* 0x0003e20000100800 */
[----:B0-----:R-:W-:Y:S02]  /*55a0*/  LEA.HI.X.SX32 R16, R70, R15, 0x1, P4 ;  /* 0x0000000f46107211 */ /* 0x001fe400020f0eff */
[----:B------:R-:W-:-:S02]  /*55b0*/  IADD3 RZ, P4, R75, R13, RZ ;  /* 0x0000000d4bff7210 */ /* 0x000fc40007f9e0ff */
[----:B-1----:R-:W-:Y:S01]  /*55c0*/  LEA.HI.X.SX32 R17, R71, R15, 0x1, P1 ;  /* 0x0000000f47117211 */ /* 0x002fe200008f0eff */
[----:B------:R0:W-:Y:S01]  /*55d0*/  STL [R1+0x104], R16 ;  /* 0x0001041001007387 */ /* 0x0001e20000100800 */
[----:B------:R-:W-:Y:S02]  /*55e0*/  IADD3 RZ, P1, R76, R13, RZ ;  /* 0x0000000d4cff7210 */ /* 0x000fe40007f3e0ff */
[----:B------:R-:W-:Y:S01]  /*55f0*/  CS2R R70, SRZ ;  /* 0x0000000000467805 */ /* 0x000fe2000001ff00 */
[----:B------:R1:W-:Y:S01]  /*5600*/  STL [R1+0x108], R17 ;  /* 0x0001081101007387 */ /* 0x0003e20000100800 */
[----:B0-----:R-:W-:Y:S02]  /*5610*/  LEA.HI.X.SX32 R16, R72, R15, 0x1, P2 ;  /* 0x0000000f48107211 */ /* 0x001fe400010f0eff */
[----:B------:R-:W-:Y:S02]  /*5620*/  IADD3 RZ, P2, R77, R13, RZ ;  /* 0x0000000d4dff7210 */ /* 0x000fe40007f5e0ff */
[----:B-1----:R-:W-:Y:S01]  /*5630*/  LEA.HI.X.SX32 R17, R73, R15, 0x1, P3 ;  /* 0x0000000f49117211 */ /* 0x002fe200018f0eff */
[----:B------:R0:W-:Y:S01]  /*5640*/  STL [R1+0x10c], R16 ;  /* 0x00010c1001007387 */ /* 0x0001e20000100800 */
[----:B------:R-:W-:-:S02]  /*5650*/  IADD3 RZ, P3, R78, R13, RZ ;  /* 0x0000000d4eff7210 */ /* 0x000fc40007f7e0ff */
[----:B------:R-:W-:Y:S01]  /*5660*/  CS2R R72, SRZ ;  /* 0x0000000000487805 */ /* 0x000fe2000001ff00 */
        /* <DEDUP_REMOVED lines=51> */
[----:B------:R-:W-:Y:S01]  /*59a0*/  IADD3 RZ, P3, R95, R13, RZ ;  /* 0x0000000d5fff7210 */ /* 0x000fe20007f7e0ff */
[--C-:B-1----:R-:W-:Y:S02]  /*59b0*/  IMAD.IADD R17, R92, 0x1, R13.reuse ;  /* 0x000000015c117824 */ /* 0x102fe400078e020d */
[----:B------:R0:W-:Y:S01]  /*59c0*/  STL [R1+0x14c], R16 ;  /* 0x00014c1001007387 */ /* 0x0001e20000100800 */
[----:B------:R-:W-:-:S02]  /*59d0*/  IMAD.IADD R17, R96, 0x1, R13 ;  /* 0x0000000160117824 */ /* 0x000fc400078e020d */
[--C-:B------:R-:W-:Y:S02]  /*59e0*/  IMAD.IADD R17, R101, 0x1, R13.reuse ;  /* 0x0000000165117824 */ /* 0x100fe400078e020d */
[----:B------:R-:W-:Y:S01]  /*59f0*/  IMAD.IADD R17, R103, 0x1, R13 ;  /* 0x0000000167117824 */ /* 0x000fe200078e020d */
[-C--:B------:R-:W-:Y:S02]  /*5a00*/  LEA.HI.X.SX32 R17, R95, R15.reuse, 0x1, P3 ;  /* 0x0000000f5f117211 */ /* 0x080fe400018f0eff */
[----:B0-----:R-:W-:Y:S02]  /*5a10*/  LEA.HI.X.SX32 R16, R89, R15, 0x1, P5 ;  /* 0x0000000f59107211 */ /* 0x001fe400028f0eff */
[----:B------:R-:W-:-:S03]  /*5a20*/  IADD3 RZ, P5, R97, R13, RZ ;  /* 0x0000000d61ff7210 */ /* 0x000fc60007fbe0ff */
[----:B------:R0:W-:Y:S02]  /*5a30*/  STL [R1+0x150], R16 ;  /* 0x0001501001007387 */ /* 0x0001e40000100800 */
[----:B0-----:R-:W-:Y:S02]  /*5a40*/  LEA.HI.X.SX32 R16, R90, R15, 0x1, P4 ;  /* 0x0000000f5a107211 */ /* 0x001fe400020f0eff */
[----:B------:R-:W-:-:S03]  /*5a50*/  IADD3 RZ, P4, R98, R13, RZ ;  /* 0x0000000d62ff7210 */ /* 0x000fc60007f9e0ff */
[----:B------:R0:W-:Y:S02]  /*5a60*/  STL [R1+0x154], R16 ;  /* 0x0001541001007387 */ /* 0x0001e40000100800 */
[----:B0-----:R-:W-:Y:S02]  /*5a70*/  LEA.HI.X.SX32 R16, R91, R15, 0x1, P1 ;  /* 0x0000000f5b107211 */ /* 0x001fe400008f0eff */
[----:B------:R-:W-:-:S03]  /*5a80*/  IADD3 RZ, P1, R100, R13, RZ ;  /* 0x0000000d64ff7210 */ /* 0x000fc60007f3e0ff */
[----:B------:R0:W-:Y:S02]  /*5a90*/  STL [R1+0x158], R16 ;  /* 0x0001581001007387 */ /* 0x0001e40000100800 */
[--C-:B0-----:R-:W-:Y:S02]  /*5aa0*/  IMAD.IADD R16, R93, 0x1, R13.reuse ;  /* 0x000000015d107824 */ /* 0x101fe400078e020d */
[--C-:B------:R-:W-:Y:S02]  /*5ab0*/  IMAD.IADD R16, R99, 0x1, R13.reuse ;  /* 0x0000000163107824 */ /* 0x100fe400078e020d */
[--C-:B------:R-:W-:Y:S02]  /*5ac0*/  IMAD.IADD R16, R102, 0x1, R13.reuse ;  /* 0x0000000166107824 */ /* 0x100fe400078e020d */
[----:B------:R-:W-:Y:S01]  /*5ad0*/  IMAD.IADD R16, R104, 0x1, R13 ;  /* 0x0000000168107824 */ /* 0x000fe200078e020d */
[----:B------:R-:W-:-:S05]  /*5ae0*/  LEA.HI.X.SX32 R16, R94, R15, 0x1, P2 ;  /* 0x0000000f5e107211 */ /* 0x000fca00010f0eff */
[----:B------:R0:W-:Y:S04]  /*5af0*/  STL [R1+0x15c], R16 ;  /* 0x00015c1001007387 */ /* 0x0001e80000100800 */
[----:B------:R1:W-:Y:S01]  /*5b00*/  STL [R1+0x160], R17 ;  /* 0x0001601101007387 */ /* 0x0003e20000100800 */
[-C--:B0-----:R-:W-:Y:S02]  /*5b10*/  LEA.HI.X.SX32 R16, R97, R15.reuse, 0x1, P5 ;  /* 0x0000000f61107211 */ /* 0x081fe400028f0eff */
[----:B-1----:R-:W-:-:S03]  /*5b20*/  LEA.HI.X.SX32 R17, R98, R15, 0x1, P4 ;  /* 0x0000000f62117211 */ /* 0x002fc600020f0eff */
[----:B------:R0:W-:Y:S04]  /*5b30*/  STL [R1+0x164], R16 ;  /* 0x0001641001007387 */ /* 0x0001e80000100800 */
[----:B------:R1:W-:Y:S01]  /*5b40*/  STL [R1+0x168], R17 ;  /* 0x0001681101007387 */ /* 0x0003e20000100800 */
[----:B0-----:R-:W-:Y:S02]  /*5b50*/  LEA.HI.X.SX32 R16, R100, R15, 0x1, P1 ;  /* 0x0000000f64107211 */ /* 0x001fe400008f0eff */
[----:B-1----:R-:W-:-:S03]  /*5b60*/  LOP3.LUT R17, R2, 0x60, RZ, 0x3c, !PT ;  /* 0x0000006002117812 */ /* 0x002fc600078e3cff */
[----:B------:R0:W-:Y:S02]  /*5b70*/  STL [R1+0x16c], R16 ;  /* 0x00016c1001007387 */ /* 0x0001e40000100800 */
[----:B0-----:R-:W-:Y:S01]  /*5b80*/  LOP3.LUT R16, R2, 0x20, RZ, 0x3c, !PT ;  /* 0x0000002002107812 */ /* 0x001fe200078e3cff */
[----:B------:R-:W-:-:S07]  /*5b90*/  IMAD.IADD R16, R13, 0x1, R21 ;  /* 0x000000010d107824 */ /* 0x000fce00078e0215 */
.L_x_1:
[----:B------:R-:W-:Y:S01]  /*5ba0*/  IMAD R23, R21, 0xa, RZ ;  /* 0x0000000a15177824 */ /* 0x000fe200078e02ff */
[C---:B-----5:R-:W-:Y:S01]  /*5bb0*/  IADD3 RZ, P3, R13.reuse, R21, RZ ;  /* 0x000000150dff7210 */ /* 0x060fe20007f7e0ff */
[----:B------:R-:W-:Y:S01]  /*5bc0*/  IMAD.IADD R20, R13, 0x1, R21 ;  /* 0x000000010d147824 */ /* 0x000fe200078e0215 */
[----:B------:R-:W-:Y:S01]  /*5bd0*/  SHF.R.S32.HI R16, RZ, 0x1f, R0 ;  /* 0x0000001fff107819 */ /* 0x000fe20000011400 */
[----:B------:R-:W-:Y:S01]  /*5be0*/  IMAD R17, R21, 0xb, RZ ;  /* 0x0000000b15117824 */ /* 0x000fe200078e02ff */
[CC--:B------:R-:W-:Y:S01]  /*5bf0*/  IADD3 R18, P1, R0.reuse, R13.reuse, RZ ;  /* 0x0000000d00127210 */ /* 0x0c0fe20007f3e0ff */
[----:B------:R-:W-:Y:S01]  /*5c00*/  STL [R1+0x5e4], R2 ;  /* 0x0005e40201007387 */ /* 0x000fe20000100800 */
[----:B------:R-:W-:Y:S02]  /*5c10*/  IADD3 R22, P4, R23, R13, RZ ;  /* 0x0000000d17167210 */ /* 0x000fe40007f9e0ff */
[----:B------:R-:W-:Y:S01]  /*5c20*/  IADD3 R88, P2, R0, R20, RZ ;  /* 0x0000001400587210 */ /* 0x000fe20007f5e0ff */
[----:B------:R-:W-:Y:S01]  /*5c30*/  IMAD.X R19, R16, 0x1, R15, P1 ;  /* 0x0000000110137824 */ /* 0x000fe200008e060f */
[CC--:B------:R-:W-:Y:S01]  /*5c40*/  LEA.HI.X.SX32 R89, R21.reuse, R15.reuse, 0x1, P3 ;  /* 0x0000000f15597211 */ /* 0x0c0fe200018f0eff */
[----:B------:R-:W-:Y:S01]  /*5c50*/  IMAD R93, R21, 0x13, RZ ;  /* 0x00000013155d7824 */ /* 0x000fe200078e02ff */
[----:B------:R-:W-:Y:S01]  /*5c60*/  LEA.HI.X.SX32 R23, R23, R15, 0x1, P4 ;  /* 0x0000000f17177211 */ /* 0x000fe200020f0eff */
[----:B------:R-:W-:Y:S01]  /*5c70*/  IMAD R95, R21, 0x16, RZ ;  /* 0x00000016155f7824 */ /* 0x000fe200078e02ff */
[----:B------:R-:W-:Y:S01]  /*5c80*/  IADD3 R22, P1, R0, R22, RZ ;  /* 0x0000001600167210 */ /* 0x000fe20007f3e0ff */
[C---:B------:R-:W-:Y:S01]  /*5c90*/  IMAD.X R89, R16.reuse, 0x1, R89, P2 ;  /* 0x0000000110597824 */ /* 0x040fe200010e0659 */
[C---:B------:R-:W-:Y:S01]  /*5ca0*/  IADD3 R20, P3, R17.reuse, R13, RZ ;  /* 0x0000000d11147210 */ /* 0x040fe20007f7e0ff */
[----:B------:R0:W2:Y:S01]  /*5cb0*/  LDG.E.U8 R173, desc[UR58][R18.64] ;  /* 0x0000003a12ad7981 */ /* 0x0000a2000c1e1100 */
[----:B------:R-:W-:Y:S01]  /*5cc0*/  MOV R181, UR47 ;  /* 0x0000002f00b57c02 */ /* 0x000fe20008000f00 */
[----:B------:R-:W-:Y:S01]  /*5cd0*/  IMAD.X R23, R16, 0x1, R23, P1 ;  /* 0x0000000110177824 */ /* 0x000fe200008e0617 */
[----:B------:R-:W-:Y:S01]  /*5ce0*/  LEA.HI.X.SX32 R17, R17, R15, 0x1, P3 ;  /* 0x0000000f11117211 */ /* 0x000fe200018f0eff */
[----:B------:R1:W3:Y:S01]  /*5cf0*/  LDG.E.U8 R171, desc[UR58][R88.64] ;  /* 0x0000003a58ab7981 */ /* 0x0002e2000c1e1100 */
[----:B------:R-:W-:-:S02]  /*5d00*/  MOV R179, UR46 ;  /* 0x0000002e00b37c02 */ /* 0x000fc40008000f00 */
[----:B------:R-:W-:Y:S01]  /*5d10*/  MOV R185, UR43 ;  /* 0x0000002b00b97c02 */ /* 0x000fe20008000f00 */
[----:B------:R4:W3:Y:S01]  /*5d20*/  LDG.E.U8 R169, desc[UR58][R22.64] ;  /* 0x0000003a16a97981 */ /* 0x0008e2000c1e1100 */
[----:B------:R-:W-:Y:S02]  /*5d30*/  MOV R183, UR42 ;  /* 0x0000002a00b77c02 */ /* 0x000fe40008000f00 */
[----:B0-----:R-:W-:Y:S01]  /*5d40*/  IADD3 R18, P1, R0, R20, RZ ;  /* 0x0000001400127210 */ /* 0x001fe20007f3e0ff */
[C---:B------:R-:W-:Y:S01]  /*5d50*/  IMAD R97, R21.reuse, 0x17, RZ ;  /* 0x0000001715617824 */ /* 0x040fe200078e02ff */
[----:B------:R0:W-:Y:S01]  /*5d60*/  STL [R1+0x5dc], R14 ;  /* 0x0005dc0e01007387 */ /* 0x0001e20000100800 */
[C---:B-1----:R-:W-:Y:S01]  /*5d70*/  IMAD R88, R21.reuse, 0xd, RZ ;  /* 0x0000000d15587824 */ /* 0x042fe200078e02ff */
[----:B------:R-:W-:Y:S01]  /*5d80*/  MOV R177, UR51 ;  /* 0x0000003300b17c02 */ /* 0x000fe20008000f00 */
[----:B------:R-:W-:Y:S01]  /*5d90*/  IMAD.X R19, R16, 0x1, R17, P1 ;  /* 0x0000000110137824 */ /* 0x000fe200008e0611 */
[----:B------:R-:W-:Y:S01]  /*5da0*/  STL [R1+0x588], R11 ;  /* 0x0005880b01007387 */ /* 0x000fe20000100800 */
[C---:B------:R-:W-:Y:S01]  /*5db0*/  IMAD R17, R21.reuse, 0xe, RZ ;  /* 0x0000000e15117824 */ /* 0x040fe200078e02ff */
[----:B------:R-:W-:Y:S01]  /*5dc0*/  IADD3 R89, P3, R88, R13, RZ ;  /* 0x0000000d58597210 */ /* 0x000fe20007f7e0ff */
[C---:B----4-:R-:W-:Y:S01]  /*5dd0*/  IMAD R23, R21.reuse, 0xc, RZ ;  /* 0x0000000c15177824 */ /* 0x050fe200078e02ff */
[----:B------:R1:W4:Y:S01]  /*5de0*/  LDG.E.U8 R167, desc[UR58][R18.64] ;  /* 0x0000003a12a77981 */ /* 0x000322000c1e1100 */
[----:B------:R-:W-:Y:S01]  /*5df0*/  IMAD R20, R21, 0xf, RZ ;  /* 0x0000000f15147824 */ /* 0x000fe200078e02ff */
[----:B------:R-:W-:-:S02]  /*5e00*/  MOV R175, UR50 ;  /* 0x0000003200af7c02 */ /* 0x000fc40008000f00 */
[-C--:B------:R-:W-:Y:S01]  /*5e10*/  IADD3 R90, P2, R23, R13.reuse, RZ ;  /* 0x0000000d175a7210 */ /* 0x080fe20007f5e0ff */
[----:B------:R-:W-:Y:S01]  /*5e20*/  IMAD R99, R21, 0x1a, RZ ;  /* 0x0000001a15637824 */ /* 0x000fe200078e02ff */
[----:B------:R2:W-:Y:S01]  /*5e30*/  STL [R1+0x584], R10 ;  /* 0x0005840a01007387 */ /* 0x0005e20000100800 */
[----:B-1----:R-:W-:Y:S01]  /*5e40*/  IADD3 R18, P4, R17, R13, RZ ;  /* 0x0000000d11127210 */ /* 0x002fe20007f9e0ff */
[C---:B------:R-:W-:Y:S01]  /*5e50*/  IMAD R101, R21.reuse, 0x1b, RZ ;  /* 0x0000001b15657824 */ /* 0x040fe200078e02ff */
[----:B------:R-:W-:Y:S01]  /*5e60*/  LEA.HI.X.SX32 R19, R88, R15, 0x1, P3 ;  /* 0x0000000f58137211 */ /* 0x000fe200018f0eff */
[C---:B------:R-:W-:Y:S01]  /*5e70*/  IMAD R103, R21.reuse, 0x1c, RZ ;  /* 0x0000001c15677824 */ /* 0x040fe200078e02ff */
[----:B------:R-:W-:Y:S01]  /*5e80*/  IADD3 R88, P3, R0, R89, RZ ;  /* 0x0000005900587210 */ /* 0x000fe20007f7e0ff */
[----:B------:R-:W-:Y:S01]  /*5e90*/  IMAD R102, R21, 0x1e, RZ ;  /* 0x0000001e15667824 */ /* 0x000fe200078e02ff */
[----:B------:R-:W-:Y:S02]  /*5ea0*/  LEA.HI.X.SX32 R17, R17, R15, 0x1, P4 ;  /* 0x0000000f11117211 */ /* 0x000fe400020f0eff */
[----:B------:R-:W-:Y:S01]  /*5eb0*/  IADD3 R22, P1, R20, R13, RZ ;  /* 0x0000000d14167210 */ /* 0x000fe20007f3e0ff */
[----:B------:R-:W-:Y:S01]  /*5ec0*/  IMAD.X R89, R16, 0x1, R19, P3 ;  /* 0x0000000110597824 */ /* 0x000fe200018e0613 */
[----:B------:R-:W-:-:S02]  /*5ed0*/  IADD3 R18, P4, R0, R18, RZ ;  /* 0x0000001200127210 */ /* 0x000fc40007f9e0ff */
[-C--:B------:R-:W-:Y:S01]  /*5ee0*/  LEA.HI.X.SX32 R23, R23, R15.reuse, 0x1, P2 ;  /* 0x0000000f17177211 */ /* 0x080fe200010f0eff */
[----:B------:R-:W-:Y:S01]  /*5ef0*/  IMAD R107, R21, 0x22, RZ ;  /* 0x00000022156b7824 */ /* 0x000fe200078e02ff */
[----:B------:R-:W-:Y:S01]  /*5f00*/  IADD3 R90, P2, R0, R90, RZ ;  /* 0x0000005a005a7210 */ /* 0x000fe20007f5e0ff */
[----:B------:R-:W-:Y:S01]  /*5f10*/  IMAD.X R19, R16, 0x1, R17, P4 ;  /* 0x0000000110137824 */ /* 0x000fe200020e0611 */
[----:B------:R-:W-:Y:S01]  /*5f20*/  LEA.HI.X.SX32 R20, R20, R15, 0x1, P1 ;  /* 0x0000000f14147211 */ /* 0x000fe200008f0eff */
[----:B------:R1:W4:Y:S01]  /*5f30*/  LDG.E.U8 R17, desc[UR58][R88.64] ;  /* 0x0000003a58117981 */ /* 0x000322000c1e1100 */
[----:B------:R-:W-:Y:S01]  /*5f40*/  IADD3 R22, P1, R0, R22, RZ ;  /* 0x0000001600167210 */ /* 0x000fe20007f3e0ff */
[C---:B------:R-:W-:Y:S02]  /*5f50*/  IMAD.X R91, R16.reuse, 0x1, R23, P2 ;  /* 0x00000001105b7824 */ /* 0x040fe400010e0617 */
[----:B------:R-:W4:Y:S02]  /*5f60*/  LDG.E.U8 R18, desc[UR58][R18.64] ;  /* 0x0000003a12127981 */ /* 0x000f24000c1e1100 */
[----:B------:R-:W-:-:S02]  /*5f70*/  IMAD.X R23, R16, 0x1, R20, P1 ;  /* 0x0000000110177824 */ /* 0x000fc400008e0614 */
[C---:B------:R-:W-:Y:S01]  /*5f80*/  IMAD R109, R21.reuse, 0x23, RZ ;  /* 0x00000023156d7824 */ /* 0x040fe200078e02ff */
[----:B------:R0:W4:Y:S01]  /*5f90*/  LDG.E.U8 R165, desc[UR58][R90.64] ;  /* 0x0000003a5aa57981 */ /* 0x000122000c1e1100 */
[C---:B-1----:R-:W-:Y:S02]  /*5fa0*/  IMAD.SHL.U32 R88, R21.reuse, 0x10, RZ ;  /* 0x0000001015587824 */ /* 0x042fe400078e00ff */
[C---:B------:R-:W-:Y:S01]  /*5fb0*/  IMAD R20, R21.reuse, 0x11, RZ ;  /* 0x0000001115147824 */ /* 0x040fe200078e02ff */
[----:B------:R-:W3:Y:S02]  /*5fc0*/  LDL R186, [R1+0xe0] ;  /* 0x0000e00001ba7983 */ /* 0x000ee40000100800 */
[----:B------:R-:W-:Y:S02]  /*5fd0*/  IADD3 R89, P1, R88, R13, RZ ;  /* 0x0000000d58597210 */ /* 0x000fe40007f3e0ff */
[----:B------:R1:W4:Y:S01]  /*5fe0*/  LDG.E.U8 R19, desc[UR58][R22.64] ;  /* 0x0000003a16137981 */ /* 0x000322000c1e1100 */
[----:B0-----:R-:W-:-:S02]  /*5ff0*/  IMAD R91, R21, 0x12, RZ ;  /* 0x00000012155b7824 */ /* 0x001fc400078e02ff */
[C---:B------:R-:W-:Y:S01]  /*6000*/  IMAD R111, R21.reuse, 0x26, RZ ;  /* 0x00000026156f7824 */ /* 0x040fe200078e02ff */
[----:B------:R-:W4:Y:S01]  /*6010*/  LDL R184, [R1+0xd8] ;  /* 0x0000d80001b87983 */ /* 0x000f220000100800 */
[C---:B------:R-:W-:Y:S02]  /*6020*/  IMAD R113, R21.reuse, 0x27, RZ ;  /* 0x0000002715717824 */ /* 0x040fe400078e02ff */
[----:B------:R-:W-:Y:S01]  /*6030*/  IMAD R115, R21, 0x2a, RZ ;  /* 0x0000002a15737824 */ /* 0x000fe200078e02ff */
[----:B------:R-:W4:Y:S01]  /*6040*/  LDL R14, [R1+0xe4] ;  /* 0x0000e400010e7983 */ /* 0x000f220000100800 */
[----:B-1----:R-:W-:Y:S02]  /*6050*/  IADD3 R22, P2, R20, R13, RZ ;  /* 0x0000000d14167210 */ /* 0x002fe40007f5e0ff */
[----:B------:R-:W-:Y:S02]  /*6060*/  LEA.HI.X.SX32 R23, R88, R15, 0x1, P1 ;  /* 0x0000000f58177211 */ /* 0x000fe400008f0eff */
[----:B------:R-:W-:-:S02]  /*6070*/  IADD3 R88, P1, R0, R89, RZ ;  /* 0x0000005900587210 */ /* 0x000fc40007f3e0ff */
[----:B------:R-:W-:Y:S02]  /*6080*/  LEA.HI.X.SX32 R20, R20, R15, 0x1, P2 ;  /* 0x0000000f14147211 */ /* 0x000fe400010f0eff */
[----:B------:R-:W-:Y:S01]  /*6090*/  IADD3 R22, P2, R0, R22, RZ ;  /* 0x0000001600167210 */ /* 0x000fe20007f5e0ff */
[C---:B------:R-:W-:Y:S01]  /*60a0*/  IMAD.X R89, R16.reuse, 0x1, R23, P1 ;  /* 0x0000000110597824 */ /* 0x040fe200008e0617 */
[-C--:B------:R-:W-:Y:S02]  /*60b0*/  IADD3 R90, P3, R91, R13.reuse, RZ ;  /* 0x0000000d5b5a7210 */ /* 0x080fe40007f7e0ff */
[----:B------:R-:W-:Y:S01]  /*60c0*/  IADD3 R92, P4, R93, R13, RZ ;  /* 0x0000000d5d5c7210 */ /* 0x000fe20007f9e0ff */
[----:B------:R-:W-:Y:S01]  /*60d0*/  IMAD.X R23, R16, 0x1, R20, P2 ;  /* 0x0000000110177824 */ /* 0x000fe200010e0614 */
[----:B------:R-:W-:Y:S01]  /*60e0*/  LEA.HI.X.SX32 R91, R91, R15, 0x1, P3 ;  /* 0x0000000f5b5b7211 */ /* 0x000fe200018f0eff */
[----:B------:R0:W4:Y:S01]  /*60f0*/  LDG.E.U8 R20, desc[UR58][R88.64] ;  /* 0x0000003a58147981 */ /* 0x000122000c1e1100 */
[----:B------:R-:W-:-:S03]  /*6100*/  IADD3 R90, P1, R0, R90, RZ ;  /* 0x0000005a005a7210 */ /* 0x000fc60007f3e0ff */
[----:B------:R-:W4:Y:S02]  /*6110*/  LDG.E.U8 R22, desc[UR58][R22.64] ;  /* 0x0000003a16167981 */ /* 0x000f24000c1e1100 */
[----:B------:R-:W-:Y:S01]  /*6120*/  IMAD.X R91, R16, 0x1, R91, P1 ;  /* 0x00000001105b7824 */ /* 0x000fe200008e065b */
[----:B0-----:R-:W-:Y:S02]  /*6130*/  LEA.HI.X.SX32 R89, R93, R15, 0x1, P4 ;  /* 0x0000000f5d597211 */ /* 0x001fe400020f0eff */
[----:B------:R-:W-:Y:S01]  /*6140*/  IADD3 R88, P2, R0, R92, RZ ;  /* 0x0000005c00587210 */ /* 0x000fe20007f5e0ff */
[----:B------:R-:W-:Y:S01]  /*6150*/  IMAD R92, R21, 0x14, RZ ;  /* 0x00000014155c7824 */ /* 0x000fe200078e02ff */
[----:B------:R0:W4:Y:S03]  /*6160*/  LDG.E.U8 R23, desc[UR58][R90.64] ;  /* 0x0000003a5a177981 */ /* 0x000126000c1e1100 */
[----:B------:R-:W-:-:S05]  /*6170*/  IMAD.X R89, R16, 0x1, R89, P2 ;  /* 0x0000000110597824 */ /* 0x000fca00010e0659 */
[----:B------:R1:W4:Y:S01]  /*6180*/  LDG.E.U8 R88, desc[UR58][R88.64] ;  /* 0x0000003a58587981 */ /* 0x000322000c1e1100 */
[----:B0-----:R-:W-:Y:S01]  /*6190*/  IMAD R90, R21, 0x15, RZ ;  /* 0x00000015155a7824 */ /* 0x001fe200078e02ff */
[----:B-1----:R-:W-:-:S04]  /*61a0*/  IADD3 R89, P1, R92, R13, RZ ;  /* 0x0000000d5c597210 */ /* 0x002fc80007f3e0ff */
[----:B------:R-:W-:Y:S02]  /*61b0*/  IADD3 R93, P2, R90, R13, RZ ;  /* 0x0000000d5a5d7210 */ /* 0x000fe40007f5e0ff */
[----:B------:R-:W-:Y:S02]  /*61c0*/  LEA.HI.X.SX32 R91, R92, R15, 0x1, P1 ;  /* 0x0000000f5c5b7211 */ /* 0x000fe400008f0eff */
[----:B------:R-:W-:Y:S02]  /*61d0*/  IADD3 R92, P1, R0, R89, RZ ;  /* 0x00000059005c7210 */ /* 0x000fe40007f3e0ff */
[----:B------:R-:W-:Y:S02]  /*61e0*/  LEA.HI.X.SX32 R89, R90, R15, 0x1, P2 ;  /* 0x0000000f5a597211 */ /* 0x000fe400010f0eff */
[----:B------:R-:W-:Y:S01]  /*61f0*/  IADD3 R90, P2, R0, R93, RZ ;  /* 0x0000005d005a7210 */ /* 0x000fe20007f5e0ff */
[----:B------:R-:W-:Y:S01]  /*6200*/  IMAD.X R93, R16, 0x1, R91, P1 ;  /* 0x00000001105d7824 */ /* 0x000fe200008e065b */
[----:B------:R-:W-:-:S02]  /*6210*/  IADD3 R94, P3, R95, R13, RZ ;  /* 0x0000000d5f5e7210 */ /* 0x000fc40007f7e0ff */
        /* <DEDUP_REMOVED lines=14> */
[-C--:B------:R-:W-:Y:S02]  /*6300*/  IADD3 R98, P3, R99, R13.reuse, RZ ;  /* 0x0000000d63627210 */ /* 0x080fe40007f7e0ff */
[-C--:B-1----:R-:W-:Y:S02]  /*6310*/  IADD3 R93, P1, R96, R13.reuse, RZ ;  /* 0x0000000d605d7210 */ /* 0x082fe40007f3e0ff */
[----:B------:R-:W-:Y:S02]  /*6320*/  IADD3 R97, P2, R94, R13, RZ ;  /* 0x0000000d5e617210 */ /* 0x000fe40007f5e0ff */
[----:B------:R-:W-:Y:S02]  /*6330*/  LEA.HI.X.SX32 R95, R96, R15, 0x1, P1 ;  /* 0x0000000f605f7211 */ /* 0x000fe400008f0eff */
[----:B------:R-:W-:-:S02]  /*6340*/  IADD3 R96, P1, R0, R93, RZ ;  /* 0x0000005d00607210 */ /* 0x000fc40007f3e0ff */
[----:B------:R-:W-:Y:S02]  /*6350*/  LEA.HI.X.SX32 R93, R94, R15, 0x1, P2 ;  /* 0x0000000f5e5d7211 */ /* 0x000fe400010f0eff */
[----:B------:R-:W-:Y:S01]  /*6360*/  IADD3 R94, P2, R0, R97, RZ ;  /* 0x00000061005e7210 */ /* 0x000fe20007f5e0ff */
[----:B------:R-:W-:Y:S01]  /*6370*/  IMAD.X R97, R16, 0x1, R95, P1 ;  /* 0x0000000110617824 */ /* 0x000fe200008e065f */
[----:B------:R-:W-:Y:S02]  /*6380*/  LEA.HI.X.SX32 R99, R99, R15, 0x1, P3 ;  /* 0x0000000f63637211 */ /* 0x000fe400018f0eff */
[----:B------:R-:W-:Y:S01]  /*6390*/  IADD3 R98, P1, R0, R98, RZ ;  /* 0x0000006200627210 */ /* 0x000fe20007f3e0ff */
[C---:B------:R-:W-:Y:S01]  /*63a0*/  IMAD.X R95, R16.reuse, 0x1, R93, P2 ;  /* 0x00000001105f7824 */ /* 0x040fe200010e065d */
[----:B------:R-:W-:Y:S01]  /*63b0*/  IADD3 R100, P4, R101, R13, RZ ;  /* 0x0000000d65647210 */ /* 0x000fe20007f9e0ff */
[----:B------:R0:W4:Y:S02]  /*63c0*/  LDG.E.U8 R93, desc[UR58][R96.64] ;  /* 0x0000003a605d7981 */ /* 0x000124000c1e1100 */
[----:B------:R-:W-:-:S02]  /*63d0*/  IMAD.X R99, R16, 0x1, R99, P1 ;  /* 0x0000000110637824 */ /* 0x000fc400008e0663 */
[----:B------:R-:W4:Y:S01]  /*63e0*/  LDG.E.U8 R94, desc[UR58][R94.64] ;  /* 0x0000003a5e5e7981 */ /* 0x000f22000c1e1100 */
[----:B0-----:R-:W-:Y:S02]  /*63f0*/  LEA.HI.X.SX32 R97, R101, R15, 0x1, P4 ;  /* 0x0000000f65617211 */ /* 0x001fe400020f0eff */
[----:B------:R-:W-:Y:S01]  /*6400*/  IADD3 R96, P1, R0, R100, RZ ;  /* 0x0000006400607210 */ /* 0x000fe20007f3e0ff */
[----:B------:R0:W4:Y:S01]  /*6410*/  LDG.E.U8 R95, desc[UR58][R98.64] ;  /* 0x0000003a625f7981 */ /* 0x000122000c1e1100 */
[----:B------:R-:W-:-:S03]  /*6420*/  IADD3 R104, P2, R103, R13, RZ ;  /* 0x0000000d67687210 */ /* 0x000fc60007f5e0ff */
[----:B------:R-:W-:Y:S01]  /*6430*/  IMAD.X R97, R16, 0x1, R97, P1 ;  /* 0x0000000110617824 */ /* 0x000fe200008e0661 */
[----:B------:R-:W-:Y:S01]  /*6440*/  IADD3 R105, P4, R102, R13, RZ ;  /* 0x0000000d66697210 */ /* 0x000fe20007f9e0ff */
[----:B0-----:R-:W-:-:S03]  /*6450*/  IMAD R99, R21, 0x1d, RZ ;  /* 0x0000001d15637824 */ /* 0x001fc600078e02ff */
[----:B------:R0:W4:Y:S02]  /*6460*/  LDG.E.U8 R96, desc[UR58][R96.64] ;  /* 0x0000003a60607981 */ /* 0x000124000c1e1100 */
[----:B------:R-:W-:Y:S02]  /*6470*/  IADD3 R98, P3, R99, R13, RZ ;  /* 0x0000000d63627210 */ /* 0x000fe40007f7e0ff */
[-C--:B------:R-:W-:Y:S02]  /*6480*/  LEA.HI.X.SX32 R103, R103, R15.reuse, 0x1, P2 ;  /* 0x0000000f67677211 */ /* 0x080fe400010f0eff */
[----:B------:R-:W-:Y:S01]  /*6490*/  LEA.HI.X.SX32 R99, R99, R15, 0x1, P3 ;  /* 0x0000000f63637211 */ /* 0x000fe200018f0eff */
[----:B------:R-:W-:Y:S01]  /*64a0*/  IMAD R101, R21, 0x1f, RZ ;  /* 0x0000001f15657824 */ /* 0x000fe200078e02ff */
[C---:B------:R-:W-:Y:S02]  /*64b0*/  IADD3 R104, P2, R0.reuse, R104, RZ ;  /* 0x0000006800687210 */ /* 0x040fe40007f5e0ff */
[----:B------:R-:W-:-:S02]  /*64c0*/  IADD3 R98, P3, R0, R98, RZ ;  /* 0x0000006200627210 */ /* 0x000fc40007f7e0ff */
[----:B0-----:R-:W-:Y:S02]  /*64d0*/  LEA.HI.X.SX32 R97, R102, R15, 0x1, P4 ;  /* 0x0000000f66617211 */ /* 0x001fe400020f0eff */
[----:B------:R-:W-:Y:S01]  /*64e0*/  IADD3 R102, P4, R0, R105, RZ ;  /* 0x0000006900667210 */ /* 0x000fe20007f9e0ff */
[C---:B------:R-:W-:Y:S01]  /*64f0*/  IMAD.X R105, R16.reuse, 0x1, R103, P2 ;  /* 0x0000000110697824 */ /* 0x040fe200010e0667 */
[C---:B------:R-:W-:Y:S01]  /*6500*/  IADD3 R100, P1, R101.reuse, R13, RZ ;  /* 0x0000000d65647210 */ /* 0x040fe20007f3e0ff */
[C---:B------:R-:W-:Y:S02]  /*6510*/  IMAD.X R99, R16.reuse, 0x1, R99, P3 ;  /* 0x0000000110637824 */ /* 0x040fe400018e0663 */
[----:B------:R-:W-:Y:S01]  /*6520*/  IMAD.X R103, R16, 0x1, R97, P4 ;  /* 0x0000000110677824 */ /* 0x000fe200020e0661 */
[----:B------:R-:W-:Y:S01]  /*6530*/  LEA.HI.X.SX32 R101, R101, R15, 0x1, P1 ;  /* 0x0000000f65657211 */ /* 0x000fe200008f0eff */
[----:B------:R-:W4:Y:S01]  /*6540*/  LDG.E.U8 R97, desc[UR58][R104.64] ;  /* 0x0000003a68617981 */ /* 0x000f22000c1e1100 */
[----:B------:R-:W-:-:S03]  /*6550*/  IADD3 R100, P1, R0, R100, RZ ;  /* 0x0000006400647210 */ /* 0x000fc60007f3e0ff */
[----:B------:R-:W4:Y:S02]  /*6560*/  LDG.E.U8 R98, desc[UR58][R98.64] ;  /* 0x0000003a62627981 */ /* 0x000f24000c1e1100 */
[----:B------:R-:W-:Y:S01]  /*6570*/  IMAD.X R101, R16, 0x1, R101, P1 ;  /* 0x0000000110657824 */ /* 0x000fe200008e0665 */
[----:B------:R-:W-:-:S04]  /*6580*/  IADD3 R106, P3, R107, R13, RZ ;  /* 0x0000000d6b6a7210 */ /* 0x000fc80007f7e0ff */
[----:B------:R-:W4:Y:S04]  /*6590*/  LDG.E.U8 R100, desc[UR58][R100.64] ;  /* 0x0000003a64647981 */ /* 0x000f28000c1e1100 */
[----:B------:R0:W4:Y:S02]  /*65a0*/  LDG.E.U8 R99, desc[UR58][R102.64] ;  /* 0x0000003a66637981 */ /* 0x000124000c1e1100 */
[C---:B0-----:R-:W-:Y:S02]  /*65b0*/  IMAD.SHL.U32 R103, R21.reuse, 0x20, RZ ;  /* 0x0000002015677824 */ /* 0x041fe400078e00ff */
[----:B------:R-:W-:-:S03]  /*65c0*/  IMAD R102, R21, 0x21, RZ ;  /* 0x0000002115667824 */ /* 0x000fc600078e02ff */
[CC--:B------:R-:W-:Y:S02]  /*65d0*/  IADD3 R104, P1, R103.reuse, R13.reuse, RZ ;  /* 0x0000000d67687210 */ /* 0x0c0fe40007f3e0ff */
[----:B------:R-:W-:Y:S02]  /*65e0*/  IADD3 R105, P2, R102, R13, RZ ;  /* 0x0000000d66697210 */ /* 0x000fe40007f5e0ff */
[-C--:B------:R-:W-:Y:S02]  /*65f0*/  LEA.HI.X.SX32 R103, R103, R15.reuse, 0x1, P1 ;  /* 0x0000000f67677211 */ /* 0x080fe400008f0eff */
[----:B------:R-:W-:Y:S02]  /*6600*/  IADD3 R104, P1, R0, R104, RZ ;  /* 0x0000006800687210 */ /* 0x000fe40007f3e0ff */
[----:B------:R-:W-:Y:S02]  /*6610*/  LEA.HI.X.SX32 R101, R102, R15, 0x1, P2 ;  /* 0x0000000f66657211 */ /* 0x000fe400010f0eff */
[----:B------:R-:W-:Y:S01]  /*6620*/  IADD3 R102, P2, R0, R105, RZ ;  /* 0x0000006900667210 */ /* 0x000fe20007f5e0ff */
[----:B------:R-:W-:Y:S01]  /*6630*/  IMAD.X R105, R16, 0x1, R103, P1 ;  /* 0x0000000110697824 */ /* 0x000fe200008e0667 */
[----:B------:R-:W-:-:S02]  /*6640*/  IADD3 R108, P4, R109, R13, RZ ;  /* 0x0000000d6d6c7210 */ /* 0x000fc40007f9e0ff */
[-C--:B------:R-:W-:Y:S01]  /*6650*/  LEA.HI.X.SX32 R107, R107, R15.reuse, 0x1, P3 ;  /* 0x0000000f6b6b7211 */ /* 0x080fe200018f0eff */
[----:B------:R-:W-:Y:S01]  /*6660*/  IMAD.X R103, R16, 0x1, R101, P2 ;  /* 0x0000000110677824 */ /* 0x000fe200010e0665 */
[----:B------:R-:W-:Y:S01]  /*6670*/  IADD3 R106, P1, R0, R106, RZ ;  /* 0x0000006a006a7210 */ /* 0x000fe20007f3e0ff */
[----:B------:R0:W4:Y:S04]  /*6680*/  LDG.E.U8 R101, desc[UR58][R104.64] ;  /* 0x0000003a68657981 */ /* 0x000128000c1e1100 */
[----:B------:R-:W-:Y:S01]  /*6690*/  IMAD.X R107, R16, 0x1, R107, P1 ;  /* 0x00000001106b7824 */ /* 0x000fe200008e066b */
[----:B------:R-:W4:Y:S01]  /*66a0*/  LDG.E.U8 R102, desc[UR58][R102.64] ;  /* 0x0000003a66667981 */ /* 0x000f22000c1e1100 */
        /* <DEDUP_REMOVED lines=32> */
[----:B------:R-:W-:Y:S01]  /*68b0*/  IADD3 R112, P1, R0, R109, RZ ;  /* 0x0000006d00707210 */ /* 0x000fe20007f3e0ff */
[----:B------:R-:W-:Y:S01]  /*68c0*/  IMAD R117, R21, 0x2b, RZ ;  /* 0x0000002b15757824 */ /* 0x000fe200078e02ff */
        /* <DEDUP_REMOVED lines=17> */
[C---:B0-----:R-:W-:Y:S02]  /*69e0*/  IMAD R114, R21.reuse, 0x2d, RZ ;  /* 0x0000002d15727824 */ /* 0x041fe400078e02ff */
[C---:B------:R-:W-:Y:S01]  /*69f0*/  IMAD R119, R21.reuse, 0x2e, RZ ;  /* 0x0000002e15777824 */ /* 0x040fe200078e02ff */
[-C--:B-1----:R-:W-:Y:S02]  /*6a00*/  IADD3 R113, P1, R116, R13.reuse, RZ ;  /* 0x0000000d74717210 */ /* 0x082fe40007f3e0ff */
[----:B------:R-:W-:Y:S02]  /*6a10*/  IADD3 R117, P2, R114, R13, RZ ;  /* 0x0000000d72757210 */ /* 0x000fe40007f5e0ff */
[----:B------:R-:W-:Y:S02]  /*6a20*/  LEA.HI.X.SX32 R115, R116, R15, 0x1, P1 ;  /* 0x0000000f74737211 */ /* 0x000fe400008f0eff */
[----:B------:R-:W-:Y:S01]  /*6a30*/  IADD3 R116, P1, R0, R113, RZ ;  /* 0x0000007100747210 */ /* 0x000fe20007f3e0ff */
[----:B------:R-:W-:Y:S01]  /*6a40*/  IMAD R121, R21, 0x2f, RZ ;  /* 0x0000002f15797824 */ /* 0x000fe200078e02ff */
[----:B------:R-:W-:-:S02]  /*6a50*/  LEA.HI.X.SX32 R113, R114, R15, 0x1, P2 ;  /* 0x0000000f72717211 */ /* 0x000fc400010f0eff */
        /* <DEDUP_REMOVED lines=62> */
[----:B------:R-:W-:-:S02]  /*6e40*/  IMAD.X R125, R16, 0x1, R125, P2 ;  /* 0x00000001107d7824 */ /* 0x000fc400010e067d */
[----:B------:R-:W-:-:S03]  /*6e50*/  IMAD R131, R21, 0x3a, RZ ;  /* 0x0000003a15837824 */ /* 0x000fc600078e02ff */
        /* <DEDUP_REMOVED lines=10> */
[----:B------:R-:W-:Y:S01]  /*6f00*/  LEA.HI.X.SX32 R131, R131, R15, 0x1, P3 ;  /* 0x0000000f83837211 */ /* 0x000fe200018f0eff */
[----:B------:R-:W-:Y:S01]  /*6f10*/  IMAD R133, R21, 0x3b, RZ ;  /* 0x0000003b15857824 */ /* 0x000fe200078e02ff */
[----:B------:R-:W-:Y:S01]  /*6f20*/  IADD3 R130, P1, R0, R130, RZ ;  /* 0x0000008200827210 */ /* 0x000fe20007f3e0ff */
[C---:B------:R-:W-:Y:S02]  /*6f30*/  IMAD.X R127, R16.reuse, 0x1, R125, P2 ;  /* 0x00000001107f7824 */ /* 0x040fe400010e067d */
[----:B------:R0:W4:Y:S01]  /*6f40*/  LDG.E.U8 R125, desc[UR58][R128.64] ;  /* 0x0000003a807d7981 */ /* 0x000122000c1e1100 */
[----:B------:R-:W-:Y:S01]  /*6f50*/  IADD3 R132, P4, R133, R13, RZ ;  /* 0x0000000d85847210 */ /* 0x000fe20007f9e0ff */
[----:B------:R-:W-:-:S02]  /*6f60*/  IMAD.X R131, R16, 0x1, R131, P1 ;  /* 0x0000000110837824 */ /* 0x000fc400008e0683 */
[----:B------:R-:W4:Y:S01]  /*6f70*/  LDG.E.U8 R126, desc[UR58][R126.64] ;  /* 0x0000003a7e7e7981 */ /* 0x000f22000c1e1100 */
[C---:B------:R-:W-:Y:S02]  /*6f80*/  IMAD R135, R21.reuse, 0x3c, RZ ;  /* 0x0000003c15877824 */ /* 0x040fe400078e02ff */
[----:B------:R-:W-:Y:S01]  /*6f90*/  IMAD R134, R21, 0x3e, RZ ;  /* 0x0000003e15867824 */ /* 0x000fe200078e02ff */
        /* <DEDUP_REMOVED lines=24> */
[----:B------:R-:W-:Y:S02]  /*7120*/  IMAD.X R133, R16, 0x1, R133, P1 ;  /* 0x0000000110857824 */ /* 0x000fe400008e0685 */
[C---:B------:R-:W-:Y:S02]  /*7130*/  IMAD R139, R21.reuse, 0x42, RZ ;  /* 0x00000042158b7824 */ /* 0x040fe400078e02ff */
[C---:B------:R-:W-:Y:S01]  /*7140*/  IMAD R141, R21.reuse, 0x43, RZ ;  /* 0x00000043158d7824 */ /* 0x040fe200078e02ff */
[----:B------:R-:W4:Y:S04]  /*7150*/  LDG.E.U8 R132, desc[UR58][R132.64] ;  /* 0x0000003a84847981 */ /* 0x000f28000c1e1100 */
[----:B------:R0:W4:Y:S02]  /*7160*/  LDG.E.U8 R131, desc[UR58][R134.64] ;  /* 0x0000003a86837981 */ /* 0x000124000c1e1100 */
[----:B0-----:R-:W-:-:S02]  /*7170*/  IMAD.SHL.U32 R135, R21, 0x40, RZ ;  /* 0x0000004015877824 */ /* 0x001fc400078e00ff */
        /* <DEDUP_REMOVED lines=100> */
[----:B------:R-:W-:Y:S01]  /*77c0*/  IADD3 R152, P1, R0, R149, RZ ;  /* 0x0000009500987210 */ /* 0x000fe20007f3e0ff */
[----:B------:R-:W-:Y:S01]  /*77d0*/  IMAD R157, R21, 0x53, RZ ;  /* 0x00000053159d7824 */ /* 0x000fe200078e02ff */
[----:B------:R-:W-:-:S02]  /*77e0*/  LEA.HI.X.SX32 R149, R150, R15, 0x1, P2 ;  /* 0x0000000f96957211 */ /* 0x000fc400010f0eff */
[----:B------:R-:W-:Y:S01]  /*77f0*/  IADD3 R150, P2, R0, R153, RZ ;  /* 0x0000009900967210 */ /* 0x000fe20007f5e0ff */
[----:B------:R-:W-:Y:S01]  /*7800*/  IMAD.X R153, R16, 0x1, R151, P1 ;  /* 0x0000000110997824 */ /* 0x000fe200008e0697 */
[----:B------:R-:W-:Y:S02]  /*7810*/  LEA.HI.X.SX32 R155, R155, R15, 0x1, P3 ;  /* 0x0000000f9b9b7211 */ /* 0x000fe400018f0eff */
[----:B------:R-:W-:Y:S01]  /*7820*/  IADD3 R154, P1, R0, R154, RZ ;  /* 0x0000009a009a7210 */ /* 0x000fe20007f3e0ff */
[C---:B------:R-:W-:Y:S01]  /*7830*/  IMAD.X R151, R16.reuse, 0x1, R149, P2 ;  /* 0x0000000110977824 */ /* 0x040fe200010e0695 */
[----:B------:R-:W-:Y:S01]  /*7840*/  IADD3 R156, P4, R157, R13, RZ ;  /* 0x0000000d9d9c7210 */ /* 0x000fe20007f9e0ff */
[----:B------:R0:W4:Y:S02]  /*7850*/  LDG.E.U8 R149, desc[UR58][R152.64] ;  /* 0x0000003a98957981 */ /* 0x000124000c1e1100 */
[----:B------:R-:W-:Y:S02]  /*7860*/  IMAD.X R155, R16, 0x1, R155, P1 ;  /* 0x00000001109b7824 */ /* 0x000fe400008e069b */
[----:B------:R-:W4:Y:S01]  /*7870*/  LDG.E.U8 R150, desc[UR58][R150.64] ;  /* 0x0000003a96967981 */ /* 0x000f22000c1e1100 */
[----:B------:R-:W-:Y:S01]  /*7880*/  IMAD R160, R21, 0x55, RZ ;  /* 0x0000005515a07824 */ /* 0x000fe200078e02ff */
[----:B0-----:R-:W-:-:S02]  /*7890*/  LEA.HI.X.SX32 R153, R157, R15, 0x1, P4 ;  /* 0x0000000f9d997211 */ /* 0x001fc400020f0eff */
[----:B------:R-:W-:Y:S01]  /*78a0*/  IADD3 R152, P1, R0, R156, RZ ;  /* 0x0000009c00987210 */ /* 0x000fe20007f3e0ff */
[----:B------:R-:W-:Y:S01]  /*78b0*/  IMAD R157, R21, 0x56, RZ ;  /* 0x00000056159d7824 */ /* 0x000fe200078e02ff */
[----:B------:R0:W4:Y:S01]  /*78c0*/  LDG.E.U8 R151, desc[UR58][R154.64] ;  /* 0x0000003a9a977981 */ /* 0x000122000c1e1100 */
[-C--:B------:R-:W-:Y:S02]  /*78d0*/  IADD3 R162, P3, R160, R13.reuse, RZ ;  /* 0x0000000da0a27210 */ /* 0x080fe40007f7e0ff */
[----:B------:R-:W-:Y:S01]  /*78e0*/  IMAD.X R153, R16, 0x1, R153, P1 ;  /* 0x0000000110997824 */ /* 0x000fe200008e0699 */
[----:B------:R-:W-:Y:S01]  /*78f0*/  IADD3 R156, P4, R157, R13, RZ ;  /* 0x0000000d9d9c7210 */ /* 0x000fe20007f9e0ff */
[----:B------:R-:W-:-:S03]  /*7900*/  IMAD R159, R21, 0x54, RZ ;  /* 0x00000054159f7824 */ /* 0x000fc600078e02ff */
[----:B------:R1:W4:Y:S01]  /*7910*/  LDG.E.U8 R152, desc[UR58][R152.64] ;  /* 0x0000003a98987981 */ /* 0x000322000c1e1100 */
[----:B0-----:R-:W-:Y:S01]  /*7920*/  IMAD R155, R21, 0x57, RZ ;  /* 0x00000057159b7824 */ /* 0x001fe200078e02ff */
[----:B------:R-:W-:-:S04]  /*7930*/  LEA.HI.X.SX32 R157, R157, R15, 0x1, P4 ;  /* 0x0000000f9d9d7211 */ /* 0x000fc800020f0eff */
[C---:B------:R-:W-:Y:S02]  /*7940*/  IADD3 R154, P1, R155.reuse, R13, RZ ;  /* 0x0000000d9b9a7210 */ /* 0x040fe40007f3e0ff */
[-C--:B-1----:R-:W-:Y:S02]  /*7950*/  LEA.HI.X.SX32 R153, R160, R15.reuse, 0x1, P3 ;  /* 0x0000000fa0997211 */ /* 0x082fe400018f0eff */
[C---:B------:R-:W-:Y:S02]  /*7960*/  IADD3 R162, P3, R0.reuse, R162, RZ ;  /* 0x000000a200a27210 */ /* 0x040fe40007f7e0ff */
[C---:B------:R-:W-:Y:S02]  /*7970*/  IADD3 R156, P4, R0.reuse, R156, RZ ;  /* 0x0000009c009c7210 */ /* 0x040fe40007f9e0ff */
[----:B------:R-:W-:Y:S02]  /*7980*/  LEA.HI.X.SX32 R155, R155, R15, 0x1, P1 ;  /* 0x0000000f9b9b7211 */ /* 0x000fe400008f0eff */
[----:B------:R-:W-:Y:S01]  /*7990*/  IADD3 R154, P1, R0, R154, RZ ;  /* 0x0000009a009a7210 */ /* 0x000fe20007f3e0ff */
[----:B------:R-:W-:Y:S01]  /*79a0*/  IMAD.SHL.U32 R2, R21, 0x2, RZ ;  /* 0x0000000215027824 */ /* 0x000fe200078e00ff */
[----:B------:R-:W-:Y:S01]  /*79b0*/  IADD3 R158, P2, R159, R13, RZ ;  /* 0x0000000d9f9e7210 */ /* 0x000fe20007f5e0ff */
[----:B------:R-:W-:-:S02]  /*79c0*/  IMAD.X R163, R16, 0x1, R153, P3 ;  /* 0x0000000110a37824 */ /* 0x000fc400018e0699 */
[C---:B------:R-:W-:Y:S01]  /*79d0*/  IMAD.X R157, R16.reuse, 0x1, R157, P4 ;  /* 0x00000001109d7824 */ /* 0x040fe200020e069d */
[----:B------:R-:W-:Y:S01]  /*79e0*/  LEA.HI.X.SX32 R159, R159, R15, 0x1, P2 ;  /* 0x0000000f9f9f7211 */ /* 0x000fe200010f0eff */
[----:B------:R-:W-:Y:S01]  /*79f0*/  IMAD.X R155, R16, 0x1, R155, P1 ;  /* 0x00000001109b7824 */ /* 0x000fe200008e069b */
[----:B------:R-:W-:Y:S01]  /*7a00*/  IADD3 R158, P2, R0, R158, RZ ;  /* 0x0000009e009e7210 */ /* 0x000fe20007f5e0ff */
[----:B------:R-:W-:Y:S01]  /*7a10*/  IMAD.IADD R2, R2, 0x1, R13 ;  /* 0x0000000102027824 */ /* 0x000fe200078e020d */
[----:B------:R-:W4:Y:S01]  /*7a20*/  LDG.E.U8 R162, desc[UR58][R162.64] ;  /* 0x0000003aa2a27981 */ /* 0x000f22000c1e1100 */
[----:B------:R-:W-:-:S03]  /*7a30*/  IMAD.SHL.U32 R166, R21, 0x2, RZ ;  /* 0x0000000215a67824 */ /* 0x000fc600078e00ff */
[----:B------:R0:W4:Y:S01]  /*7a40*/  LDG.E.U8 R164, desc[UR58][R154.64] ;  /* 0x0000003a9aa47981 */ /* 0x000122000c1e1100 */
[----:B------:R-:W-:-:S03]  /*7a50*/  IMAD.X R159, R16, 0x1, R159, P2 ;  /* 0x00000001109f7824 */ /* 0x000fc600010e069f */
[----:B------:R1:W4:Y:S01]  /*7a60*/  LDG.E.U8 R163, desc[UR58][R156.64] ;  /* 0x0000003a9ca37981 */ /* 0x000322000c1e1100 */
[----:B0-----:R-:W-:Y:S01]  /*7a70*/  IADD3 R154, P1, R0, R2, RZ ;  /* 0x00000002009a7210 */ /* 0x001fe20007f3e0ff */
[C---:B------:R-:W-:Y:S01]  /*7a80*/  IMAD R2, R21.reuse, 0x3, RZ ;  /* 0x0000000315027824 */ /* 0x040fe200078e02ff */
[----:B------:R-:W-:Y:S01]  /*7a90*/  IADD3 RZ, P3, R166, R13, RZ ;  /* 0x0000000da6ff7210 */ /* 0x000fe20007f7e0ff */
[C---:B------:R-:W-:Y:S01]  /*7aa0*/  IMAD R155, R21.reuse, 0x59, RZ ;  /* 0x00000059159b7824 */ /* 0x040fe200078e02ff */
[----:B------:R0:W4:Y:S01]  /*7ab0*/  LDG.E.U8 R153, desc[UR58][R158.64] ;  /* 0x0000003a9e997981 */ /* 0x000122000c1e1100 */
[----:B-1----:R-:W-:Y:S02]  /*7ac0*/  IMAD R157, R21, 0x58, RZ ;  /* 0x00000058159d7824 */ /* 0x002fe400078e02ff */
[----:B------:R-:W-:-:S03]  /*7ad0*/  IMAD.IADD R2, R2, 0x1, R13 ;  /* 0x0000000102027824 */ /* 0x000fc600078e020d */
[-C--:B------:R-:W-:Y:S02]  /*7ae0*/  IADD3 R156, P4, R157, R13.reuse, RZ ;  /* 0x0000000d9d9c7210 */ /* 0x080fe40007f9e0ff */
[----:B0-----:R-:W-:Y:S02]  /*7af0*/  IADD3 R158, P5, R155, R13, RZ ;  /* 0x0000000d9b9e7210 */ /* 0x001fe40007fbe0ff */
[-C--:B------:R-:W-:Y:S01]  /*7b00*/  LEA.HI.X.SX32 R157, R157, R15.reuse, 0x1, P4 ;  /* 0x0000000f9d9d7211 */ /* 0x080fe200020f0eff */
[C---:B------:R-:W-:Y:S01]  /*7b10*/  IMAD R161, R21.reuse, 0x3, RZ ;  /* 0x0000000315a17824 */ /* 0x040fe200078e02ff */
[----:B------:R-:W-:Y:S02]  /*7b20*/  IADD3 R156, P4, R0, R156, RZ ;  /* 0x0000009c009c7210 */ /* 0x000fe40007f9e0ff */
[-C--:B------:R-:W-:Y:S02]  /*7b30*/  LEA.HI.X.SX32 R166, R166, R15.reuse, 0x1, P3 ;  /* 0x0000000fa6a67211 */ /* 0x080fe400018f0eff */
[----:B------:R-:W-:Y:S01]  /*7b40*/  IADD3 R160, P3, R0, R2, RZ ;  /* 0x0000000200a07210 */ /* 0x000fe20007f7e0ff */
[----:B------:R-:W-:Y:S01]  /*7b50*/  IMAD R2, R21, 0x5, RZ ;  /* 0x0000000515027824 */ /* 0x000fe200078e02ff */
[----:B------:R-:W-:-:S02]  /*7b60*/  LEA.HI.X.SX32 R155, R155, R15, 0x1, P5 ;  /* 0x0000000f9b9b7211 */ /* 0x000fc400028f0eff */
[----:B------:R-:W-:Y:S01]  /*7b70*/  IADD3 R158, P5, R0, R158, RZ ;  /* 0x0000009e009e7210 */ /* 0x000fe20007fbe0ff */
[----:B------:R-:W-:Y:S01]  /*7b80*/  IMAD.X R157, R16, 0x1, R157, P4 ;  /* 0x00000001109d7824 */ /* 0x000fe200020e069d */
[C---:B------:R-:W-:Y:S01]  /*7b90*/  IADD3 RZ, P2, R161.reuse, R13, RZ ;  /* 0x0000000da1ff7210 */ /* 0x040fe20007f5e0ff */
[----:B------:R-:W-:Y:S02]  /*7ba0*/  IMAD.IADD R2, R2, 0x1, R13 ;  /* 0x0000000102027824 */ /* 0x000fe400078e020d */
[C---:B------:R-:W-:Y:S01]  /*7bb0*/  IMAD.X R159, R16.reuse, 0x1, R155, P5 ;  /* 0x00000001109f7824 */ /* 0x040fe200028e069b */
[----:B------:R-:W-:Y:S01]  /*7bc0*/  LEA.HI.X.SX32 R161, R161, R15, 0x1, P2 ;  /* 0x0000000fa1a17211 */ /* 0x000fe200010f0eff */
[----:B------:R-:W-:Y:S02]  /*7bd0*/  IMAD.X R155, R16, 0x1, R166, P1 ;  /* 0x00000001109b7824 */ /* 0x000fe400008e06a6 */
[----:B------:R0:W4:Y:S01]  /*7be0*/  LDG.E.U8 R166, desc[UR58][R156.64] ;  /* 0x0000003a9ca67981 */ /* 0x000122000c1e1100 */
[----:B--2---:R-:W-:-:S03]  /*7bf0*/  IMAD.SHL.U32 R10, R21, 0x4, RZ ;  /* 0x00000004150a7824 */ /* 0x004fc600078e00ff */
[----:B------:R1:W2:Y:S04]  /*7c00*/  LDG.E.U8 R170, desc[UR58][R154.64] ;  /* 0x0000003a9aaa7981 */ /* 0x0002a8000c1e1100 */
[----:B------:R3:W2:Y:S01]  /*7c10*/  LDG.E.U8 R168, desc[UR58][R158.64] ;  /* 0x0000003a9ea87981 */ /* 0x0006a2000c1e1100 */
[----:B0-----:R-:W-:Y:S01]  /*7c20*/  IADD3 R156, P2, R0, R2, RZ ;  /* 0x00000002009c7210 */ /* 0x001fe20007f5e0ff */
[C---:B------:R-:W-:Y:S02]  /*7c30*/  IMAD R2, R21.reuse, 0x6, RZ ;  /* 0x0000000615027824 */ /* 0x040fe400078e02ff */
[----:B-1----:R-:W-:Y:S02]  /*7c40*/  IMAD.SHL.U32 R155, R21, 0x4, RZ ;  /* 0x00000004159b7824 */ /* 0x002fe400078e00ff */
[----:B------:R-:W-:-:S02]  /*7c50*/  IMAD.IADD R2, R2, 0x1, R13 ;  /* 0x0000000102027824 */ /* 0x000fc400078e020d */
[----:B------:R-:W-:Y:S01]  /*7c60*/  IMAD.X R161, R16, 0x1, R161, P3 ;  /* 0x0000000110a17824 */ /* 0x000fe200018e06a1 */
[----:B------:R-:W-:Y:S01]  /*7c70*/  IADD3 RZ, P3, R155, R13, RZ ;  /* 0x0000000d9bff7210 */ /* 0x000fe20007f7e0ff */
[--C-:B------:R-:W-:Y:S01]  /*7c80*/  IMAD.IADD R10, R10, 0x1, R13.reuse ;  /* 0x000000010a0a7824 */ /* 0x100fe200078e020d */
[C---:B---3--:R-:W-:Y:S01]  /*7c90*/  IADD3 R158, P1, R0.reuse, R2, RZ ;  /* 0x00000002009e7210 */ /* 0x048fe20007f3e0ff */
[----:B------:R-:W-:Y:S01]  /*7ca0*/  IMAD R2, R21, 0x7, RZ ;  /* 0x0000000715027824 */ /* 0x000fe200078e02ff */
[----:B------:R-:W-:Y:S01]  /*7cb0*/  LEA.HI.X.SX32 R155, R155, R15, 0x1, P3 ;  /* 0x0000000f9b9b7211 */ /* 0x000fe200018f0eff */
[----:B------:R0:W3:Y:S01]  /*7cc0*/  LDG.E.U8 R172, desc[UR58][R160.64] ;  /* 0x0000003aa0ac7981 */ /* 0x0000e2000c1e1100 */
[----:B------:R-:W-:Y:S01]  /*7cd0*/  IADD3 R154, P4, R0, R10, RZ ;  /* 0x0000000a009a7210 */ /* 0x000fe20007f9e0ff */
[----:B------:R-:W-:-:S04]  /*7ce0*/  IMAD.IADD R2, R2, 0x1, R13 ;  /* 0x0000000102027824 */ /* 0x000fc800078e020d */
[----:B------:R-:W-:Y:S01]  /*7cf0*/  IMAD.X R155, R16, 0x1, R155, P4 ;  /* 0x00000001109b7824 */ /* 0x000fe200020e069b */
[----:B0-----:R-:W-:Y:S01]  /*7d00*/  IADD3 R160, P4, R0, R2, RZ ;  /* 0x0000000200a07210 */ /* 0x001fe20007f9e0ff */
[C---:B------:R-:W-:Y:S01]  /*7d10*/  IMAD R157, R21.reuse, 0x5, RZ ;  /* 0x00000005159d7824 */ /* 0x040fe200078e02ff */
[----:B------:R-:W4:Y:S01]  /*7d20*/  LDL R2, [R1+0xdc] ;  /* 0x0000dc0001027983 */ /* 0x000f220000100800 */
[----:B------:R-:W-:-:S03]  /*7d30*/  IMAD R159, R21, 0x6, RZ ;  /* 0x00000006159f7824 */ /* 0x000fc600078e02ff */
[-C--:B------:R-:W-:Y:S01]  /*7d40*/  IADD3 RZ, P5, R157, R13.reuse, RZ ;  /* 0x0000000d9dff7210 */ /* 0x080fe20007fbe0ff */
[----:B------:R-:W-:Y:S01]  /*7d50*/  IMAD R161, R21, 0x7, RZ ;  /* 0x0000000715a17824 */ /* 0x000fe200078e02ff */
[----:B------:R-:W-:Y:S01]  /*7d60*/  IADD3 RZ, P6, R159, R13, RZ ;  /* 0x0000000d9fff7210 */ /* 0x000fe20007fde0ff */
[----:B------:R-:W-:Y:S01]  /*7d70*/  IMAD R10, R21, 0x9, RZ ;  /* 0x00000009150a7824 */ /* 0x000fe200078e02ff */
[-C--:B------:R-:W-:Y:S01]  /*7d80*/  LEA.HI.X.SX32 R157, R157, R15.reuse, 0x1, P5 ;  /* 0x0000000f9d9d7211 */ /* 0x080fe200028f0eff */
[----:B------:R-:W-:Y:S01]  /*7d90*/  IMAD.SHL.U32 R11, R21, 0x8, RZ ;  /* 0x00000008150b7824 */ /* 0x000fe200078e00ff */
[----:B------:R-:W-:Y:S01]  /*7da0*/  LEA.HI.X.SX32 R159, R159, R15, 0x1, P6 ;  /* 0x0000000f9f9f7211 */ /* 0x000fe200030f0eff */
[----:B------:R-:W3:Y:S01]  /*7db0*/  LDG.E.U8 R174, desc[UR58][R154.64] ;  /* 0x0000003a9aae7981 */ /* 0x000ee2000c1e1100 */
[C---:B------:R-:W-:Y:S01]  /*7dc0*/  IADD3 RZ, P3, R161.reuse, R13, RZ ;  /* 0x0000000da1ff7210 */ /* 0x040fe20007f7e0ff */
[C---:B------:R-:W-:Y:S02]  /*7dd0*/  IMAD.X R157, R16.reuse, 0x1, R157, P2 ;  /* 0x00000001109d7824 */ /* 0x040fe400010e069d */
[----:B------:R-:W-:Y:S01]  /*7de0*/  IMAD.X R159, R16, 0x1, R159, P1 ;  /* 0x00000001109f7824 */ /* 0x000fe200008e069f */
[----:B------:R-:W-:Y:S01]  /*7df0*/  LEA.HI.X.SX32 R161, R161, R15, 0x1, P3 ;  /* 0x0000000fa1a17211 */ /* 0x000fe200018f0eff */
[--C-:B------:R-:W-:Y:S01]  /*7e00*/  IMAD.IADD R10, R10, 0x1, R13.reuse ;  /* 0x000000010a0a7824 */ /* 0x100fe200078e020d */
[----:B------:R0:W3:Y:S01]  /*7e10*/  LDG.E.U8 R176, desc[UR58][R156.64] ;  /* 0x0000003a9cb07981 */ /* 0x0000e2000c1e1100 */
[----:B------:R-:W-:-:S03]  /*7e20*/  IMAD.IADD R11, R11, 0x1, R13 ;  /* 0x000000010b0b7824 */ /* 0x000fc600078e020d */
[----:B------:R1:W3:Y:S01]  /*7e30*/  LDG.E.U8 R178, desc[UR58][R158.64] ;  /* 0x0000003a9eb27981 */ /* 0x0002e2000c1e1100 */
[----:B------:R-:W-:Y:S02]  /*7e40*/  IMAD.X R161, R16, 0x1, R161, P4 ;  /* 0x0000000110a17824 */ /* 0x000fe400020e06a1 */
[----:B0-----:R-:W-:-:S03]  /*7e50*/  IMAD R157, R21, 0x9, RZ ;  /* 0x00000009159d7824 */ /* 0x001fc600078e02ff */
[----:B------:R0:W3:Y:S01]  /*7e60*/  LDG.E.U8 R180, desc[UR58][R160.64] ;  /* 0x0000003aa0b47981 */ /* 0x0000e2000c1e1100 */
[----:B-1----:R-:W-:Y:S01]  /*7e70*/  IMAD.SHL.U32 R159, R21, 0x8, RZ ;  /* 0x00000008159f7824 */ /* 0x002fe200078e00ff */
[C---:B------:R-:W-:Y:S02]  /*7e80*/  IADD3 R158, P2, R0.reuse, R10, RZ ;  /* 0x0000000a009e7210 */ /* 0x040fe40007f5e0ff */
[-C--:B------:R-:W-:Y:S01]  /*7e90*/  IADD3 RZ, P4, R157, R13.reuse, RZ ;  /* 0x0000000d9dff7210 */ /* 0x080fe20007f9e0ff */
[----:B------:R-:W2:Y:S01]  /*7ea0*/  LDL R10, [R1+0xf0] ;  /* 0x0000f000010a7983 */ /* 0x000ea20000100800 */
[C---:B------:R-:W-:Y:S02]  /*7eb0*/  IADD3 RZ, P3, R159.reuse, R13, RZ ;  /* 0x0000000d9fff7210 */ /* 0x040fe40007f7e0ff */
[----:B0-----:R-:W-:Y:S02]  /*7ec0*/  IADD3 R160, P1, R0, R11, RZ ;  /* 0x0000000b00a07210 */ /* 0x001fe40007f3e0ff */
[----:B------:R-:W3:Y:S01]  /*7ed0*/  LDL R11, [R1+0xe8] ;  /* 0x0000e800010b7983 */ /* 0x000ee20000100800 */
[----:B------:R-:W-:-:S02]  /*7ee0*/  LEA.HI.X.SX32 R159, R159, R15, 0x1, P3 ;  /* 0x0000000f9f9f7211 */ /* 0x000fc400018f0eff */
[----:B------:R-:W-:Y:S01]  /*7ef0*/  LEA.HI.X.SX32 R157, R157, R15, 0x1, P4 ;  /* 0x0000000f9d9d7211 */ /* 0x000fe200020f0eff */
[----:B------:R0:W-:Y:S01]  /*7f00*/  STL [R1+0x580], R15 ;  /* 0x0005800f01007387 */ /* 0x0001e20000100800 */
[C---:B------:R-:W-:Y:S02]  /*7f10*/  IMAD R154, R21.reuse, 0x5b, RZ ;  /* 0x0000005b159a7824 */ /* 0x040fe400078e02ff */
[----:B------:R-:W-:Y:S01]  /*7f20*/  IMAD R155, R21, 0x5c, RZ ;  /* 0x0000005c159b7824 */ /* 0x000fe200078e02ff */
[----:B------:R-:W3:Y:S01]  /*7f30*/  LDL R194, [R1+0xfc] ;  /* 0x0000fc0001c27983 */ /* 0x000ee20000100800 */
[----:B------:R-:W-:Y:S02]  /*7f40*/  IMAD.IADD R154, R154, 0x1, R13 ;  /* 0x000000019a9a7824 */ /* 0x000fe400078e020d */
[----:B------:R-:W-:Y:S01]  /*7f50*/  IMAD.X R161, R16, 0x1, R159, P1 ;  /* 0x0000000110a17824 */ /* 0x000fe200008e069f */
[----:B------:R-:W3:Y:S04]  /*7f60*/  LDL R199, [R1+0x118] ;  /* 0x0001180001c77983 */ /* 0x000ee80000100800 */
[----:B0-----:R-:W3:Y:S01]  /*7f70*/  LDL R15, [R1+0xf4] ;  /* 0x0000f400010f7983 */ /* 0x001ee20000100800 */
[----:B------:R-:W-:Y:S01]  /*7f80*/  IMAD.IADD R155, R155, 0x1, R13 ;  /* 0x000000019b9b7824 */ /* 0x000fe200078e020d */
[----:B------:R-:W-:Y:S01]  /*7f90*/  IADD3 R154, P3, R0, R154, RZ ;  /* 0x0000009a009a7210 */ /* 0x000fe20007f7e0ff */
[----:B------:R-:W-:Y:S01]  /*7fa0*/  IMAD.X R159, R16, 0x1, R157, P2 ;  /* 0x00000001109f7824 */ /* 0x000fe200010e069d */
[----:B------:R0:W3:Y:S01]  /*7fb0*/  LDG.E.U8 R182, desc[UR58][R160.64] ;  /* 0x0000003aa0b67981 */ /* 0x0000e2000c1e1100 */
[----:B------:R-:W-:-:S03]  /*7fc0*/  IMAD R156, R21, 0x5a, RZ ;  /* 0x0000005a159c7824 */ /* 0x000fc600078e02ff */
[----:B------:R-:W3:Y:S04]  /*7fd0*/  LDL R205, [R1+0x120] ;  /* 0x0001200001cd7983 */ /* 0x000ee80000100800 */
[----:B------:R-:W3:Y:S01]  /*7fe0*/  LDL R209, [R1+0x13c] ;  /* 0x00013c0001d17983 */ /* 0x000ee20000100800 */
[----:B0-----:R-:W-:-:S03]  /*7ff0*/  IADD3 R160, P2, R0, R155, RZ ;  /* 0x0000009b00a07210 */ /* 0x001fc60007f5e0ff */
[----:B------:R-:W3:Y:S04]  /*8000*/  LDL R215, [R1+0x164] ;  /* 0x0001640001d77983 */ /* 0x000ee80000100800 */
[----:B------:R-:W3:Y:S01]  /*8010*/  LDL R216, [R1+0x168] ;  /* 0x0001680001d87983 */ /* 0x000ee20000100800 */
[----:B----4-:R-:W-:-:S03]  /*8020*/  IMAD.X R155, R16, 0x1, R2, P3 ;  /* 0x00000001109b7824 */ /* 0x010fc600018e0602 */
[----:B------:R-:W4:Y:S01]  /*8030*/  LDL R2, [R1+0xf8] ;  /* 0x0000f80001027983 */ /* 0x000f220000100800 */
[----:B------:R-:W-:Y:S02]  /*8040*/  IMAD.IADD R156, R156, 0x1, R13 ;  /* 0x000000019c9c7824 */ /* 0x000fe400078e020d */
[----:B------:R-:W-:Y:S01]  /*8050*/  IMAD.X R161, R16, 0x1, R186, P2 ;  /* 0x0000000110a17824 */ /* 0x000fe200010e06ba */
[----:B------:R0:W4:Y:S02]  /*8060*/  LDG.E.U8 R187, desc[UR58][R154.64] ;  /* 0x0000003a9abb7981 */ /* 0x000124000c1e1100 */
[----:B------:R-:W-:Y:S02]  /*8070*/  IADD3 R156, P1, R0, R156, RZ ;  /* 0x0000009c009c7210 */ /* 0x000fe40007f3e0ff */
[----:B------:R1:W4:Y:S03]  /*8080*/  LDG.E.U8 R188, desc[UR58][R160.64] ;  /* 0x0000003aa0bc7981 */ /* 0x000326000c1e1100 */
[----:B------:R-:W-:-:S02]  /*8090*/  IMAD.X R157, R16, 0x1, R184, P1 ;  /* 0x00000001109d7824 */ /* 0x000fc400008e06b8 */
[----:B------:R1:W4:Y:S01]  /*80a0*/  LDG.E.U8 R184, desc[UR58][R158.64] ;  /* 0x0000003a9eb87981 */ /* 0x000322000c1e1100 */
[----:B0-----:R-:W-:-:S03]  /*80b0*/  IMAD R154, R21, 0x5d, RZ ;  /* 0x0000005d159a7824 */ /* 0x001fc600078e02ff */
[----:B------:R0:W4:Y:S01]  /*80c0*/  LDG.E.U8 R186, desc[UR58][R156.64] ;  /* 0x0000003a9cba7981 */ /* 0x000122000c1e1100 */
[--C-:B-1----:R-:W-:Y:S02]  /*80d0*/  IMAD.IADD R160, R154, 0x1, R13.reuse ;  /* 0x000000019aa07824 */ /* 0x102fe400078e020d */
[C---:B------:R-:W-:Y:S02]  /*80e0*/  IMAD R154, R21.reuse, 0x61, RZ ;  /* 0x00000061159a7824 */ /* 0x040fe400078e02ff */
[C---:B------:R-:W-:Y:S01]  /*80f0*/  IMAD R158, R21.reuse, 0x5e, RZ ;  /* 0x0000005e159e7824 */ /* 0x040fe200078e02ff */
[----:B------:R-:W-:Y:S01]  /*8100*/  IADD3 R160, P1, R0, R160, RZ ;  /* 0x000000a000a07210 */ /* 0x000fe20007f3e0ff */
[----:B0-----:R-:W-:Y:S02]  /*8110*/  IMAD R156, R21, 0x60, RZ ;  /* 0x00000060159c7824 */ /* 0x001fe400078e02ff */
[--C-:B------:R-:W-:Y:S02]  /*8120*/  IMAD.IADD R158, R158, 0x1, R13.reuse ;  /* 0x000000019e9e7824 */ /* 0x100fe400078e020d */
[----:B------:R-:W-:-:S02]  /*8130*/  IMAD.IADD R156, R156, 0x1, R13 ;  /* 0x000000019c9c7824 */ /* 0x000fc400078e020d */
[----:B------:R-:W-:Y:S02]  /*8140*/  IMAD R155, R21, 0x62, RZ ;  /* 0x00000062159b7824 */ /* 0x000fe400078e02ff */
[--C-:B------:R-:W-:Y:S02]  /*8150*/  IMAD.IADD R154, R154, 0x1, R13.reuse ;  /* 0x000000019a9a7824 */ /* 0x100fe400078e020d */
[----:B------:R-:W-:Y:S01]  /*8160*/  IMAD.X R161, R16, 0x1, R14, P1 ;  /* 0x0000000110a17824 */ /* 0x000fe200008e060e */
[C---:B------:R-:W-:Y:S01]  /*8170*/  IADD3 R156, P1, R0.reuse, R156, RZ ;  /* 0x0000009c009c7210 */ /* 0x040fe20007f3e0ff */
[----:B------:R-:W-:Y:S01]  /*8180*/  IMAD.IADD R155, R155, 0x1, R13 ;  /* 0x000000019b9b7824 */ /* 0x000fe200078e020d */
[C---:B------:R-:W-:Y:S01]  /*8190*/  IADD3 R158, P2, R0.reuse, R158, RZ ;  /* 0x0000009e009e7210 */ /* 0x040fe20007f5e0ff */
[----:B------:R-:W4:Y:S01]  /*81a0*/  LDL R14, [R1+0x100] ;  /* 0x00010000010e7983 */ /* 0x000f220000100800 */
[----:B------:R-:W-:Y:S01]  /*81b0*/  IADD3 R154, P3, R0, R154, RZ ;  /* 0x0000009a009a7210 */ /* 0x000fe20007f7e0ff */
[----:B--2---:R-:W-:-:S02]  /*81c0*/  IMAD.X R157, R16, 0x1, R10, P1 ;  /* 0x00000001109d7824 */ /* 0x004fc400008e060a */
[----:B------:R-:W2:Y:S01]  /*81d0*/  LDL R10, [R1+0x108] ;  /* 0x00010800010a7983 */ /* 0x000ea20000100800 */
[----:B---3--:R-:W-:-:S03]  /*81e0*/  IMAD.X R159, R16, 0x1, R11, P2 ;  /* 0x00000001109f7824 */ /* 0x008fc600010e060b */
[----:B------:R0:W3:Y:S04]  /*81f0*/  LDG.E.U8 R189, desc[UR58][R160.64] ;  /* 0x0000003aa0bd7981 */ /* 0x0000e8000c1e1100 */
[----:B------:R-:W3:Y:S04]  /*8200*/  LDL R11, [R1+0x104] ;  /* 0x00010400010b7983 */ /* 0x000ee80000100800 */
[----:B------:R-:W3:Y:S01]  /*8210*/  LDG.E.U8 R190, desc[UR58][R158.64] ;  /* 0x0000003a9ebe7981 */ /* 0x000ee2000c1e1100 */
[----:B0-----:R-:W-:Y:S01]  /*8220*/  IADD3 R160, P2, R0, R155, RZ ;  /* 0x0000009b00a07210 */ /* 0x001fe20007f5e0ff */
[----:B------:R-:W-:-:S02]  /*8230*/  IMAD.X R155, R16, 0x1, R15, P3 ;  /* 0x00000001109b7824 */ /* 0x000fc400018e060f */
[----:B------:R-:W3:Y:S04]  /*8240*/  LDG.E.U8 R191, desc[UR58][R156.64] ;  /* 0x0000003a9cbf7981 */ /* 0x000ee8000c1e1100 */
[----:B------:R-:W3:Y:S04]  /*8250*/  LDL R15, [R1+0x110] ;  /* 0x00011000010f7983 */ /* 0x000ee80000100800 */
[----:B------:R0:W3:Y:S01]  /*8260*/  LDG.E.U8 R192, desc[UR58][R154.64] ;  /* 0x0000003a9ac07981 */ /* 0x0000e2000c1e1100 */
[----:B----4-:R-:W-:-:S03]  /*8270*/  IMAD.X R161, R16, 0x1, R2, P2 ;  /* 0x0000000110a17824 */ /* 0x010fc600010e0602 */
[----:B------:R-:W4:Y:S01]  /*8280*/  LDL R2, [R1+0x114] ;  /* 0x0001140001027983 */ /* 0x000f220000100800 */
[----:B0-----:R-:W-:-:S03]  /*8290*/  IMAD R154, R21, 0x63, RZ ;  /* 0x00000063159a7824 */ /* 0x001fc600078e02ff */
[----:B------:R0:W4:Y:S01]  /*82a0*/  LDG.E.U8 R193, desc[UR58][R160.64] ;  /* 0x0000003aa0c17981 */ /* 0x000122000c1e1100 */
[C---:B------:R-:W-:Y:S02]  /*82b0*/  IMAD R158, R21.reuse, 0x64, RZ ;  /* 0x00000064159e7824 */ /* 0x040fe400078e02ff */
[C---:B------:R-:W-:Y:S02]  /*82c0*/  IMAD R156, R21.reuse, 0x65, RZ ;  /* 0x00000065159c7824 */ /* 0x040fe400078e02ff */
[--C-:B------:R-:W-:Y:S02]  /*82d0*/  IMAD.IADD R158, R158, 0x1, R13.reuse ;  /* 0x000000019e9e7824 */ /* 0x100fe400078e020d */
[----:B0-----:R-:W-:Y:S02]  /*82e0*/  IMAD.IADD R160, R154, 0x1, R13 ;  /* 0x000000019aa07824 */ /* 0x001fe400078e020d */
[----:B------:R-:W-:-:S03]  /*82f0*/  IMAD R154, R21, 0x66, RZ ;  /* 0x00000066159a7824 */ /* 0x000fc600078e02ff */
[----:B------:R-:W-:Y:S01]  /*8300*/  IADD3 R160, P1, R0, R160, RZ ;  /* 0x000000a000a07210 */ /* 0x000fe20007f3e0ff */
[----:B------:R-:W-:Y:S02]  /*8310*/  IMAD R155, R21, 0x68, RZ ;  /* 0x00000068159b7824 */ /* 0x000fe400078e02ff */
[--C-:B------:R-:W-:Y:S01]  /*8320*/  IMAD.IADD R154, R154, 0x1, R13.reuse ;  /* 0x000000019a9a7824 */ /* 0x100fe200078e020d */
[----:B------:R-:W-:Y:S01]  /*8330*/  IADD3 R158, P2, R0, R158, RZ ;  /* 0x0000009e009e7210 */ /* 0x000fe20007f5e0ff */
[----:B------:R-:W-:Y:S02]  /*8340*/  IMAD.X R161, R16, 0x1, R194, P1 ;  /* 0x0000000110a17824 */ /* 0x000fe400008e06c2 */
[--C-:B------:R-:W-:Y:S01]  /*8350*/  IMAD.IADD R156, R156, 0x1, R13.reuse ;  /* 0x000000019c9c7824 */ /* 0x100fe200078e020d */
[C---:B------:R-:W-:Y:S01]  /*8360*/  IADD3 R154, P3, R0.reuse, R154, RZ ;  /* 0x0000009a009a7210 */ /* 0x040fe20007f7e0ff */
[----:B------:R-:W-:Y:S01]  /*8370*/  IMAD.IADD R155, R155, 0x1, R13 ;  /* 0x000000019b9b7824 */ /* 0x000fe200078e020d */
[----:B------:R0:W4:Y:S02]  /*8380*/  LDG.E.U8 R194, desc[UR58][R160.64] ;  /* 0x0000003aa0c27981 */ /* 0x000124000c1e1100 */
[----:B------:R-:W-:Y:S01]  /*8390*/  IADD3 R156, P1, R0, R156, RZ ;  /* 0x0000009c009c7210 */ /* 0x000fe20007f3e0ff */
[----:B------:R-:W-:Y:S01]  /*83a0*/  IMAD.X R159, R16, 0x1, R14, P2 ;  /* 0x00000001109f7824 */ /* 0x000fe200010e060e */
[----:B0-----:R-:W-:Y:S01]  /*83b0*/  IADD3 R160, P2, R0, R155, RZ ;  /* 0x0000009b00a07210 */ /* 0x001fe20007f5e0ff */
[----:B------:R-:W4:Y:S01]  /*83c0*/  LDL R14, [R1+0x11c] ;  /* 0x00011c00010e7983 */ /* 0x000f220000100800 */
[----:B--2---:R-:W-:-:S03]  /*83d0*/  IMAD.X R155, R16, 0x1, R10, P3 ;  /* 0x00000001109b7824 */ /* 0x004fc600018e060a */
[----:B------:R-:W2:Y:S04]  /*83e0*/  LDL R10, [R1+0x150] ;  /* 0x00015000010a7983 */ /* 0x000ea80000100800 */
[----:B------:R0:W2:Y:S01]  /*83f0*/  LDG.E.U8 R197, desc[UR58][R154.64] ;  /* 0x0000003a9ac57981 */ /* 0x0000a2000c1e1100 */
[----:B---3--:R-:W-:-:S03]  /*8400*/  IMAD.X R157, R16, 0x1, R11, P1 ;  /* 0x00000001109d7824 */ /* 0x008fc600008e060b */
[----:B------:R-:W3:Y:S04]  /*8410*/  LDL R11, [R1+0x130] ;  /* 0x00013000010b7983 */ /* 0x000ee80000100800 */
[----:B------:R-:W2:Y:S01]  /*8420*/  LDG.E.U8 R196, desc[UR58][R156.64] ;  /* 0x0000003a9cc47981 */ /* 0x000ea2000c1e1100 */
[----:B0-----:R-:W-:-:S03]  /*8430*/  IMAD R154, R21, 0x69, RZ ;  /* 0x00000069159a7824 */ /* 0x001fc600078e02ff */
[----:B------:R-:W2:Y:S01]  /*8440*/  LDG.E.U8 R195, desc[UR58][R158.64] ;  /* 0x0000003a9ec37981 */ /* 0x000ea2000c1e1100 */
[----:B------:R-:W-:-:S03]  /*8450*/  IMAD.X R161, R16, 0x1, R15, P2 ;  /* 0x0000000110a17824 */ /* 0x000fc600010e060f */
[----:B------:R-:W2:Y:S04]  /*8460*/  LDL R15, [R1+0x134] ;  /* 0x00013400010f7983 */ /* 0x000ea80000100800 */
[----:B------:R0:W2:Y:S02]  /*8470*/  LDG.E.U8 R198, desc[UR58][R160.64] ;  /* 0x0000003aa0c67981 */ /* 0x0000a4000c1e1100 */
[----:B0-----:R-:W-:-:S05]  /*8480*/  IMAD.IADD R160, R154, 0x1, R13 ;  /* 0x000000019aa07824 */ /* 0x001fca00078e020d */
[----:B------:R-:W-:-:S05]  /*8490*/  IADD3 R160, P1, R0, R160, RZ ;  /* 0x000000a000a07210 */ /* 0x000fca0007f3e0ff */
[----:B----4-:R-:W-:Y:S02]  /*84a0*/  IMAD.X R161, R16, 0x1, R2, P1 ;  /* 0x0000000110a17824 */ /* 0x010fe400008e0602 */
[----:B------:R-:W4:Y:S01]  /*84b0*/  LDL R2, [R1+0x154] ;  /* 0x0001540001027983 */ /* 0x000f220000100800 */
[C---:B------:R-:W-:Y:S02]  /*84c0*/  IMAD R156, R21.reuse, 0x6b, RZ ;  /* 0x0000006b159c7824 */ /* 0x040fe400078e02ff */
[C---:B------:R-:W-:Y:S02]  /*84d0*/  IMAD R158, R21.reuse, 0x6a, RZ ;  /* 0x0000006a159e7824 */ /* 0x040fe400078e02ff */
[--C-:B------:R-:W-:Y:S02]  /*84e0*/  IMAD.IADD R156, R156, 0x1, R13.reuse ;  /* 0x000000019c9c7824 */ /* 0x100fe400078e020d */
[C---:B------:R-:W-:Y:S02]  /*84f0*/  IMAD R154, R21.reuse, 0x70, RZ ;  /* 0x00000070159a7824 */ /* 0x040fe400078e02ff */
[----:B------:R-:W-:Y:S01]  /*8500*/  IMAD.IADD R158, R158, 0x1, R13 ;  /* 0x000000019e9e7824 */ /* 0x000fe200078e020d */
[----:B------:R-:W-:Y:S01]  /*8510*/  IADD3 R156, P1, R0, R156, RZ ;  /* 0x0000009c009c7210 */ /* 0x000fe20007f3e0ff */
[----:B------:R-:W-:-:S02]  /*8520*/  IMAD R155, R21, 0x78, RZ ;  /* 0x00000078159b7824 */ /* 0x000fc400078e02ff */
[--C-:B------:R-:W-:Y:S01]  /*8530*/  IMAD.IADD R154, R154, 0x1, R13.reuse ;  /* 0x000000019a9a7824 */ /* 0x100fe200078e020d */
[----:B------:R-:W-:Y:S01]  /*8540*/  IADD3 R158, P2, R0, R158, RZ ;  /* 0x0000009e009e7210 */ /* 0x000fe20007f5e0ff */
[----:B------:R-:W-:-:S03]  /*8550*/  IMAD.IADD R155, R155, 0x1, R13 ;  /* 0x000000019b9b7824 */ /* 0x000fc600078e020d */
[----:B------:R-:W-:Y:S01]  /*8560*/  IADD3 R154, P3, R0, R154, RZ ;  /* 0x0000009a009a7210 */ /* 0x000fe20007f7e0ff */
[----:B------:R-:W-:Y:S02]  /*8570*/  IMAD.X R159, R16, 0x1, R199, P2 ;  /* 0x00000001109f7824 */ /* 0x000fe400010e06c7 */
[----:B------:R0:W4:Y:S04]  /*8580*/  LDG.E.U8 R199, desc[UR58][R160.64] ;  /* 0x0000003aa0c77981 */ /* 0x000128000c1e1100 */
[----:B------:R1:W4:Y:S01]  /*8590*/  LDG.E.U8 R200, desc[UR58][R158.64] ;  /* 0x0000003a9ec87981 */ /* 0x000322000c1e1100 */
[----:B0-----:R-:W-:Y:S01]  /*85a0*/  IADD3 R160, P2, R0, R155, RZ ;  /* 0x0000009b00a07210 */ /* 0x001fe20007f5e0ff */
[----:B------:R-:W-:Y:S02]  /*85b0*/  IMAD.X R157, R16, 0x1, R14, P1 ;  /* 0x00000001109d7824 */ /* 0x000fe400008e060e */
[----:B------:R-:W4:Y:S01]  /*85c0*/  LDL R14, [R1+0x138] ;  /* 0x00013800010e7983 */ /* 0x000f220000100800 */
[----:B-1----:R-:W-:-:S02]  /*85d0*/  IMAD R158, R21, 0x79, RZ ;  /* 0x00000079159e7824 */ /* 0x002fc400078e02ff */
[----:B---3--:R-:W-:Y:S01]  /*85e0*/  IMAD.X R155, R16, 0x1, R11, P3 ;  /* 0x00000001109b7824 */ /* 0x008fe200018e060b */
[----:B------:R-:W3:Y:S04]  /*85f0*/  LDG.E.U8 R201, desc[UR58][R156.64] ;  /* 0x0000003a9cc97981 */ /* 0x000ee8000c1e1100 */
[----:B------:R-:W3:Y:S01]  /*8600*/  LDL R11, [R1+0x158] ;  /* 0x00015800010b7983 */ /* 0x000ee20000100800 */
[----:B------:R-:W-:Y:S02]  /*8610*/  IMAD.IADD R158, R158, 0x1, R13 ;  /* 0x000000019e9e7824 */ /* 0x000fe400078e020d */
[----:B--2---:R-:W-:Y:S01]  /*8620*/  IMAD.X R161, R16, 0x1, R10, P2 ;  /* 0x0000000110a17824 */ /* 0x004fe200010e060a */
[----:B------:R0:W2:Y:S02]  /*8630*/  LDG.E.U8 R202, desc[UR58][R154.64] ;  /* 0x0000003a9aca7981 */ /* 0x0000a4000c1e1100 */
[----:B------:R-:W-:-:S02]  /*8640*/  IADD3 R158, P3, R0, R158, RZ ;  /* 0x0000009e009e7210 */ /* 0x000fc40007f7e0ff */
[----:B------:R-:W2:Y:S04]  /*8650*/  LDL R10, [R1+0x124] ;  /* 0x00012400010a7983 */ /* 0x000ea80000100800 */
[----:B------:R1:W2:Y:S01]  /*8660*/  LDG.E.U8 R203, desc[UR58][R160.64] ;  /* 0x0000003aa0cb7981 */ /* 0x0002a2000c1e1100 */
[----:B----4-:R-:W-:-:S03]  /*8670*/  IMAD.X R159, R16, 0x1, R2, P3 ;  /* 0x00000001109f7824 */ /* 0x010fc600018e0602 */
[----:B------:R-:W4:Y:S01]  /*8680*/  LDL R2, [R1+0x15c] ;  /* 0x00015c0001027983 */ /* 0x000f220000100800 */
[----:B0-----:R-:W-:-:S04]  /*8690*/  IMAD R154, R21, 0x71, RZ ;  /* 0x00000071159a7824 */ /* 0x001fc800078e02ff */
[--C-:B-1----:R-:W-:Y:S02]  /*86a0*/  IMAD.IADD R160, R154, 0x1, R13.reuse ;  /* 0x000000019aa07824 */ /* 0x102fe400078e020d */
[C---:B------:R-:W-:Y:S02]  /*86b0*/  IMAD R154, R21.reuse, 0x72, RZ ;  /* 0x00000072159a7824 */ /* 0x040fe400078e02ff */
[C---:B------:R-:W-:Y:S01]  /*86c0*/  IMAD R156, R21.reuse, 0x6c, RZ ;  /* 0x0000006c159c7824 */ /* 0x040fe200078e02ff */
[----:B------:R-:W-:Y:S01]  /*86d0*/  IADD3 R160, P1, R0, R160, RZ ;  /* 0x000000a000a07210 */ /* 0x000fe20007f3e0ff */
[----:B------:R-:W-:Y:S02]  /*86e0*/  IMAD R155, R21, 0x7a, RZ ;  /* 0x0000007a159b7824 */ /* 0x000fe400078e02ff */
[--C-:B------:R-:W-:Y:S02]  /*86f0*/  IMAD.IADD R154, R154, 0x1, R13.reuse ;  /* 0x000000019a9a7824 */ /* 0x100fe400078e020d */
[----:B------:R-:W-:-:S02]  /*8700*/  IMAD.IADD R156, R156, 0x1, R13 ;  /* 0x000000019c9c7824 */ /* 0x000fc400078e020d */
[----:B------:R-:W-:Y:S01]  /*8710*/  IMAD.X R161, R16, 0x1, R15, P1 ;  /* 0x0000000110a17824 */ /* 0x000fe200008e060f */
[C---:B------:R-:W-:Y:S01]  /*8720*/  IADD3 R154, P2, R0.reuse, R154, RZ ;  /* 0x0000009a009a7210 */ /* 0x040fe20007f5e0ff */
[----:B------:R-:W-:Y:S01]  /*8730*/  IMAD.IADD R155, R155, 0x1, R13 ;  /* 0x000000019b9b7824 */ /* 0x000fe200078e020d */
[----:B------:R-:W-:Y:S01]  /*8740*/  IADD3 R156, P1, R0, R156, RZ ;  /* 0x0000009c009c7210 */ /* 0x000fe20007f3e0ff */
[----:B------:R-:W4:Y:S04]  /*8750*/  LDL R15, [R1+0x140] ;  /* 0x00014000010f7983 */ /* 0x000f280000100800 */
[----:B------:R0:W4:Y:S01]  /*8760*/  LDG.E.U8 R204, desc[UR58][R160.64] ;  /* 0x0000003aa0cc7981 */ /* 0x000122000c1e1100 */
[----:B------:R-:W-:-:S03]  /*8770*/  IMAD.X R157, R16, 0x1, R205, P1 ;  /* 0x00000001109d7824 */ /* 0x000fc600008e06cd */
[----:B------:R-:W4:Y:S04]  /*8780*/  LDG.E.U8 R205, desc[UR58][R158.64] ;  /* 0x0000003a9ecd7981 */ /* 0x000f28000c1e1100 */
[----:B------:R1:W4:Y:S01]  /*8790*/  LDG.E.U8 R206, desc[UR58][R156.64] ;  /* 0x0000003a9cce7981 */ /* 0x000322000c1e1100 */
[----:B0-----:R-:W-:Y:S01]  /*87a0*/  IADD3 R160, P3, R0, R155, RZ ;  /* 0x0000009b00a07210 */ /* 0x001fe20007f7e0ff */
[----:B------:R-:W-:Y:S02]  /*87b0*/  IMAD.X R155, R16, 0x1, R14, P2 ;  /* 0x00000001109b7824 */ /* 0x000fe400010e060e */
[----:B------:R-:W4:Y:S01]  /*87c0*/  LDL R14, [R1+0x160] ;  /* 0x00016000010e7983 */ /* 0x000f220000100800 */
[----:B-1----:R-:W-:-:S03]  /*87d0*/  IMAD R156, R21, 0x7b, RZ ;  /* 0x0000007b159c7824 */ /* 0x002fc600078e02ff */
[----:B------:R0:W4:Y:S01]  /*87e0*/  LDG.E.U8 R207, desc[UR58][R154.64] ;  /* 0x0000003a9acf7981 */ /* 0x000122000c1e1100 */
[----:B------:R-:W-:Y:S02]  /*87f0*/  IMAD.IADD R156, R156, 0x1, R13 ;  /* 0x000000019c9c7824 */ /* 0x000fe400078e020d */
[----:B---3--:R-:W-:Y:S02]  /*8800*/  IMAD.X R161, R16, 0x1, R11, P3 ;  /* 0x0000000110a17824 */ /* 0x008fe400018e060b */
[----:B0-----:R-:W-:Y:S01]  /*8810*/  IMAD R155, R21, 0x6d, RZ ;  /* 0x0000006d159b7824 */ /* 0x001fe200078e02ff */
[----:B------:R-:W3:Y:S04]  /*8820*/  LDL R11, [R1+0x128] ;  /* 0x00012800010b7983 */ /* 0x000ee80000100800 */
[----:B------:R0:W3:Y:S01]  /*8830*/  LDG.E.U8 R208, desc[UR58][R160.64] ;  /* 0x0000003aa0d07981 */ /* 0x0000e2000c1e1100 */
[----:B------:R-:W-:Y:S01]  /*8840*/  IADD3 R156, P3, R0, R156, RZ ;  /* 0x0000009c009c7210 */ /* 0x000fe20007f7e0ff */
[----:B0-----:R-:W-:-:S05]  /*8850*/  IMAD.IADD R160, R155, 0x1, R13 ;  /* 0x000000019ba07824 */ /* 0x001fca00078e020d */
[----:B------:R-:W-:-:S05]  /*8860*/  IADD3 R160, P1, R0, R160, RZ ;  /* 0x000000a000a07210 */ /* 0x000fca0007f3e0ff */
[C---:B--2---:R-:W-:Y:S02]  /*8870*/  IMAD.X R161, R16.reuse, 0x1, R10, P1 ;  /* 0x0000000110a17824 */ /* 0x044fe400008e060a */
[----:B------:R-:W2:Y:S01]  /*8880*/  LDL R10, [R1+0x144] ;  /* 0x00014400010a7983 */ /* 0x000ea20000100800 */
[----:B----4-:R-:W-:-:S03]  /*8890*/  IMAD.X R157, R16, 0x1, R2, P3 ;  /* 0x00000001109d7824 */ /* 0x010fc600018e0602 */
[----:B------:R-:W4:Y:S01]  /*88a0*/  LDL R2, [R1+0x148] ;  /* 0x0001480001027983 */ /* 0x000f220000100800 */
[C---:B------:R-:W-:Y:S02]  /*88b0*/  IMAD R158, R21.reuse, 0x73, RZ ;  /* 0x00000073159e7824 */ /* 0x040fe400078e02ff */
[C---:B------:R-:W-:Y:S01]  /*88c0*/  IMAD R154, R21.reuse, 0x74, RZ ;  /* 0x00000074159a7824 */ /* 0x040fe200078e02ff */
[----:B------:R0:W4:Y:S01]  /*88d0*/  LDG.E.U8 R211, desc[UR58][R156.64] ;  /* 0x0000003a9cd37981 */ /* 0x000122000c1e1100 */
[--C-:B------:R-:W-:Y:S02]  /*88e0*/  IMAD.IADD R158, R158, 0x1, R13.reuse ;  /* 0x000000019e9e7824 */ /* 0x100fe400078e020d */
[----:B------:R-:W-:Y:S02]  /*88f0*/  IMAD R155, R21, 0x7c, RZ ;  /* 0x0000007c159b7824 */ /* 0x000fe400078e02ff */
[--C-:B------:R-:W-:Y:S01]  /*8900*/  IMAD.IADD R154, R154, 0x1, R13.reuse ;  /* 0x000000019a9a7824 */ /* 0x100fe200078e020d */
[----:B------:R-:W-:Y:S01]  /*8910*/  IADD3 R158, P2, R0, R158, RZ ;  /* 0x0000009e009e7210 */ /* 0x000fe20007f5e0ff */
[----:B------:R-:W-:-:S03]  /*8920*/  IMAD.IADD R155, R155, 0x1, R13 ;  /* 0x000000019b9b7824 */ /* 0x000fc600078e020d */
[----:B------:R-:W-:Y:S01]  /*8930*/  IADD3 R154, P1, R0, R154, RZ ;  /* 0x0000009a009a7210 */ /* 0x000fe20007f3e0ff */
[----:B------:R-:W-:Y:S02]  /*8940*/  IMAD.X R159, R16, 0x1, R209, P2 ;  /* 0x00000001109f7824 */ /* 0x000fe400010e06d1 */
[----:B------:R1:W4:Y:S01]  /*8950*/  LDG.E.U8 R209, desc[UR58][R160.64] ;  /* 0x0000003aa0d17981 */ /* 0x000322000c1e1100 */
[----:B0-----:R-:W-:-:S03]  /*8960*/  IMAD R156, R21, 0x76, RZ ;  /* 0x00000076159c7824 */ /* 0x001fc600078e02ff */
[----:B------:R0:W4:Y:S01]  /*8970*/  LDG.E.U8 R210, desc[UR58][R158.64] ;  /* 0x0000003a9ed27981 */ /* 0x000122000c1e1100 */
[----:B-1----:R-:W-:Y:S01]  /*8980*/  IADD3 R160, P2, R0, R155, RZ ;  /* 0x0000009b00a07210 */ /* 0x002fe20007f5e0ff */
[C---:B------:R-:W-:Y:S02]  /*8990*/  IMAD.X R155, R16.reuse, 0x1, R15, P1 ;  /* 0x00000001109b7824 */ /* 0x040fe400008e060f */
[----:B------:R-:W4:Y:S04]  /*89a0*/  LDL R15, [R1+0xec] ;  /* 0x0000ec00010f7983 */ /* 0x000f280000100800 */
[----:B------:R1:W4:Y:S01]  /*89b0*/  LDG.E.U8 R212, desc[UR58][R154.64] ;  /* 0x0000003a9ad47981 */ /* 0x000322000c1e1100 */
[----:B------:R-:W-:Y:S02]  /*89c0*/  IMAD.X R161, R16, 0x1, R14, P2 ;  /* 0x0000000110a17824 */ /* 0x000fe400010e060e */
[C---:B0-----:R-:W-:Y:S01]  /*89d0*/  IMAD R158, R21.reuse, 0x75, RZ ;  /* 0x00000075159e7824 */ /* 0x041fe200078e02ff */
[----:B------:R-:W4:Y:S01]  /*89e0*/  LDL R14, [R1+0x10c] ;  /* 0x00010c00010e7983 */ /* 0x000f220000100800 */
[----:B-1----:R-:W-:-:S03]  /*89f0*/  IMAD R154, R21, 0x6e, RZ ;  /* 0x0000006e159a7824 */ /* 0x002fc600078e02ff */
[----:B------:R0:W4:Y:S01]  /*8a00*/  LDG.E.U8 R213, desc[UR58][R160.64] ;  /* 0x0000003aa0d57981 */ /* 0x000122000c1e1100 */
[--C-:B------:R-:W-:Y:S02]  /*8a10*/  IMAD.IADD R158, R158, 0x1, R13.reuse ;  /* 0x000000019e9e7824 */ /* 0x100fe400078e020d */
[--C-:B------:R-:W-:Y:S02]  /*8a20*/  IMAD.IADD R156, R156, 0x1, R13.reuse ;  /* 0x000000019c9c7824 */ /* 0x100fe400078e020d */
[----:B0-----:R-:W-:-:S05]  /*8a30*/  IMAD.IADD R160, R154, 0x1, R13 ;  /* 0x000000019aa07824 */ /* 0x001fca00078e020d */
[C---:B------:R-:W-:Y:S02]  /*8a40*/  IADD3 R160, P1, R0.reuse, R160, RZ ;  /* 0x000000a000a07210 */ /* 0x040fe40007f3e0ff */
[----:B------:R-:W-:-:S03]  /*8a50*/  IADD3 R158, P2, R0, R158, RZ ;  /* 0x0000009e009e7210 */ /* 0x000fc60007f5e0ff */
[----:B---3--:R-:W-:Y:S01]  /*8a60*/  IMAD.X R161, R16, 0x1, R11, P1 ;  /* 0x0000000110a17824 */ /* 0x008fe200008e060b */
[----:B------:R-:W-:Y:S01]  /*8a70*/  IADD3 R156, P1, R0, R156, RZ ;  /* 0x0000009c009c7210 */ /* 0x000fe20007f3e0ff */
[----:B------:R-:W3:Y:S01]  /*8a80*/  LDL R11, [R1+0x12c] ;  /* 0x00012c00010b7983 */ /* 0x000ee20000100800 */
[C---:B------:R-:W-:Y:S02]  /*8a90*/  IMAD R154, R21.reuse, 0x7d, RZ ;  /* 0x0000007d159a7824 */ /* 0x040fe400078e02ff */
[----:B------:R-:W-:Y:S01]  /*8aa0*/  IMAD R155, R21, 0x7e, RZ ;  /* 0x0000007e159b7824 */ /* 0x000fe200078e02ff */
[----:B------:R0:W3:Y:S01]  /*8ab0*/  LDG.E.U8 R214, desc[UR58][R160.64] ;  /* 0x0000003aa0d67981 */ /* 0x0000e2000c1e1100 */
[----:B--2---:R-:W-:-:S03]  /*8ac0*/  IMAD.X R159, R16, 0x1, R10, P2 ;  /* 0x00000001109f7824 */ /* 0x004fc600010e060a */
[----:B------:R-:W2:Y:S01]  /*8ad0*/  LDL R10, [R1+0x14c] ;  /* 0x00014c00010a7983 */ /* 0x000ea20000100800 */
[----:B----4-:R-:W-:-:S03]  /*8ae0*/  IMAD.X R157, R16, 0x1, R2, P1 ;  /* 0x00000001109d7824 */ /* 0x010fc600008e0602 */
[----:B------:R-:W4:Y:S01]  /*8af0*/  LDL R2, [R1+0x16c] ;  /* 0x00016c0001027983 */ /* 0x000f220000100800 */
[--C-:B------:R-:W-:Y:S02]  /*8b00*/  IMAD.IADD R154, R154, 0x1, R13.reuse ;  /* 0x000000019a9a7824 */ /* 0x100fe400078e020d */
[----:B------:R-:W-:-:S03]  /*8b10*/  IMAD.IADD R155, R155, 0x1, R13 ;  /* 0x000000019b9b7824 */ /* 0x000fc600078e020d */
[C---:B------:R-:W-:Y:S02]  /*8b20*/  IADD3 R154, P3, R0.reuse, R154, RZ ;  /* 0x0000009a009a7210 */ /* 0x040fe40007f7e0ff */
[----:B0-----:R-:W-:-:S03]  /*8b30*/  IADD3 R160, P2, R0, R155, RZ ;  /* 0x0000009b00a07210 */ /* 0x001fc60007f5e0ff */
[C---:B------:R-:W-:Y:S02]  /*8b40*/  IMAD.X R155, R16.reuse, 0x1, R215, P3 ;  /* 0x00000001109b7824 */ /* 0x040fe400018e06d7 */
[----:B------:R-:W-:Y:S01]  /*8b50*/  IMAD.X R161, R16, 0x1, R216, P2 ;  /* 0x0000000110a17824 */ /* 0x000fe200010e06d8 */
[----:B------:R-:W4:Y:S04]  /*8b60*/  LDG.E.U8 R215, desc[UR58][R158.64] ;  /* 0x0000003a9ed77981 */ /* 0x000f28000c1e1100 */
[----:B------:R0:W4:Y:S04]  /*8b70*/  LDG.E.U8 R217, desc[UR58][R154.64] ;  /* 0x0000003a9ad97981 */ /* 0x000128000c1e1100 */
[----:B------:R1:W4:Y:S04]  /*8b80*/  LDG.E.U8 R218, desc[UR58][R160.64] ;  /* 0x0000003aa0da7981 */ /* 0x000328000c1e1100 */
[----:B------:R1:W4:Y:S01]  /*8b90*/  LDG.E.U8 R216, desc[UR58][R156.64] ;  /* 0x0000003a9cd87981 */ /* 0x000322000c1e1100 */
[----:B0-----:R-:W-:-:S02]  /*8ba0*/  IMAD R154, R21, 0x5f, RZ ;  /* 0x0000005f159a7824 */ /* 0x001fc400078e02ff */
[----:B------:R-:W-:Y:S02]  /*8bb0*/  IMAD R158, R21, 0x67, RZ ;  /* 0x00000067159e7824 */ /* 0x000fe400078e02ff */
[--C-:B-1----:R-:W-:Y:S02]  /*8bc0*/  IMAD.IADD R160, R154, 0x1, R13.reuse ;  /* 0x000000019aa07824 */ /* 0x102fe400078e020d */
[----:B------:R-:W-:-:S03]  /*8bd0*/  IMAD.IADD R158, R158, 0x1, R13 ;  /* 0x000000019e9e7824 */ /* 0x000fc600078e020d */
[C---:B------:R-:W-:Y:S01]  /*8be0*/  IADD3 R160, P1, R0.reuse, R160, RZ ;  /* 0x000000a000a07210 */ /* 0x040fe20007f3e0ff */
[C---:B------:R-:W-:Y:S02]  /*8bf0*/  IMAD R156, R21.reuse, 0x6f, RZ ;  /* 0x0000006f159c7824 */ /* 0x040fe400078e02ff */
[C---:B------:R-:W-:Y:S02]  /*8c00*/  IMAD R154, R21.reuse, 0x77, RZ ;  /* 0x00000077159a7824 */ /* 0x040fe400078e02ff */
[----:B------:R-:W-:Y:S01]  /*8c10*/  IMAD R155, R21, 0x7f, RZ ;  /* 0x0000007f159b7824 */ /* 0x000fe200078e02ff */
[----:B------:R-:W-:Y:S01]  /*8c20*/  IADD3 R158, P2, R0, R158, RZ ;  /* 0x0000009e009e7210 */ /* 0x000fe20007f5e0ff */
[----:B------:R-:W-:Y:S02]  /*8c30*/  IMAD.X R161, R16, 0x1, R15, P1 ;  /* 0x0000000110a17824 */ /* 0x000fe400008e060f */
[--C-:B------:R-:W-:Y:S02]  /*8c40*/  IMAD.IADD R156, R156, 0x1, R13.reuse ;  /* 0x000000019c9c7824 */ /* 0x100fe400078e020d */
[--C-:B------:R-:W-:Y:S01]  /*8c50*/  IMAD.IADD R154, R154, 0x1, R13.reuse ;  /* 0x000000019a9a7824 */ /* 0x100fe200078e020d */
[----:B------:R0:W4:Y:S01]  /*8c60*/  LDG.E.U8 R219, desc[UR58][R160.64] ;  /* 0x0000003aa0db7981 */ /* 0x000122000c1e1100 */
[----:B------:R-:W-:Y:S01]  /*8c70*/  IMAD.IADD R155, R155, 0x1, R13 ;  /* 0x000000019b9b7824 */ /* 0x000fe200078e020d */
[----:B------:R-:W-:Y:S01]  /*8c80*/  IADD3 R156, P1, R0, R156, RZ ;  /* 0x0000009c009c7210 */ /* 0x000fe20007f3e0ff */
[----:B------:R-:W-:Y:S01]  /*8c90*/  IMAD.X R159, R16, 0x1, R14, P2 ;  /* 0x00000001109f7824 */ /* 0x000fe200010e060e */
[----:B------:R-:W-:-:S04]  /*8ca0*/  IADD3 R154, P3, R0, R154, RZ ;  /* 0x0000009a009a7210 */ /* 0x000fc80007f7e0ff */
[----:B------:R-:W4:Y:S01]  /*8cb0*/  LDG.E.U8 R158, desc[UR58][R158.64] ;  /* 0x0000003a9e9e7981 */ /* 0x000f22000c1e1100 */
[----:B0-----:R-:W-:Y:S01]  /*8cc0*/  IADD3 R160, P2, R0, R155, RZ ;  /* 0x0000009b00a07210 */ /* 0x001fe20007f5e0ff */
[----:B---3--:R-:W-:-:S05]  /*8cd0*/  IMAD.X R157, R16, 0x1, R11, P1 ;  /* 0x00000001109d7824 */ /* 0x008fca00008e060b */
[----:B------:R-:W3:Y:S01]  /*8ce0*/  LDG.E.U8 R156, desc[UR58][R156.64] ;  /* 0x0000003a9c9c7981 */ /* 0x000ee2000c1e1100 */
[----:B--2---:R-:W-:-:S05]  /*8cf0*/  IMAD.X R155, R16, 0x1, R10, P3 ;  /* 0x00000001109b7824 */ /* 0x004fca00018e060a */
[----:B------:R0:W2:Y:S01]  /*8d00*/  LDG.E.U8 R154, desc[UR58][R154.64] ;  /* 0x0000003a9a9a7981 */ /* 0x0000a2000c1e1100 */
[----:B----4-:R-:W-:-:S05]  /*8d10*/  IMAD.X R161, R16, 0x1, R2, P2 ;  /* 0x0000000110a17824 */ /* 0x010fca00010e0602 */
[----:B------:R-:W4:Y:S01]  /*8d20*/  LDG.E.U8 R160, desc[UR58][R160.64] ;  /* 0x0000003aa0a07981 */ /* 0x000f22000c1e1100 */
[----:B------:R-:W0:Y:S02]  /*8d30*/  S2R R2, SR_TID.X ;  /* 0x0000000000027919 */ /* 0x000e240000002100 */
[C---:B0-----:R-:W-:Y:S02]  /*8d40*/  LOP3.LUT R155, R2.reuse, 0x7f, RZ, 0xc0, !PT ;  /* 0x0000007f029b7812 */ /* 0x041fe400078ec0ff */
[----:B------:R-:W-:-:S05]  /*8d50*/  LOP3.LUT R16, R2, 0x80, RZ, 0xc0, !PT ;  /* 0x0000008002107812 */ /* 0x000fca00078ec0ff */
[----:B------:R-:W-:Y:S01]  /*8d60*/  IMAD R16, R16, 0x80, R155 ;  /* 0x0000008010107824 */ /* 0x000fe200078e029b */
[----:B------:R-:W-:Y:S06]  /*8d70*/  BAR.SYNC.DEFER_BLOCKING 0x0 ;  /* 0x0000000000007b1d */ /* 0x000fec0000010000 */
[----:B------:R-:W-:Y:S04]  /*8d80*/  STS.U8 [R16+UR5], R173 ;  /* 0x000000ad10007988 */ /* 0x000fe80008000005 */
        /* <DEDUP_REMOVED lines=122> */
[----:B------:R-:W-:Y:S04]  /*9530*/  STS.U8 [R3+UR5+0x2f80], R219 ;  /* 0x002f80db03007988 */ /* 0x000fe80008000005 */
[----:B------:R1:W-:Y:S04]  /*9540*/  STS.U8 [R3+UR5+0x3380], R158 ;  /* 0x0033809e03007988 */ /* 0x0003e80008000005 */
[----:B---3--:R3:W-:Y:S04]  /*9550*/  STS.U8 [R3+UR5+0x3780], R156 ;  /* 0x0037809c03007988 */ /* 0x0087e80008000005 */
[----:B--2---:R-:W-:Y:S04]  /*9560*/  STS.U8 [R3+UR5+0x3b80], R154 ;  /* 0x003b809a03007988 */ /* 0x004fe80008000005 */
[----:B----4-:R2:W-:Y:S01]  /*9570*/  STS.U8 [R3+UR5+0x3f80], R160 ;  /* 0x003f80a003007988 */ /* 0x0105e20008000005 */
[----:B------:R4:W-:Y:S06]  /*9580*/  MEMBAR.ALL.CTA ;  /* 0x0000000000007992 */ /* 0x0009ec0000008000 */
[----:B----4-:R-:W4:Y:S02]  /*9590*/  FENCE.VIEW.ASYNC.S ;  /* 0x00000000000073c6 */ /* 0x010f240000000000 */
[----:B----4-:R-:W-:Y:S06]  /*95a0*/  BAR.SYNC.DEFER_BLOCKING 0x0 ;  /* 0x0000000000007b1d */ /* 0x010fec0000010000 */
[----:B------:R-:W-:Y:S01]  /*95b0*/  UMOV UR54, UR60 ;  /* 0x0000003c00367c82 */ /* 0x000fe20008000000 */
[----:B------:R-:W-:Y:S01]  /*95c0*/  UMOV UR55, 0x40000040 ;  /* 0x4000004000377882 */ /* 0x000fe20000000000 */
[----:B0-----:R-:W-:-:S06]  /*95d0*/  WARPGROUP.ARRIVE ;  /* 0x00000000000079c5 */ /* 0x001fcc0000000000 */
[----:B------:R-:W-:Y:S04]  /*95e0*/  QGMMA.64x64x32.F32.E4M3.E4M3 R120, gdesc[UR52], RZ, !UPT ;  /* 0x00e00000347879f3 */ /* 0x000fe8000c7008ff */
[----:B------:R-:W-:Y:S04]  /*95f0*/  QGMMA.64x64x32.F32.E4M3.E4M3 R120, gdesc[UR8], R120 ;  /* 0x00e00000087879f3 */ /* 0x000fe80008700878 */
[----:B------:R-:W-:Y:S04]  /*9600*/  QGMMA.64x64x32.F32.E4M3.E4M3 R120, gdesc[UR12], R120 ;  /* 0x00e000000c7879f3 */ /* 0x000fe80008700878 */
[----:B------:R-:W-:Y:S04]  /*9610*/  QGMMA.64x64x32.F32.E4M3.E4M3 R120, gdesc[UR16], R120 ;  /* 0x00e00000107879f3 */ /* 0x000fe80008700878 */
[----:B------:R-:W-:Y:S04]  /*9620*/  QGMMA.64x64x32.F32.E4M3.E4M3 R120, gdesc[UR20], R120 ;  /* 0x00e00000147879f3 */ /* 0x000fe80008700878 */
[----:B------:R-:W-:Y:S01]  /*9630*/  QGMMA.64x64x32.F32.E4M3.E4M3 R120, gdesc[UR24], R120 ;  /* 0x00e00000187879f3 */ /* 0x000fe20008700878 */
[----:B------:R-:W-:-:S03]  /*9640*/  UIADD3.64 UR46, UR10, 0x1fe, URZ ;  /* 0x000001fe0a2e7897 */ /* 0x000fc6000fffe03f */
[----:B------:R-:W-:Y:S01]  /*9650*/  QGMMA.64x64x32.F32.E4M3.E4M3 R120, gdesc[UR28], R120 ;  /* 0x00e000001c7879f3 */ /* 0x000fe20008700878 */
[----:B------:R-:W-:Y:S01]  /*9660*/  UMOV UR44, UR52 ;  /* 0x00000034002c7c82 */ /* 0x000fe20008000000 */
[----:B------:R-:W-:Y:S01]  /*9670*/  UMOV UR45, UR53 ;  /* 0x00000035002d7c82 */ /* 0x000fe20008000000 */
[----:B------:R-:W-:Y:S01]  /*9680*/  UIADD3.64 UR42, UR10, 0x200, URZ ;  /* 0x000002000a2a7897 */ /* 0x000fe2000fffe03f */
[----:B------:R-:W-:Y:S04]  /*9690*/  QGMMA.64x64x32.F32.E4M3.E4M3 R120, gdesc[UR32], R120 ;  /* 0x00e00000207879f3 */ /* 0x000fe80008700878 */
[----:B------:R-:W-:Y:S01]  /*96a0*/  QGMMA.64x64x32.F32.E4M3.E4M3 R88, gdesc[UR44], RZ, !UPT ;  /* 0x00e000002c5879f3 */ /* 0x000fe2000c7008ff */
[----:B------:R-:W-:Y:S01]  /*96b0*/  UMOV UR40, UR8 ;  /* 0x0000000800287c82 */ /* 0x000fe20008000000 */
[----:B------:R-:W-:Y:S01]  /*96c0*/  UMOV UR41, UR9 ;  /* 0x0000000900297c82 */ /* 0x000fe20008000000 */
[----:B------:R-:W-:Y:S01]  /*96d0*/  UIADD3.64 UR46, UR10, 0x202, URZ ;  /* 0x000002020a2e7897 */ /* 0x000fe2000fffe03f */
[----:B------:R-:W-:Y:S01]  /*96e0*/  QGMMA.64x64x32.F32.E4M3.E4M3 R88, gdesc[UR40], R88 ;  /* 0x00e00000285879f3 */ /* 0x000fe20008700858 */
[----:B------:R-:W-:Y:S01]  /*96f0*/  UMOV UR44, UR12 ;  /* 0x0000000c002c7c82 */ /* 0x000fe20008000000 */
[----:B------:R-:W-:Y:S01]  /*9700*/  UMOV UR45, UR13 ;  /* 0x0000000d002d7c82 */ /* 0x000fe20008000000 */
[----:B------:R-:W-:-:S05]  /*9710*/  UIADD3.64 UR50, UR10, 0x204, URZ ;  /* 0x000002040a327897 */ /* 0x000fca000fffe03f */
[----:B------:R-:W-:Y:S01]  /*9720*/  QGMMA.64x64x32.F32.E4M3.E4M3 R88, gdesc[UR44], R88 ;  /* 0x00e000002c5879f3 */ /* 0x000fe20008700858 */
[----:B------:R-:W-:Y:S01]  /*9730*/  UMOV UR48, UR16 ;  /* 0x0000001000307c82 */ /* 0x000fe20008000000 */
[----:B------:R-:W-:Y:S02]  /*9740*/  UMOV UR49, UR17 ;  /* 0x0000001100317c82 */ /* 0x000fe40008000000 */
[----:B------:R-:W-:Y:S01]  /*9750*/  QGMMA.64x64x32.F32.E4M3.E4M3 R88, gdesc[UR48], R88 ;  /* 0x00e00000305879f3 */ /* 0x000fe20008700858 */
[----:B------:R-:W-:Y:S01]  /*9760*/  UMOV UR36, UR20 ;  /* 0x0000001400247c82 */ /* 0x000fe20008000000 */
[----:B------:R-:W-:Y:S01]  /*9770*/  UMOV UR37, UR21 ;  /* 0x0000001500257c82 */ /* 0x000fe20008000000 */
[----:B------:R-:W-:Y:S02]  /*9780*/  R2UR UR43, R185 ;  /* 0x00000000b92b72ca */ /* 0x000fe400000e0000 */
[----:B------:R-:W-:Y:S01]  /*9790*/  R2UR UR42, R183 ;  /* 0x00000000b72a72ca */ /* 0x000fe200000e0000 */
[----:B------:R-:W-:Y:S01]  /*97a0*/  QGMMA.64x64x32.F32.E4M3.E4M3 R88, gdesc[UR36], R88 ;  /* 0x00e00000245879f3 */ /* 0x000fe20008700858 */
[----:B------:R-:W-:Y:S01]  /*97b0*/  UMOV UR40, UR24 ;  /* 0x0000001800287c82 */ /* 0x000fe20008000000 */
[----:B------:R-:W-:Y:S01]  /*97c0*/  UMOV UR41, UR25 ;  /* 0x0000001900297c82 */ /* 0x000fe20008000000 */
[----:B------:R-:W-:-:S02]  /*97d0*/  R2UR UR47, R181 ;  /* 0x00000000b52f72ca */ /* 0x000fc400000e0000 */
[----:B------:R-:W-:-:S07]  /*97e0*/  R2UR UR46, R179 ;  /* 0x00000000b32e72ca */ /* 0x000fce00000e0000 */
        /* <DEDUP_REMOVED lines=8> */
[----:B------:R-:W-:-:S04]  /*9870*/  LOP3.LUT R17, R2, 0x3, RZ, 0xc0, !PT ;  /* 0x0000000302117812 */ /* 0x000fc800078ec0ff */
[----:B------:R-:W-:Y:S02]  /*9880*/  LEA R17, R17, UR57, 0x1 ;  /* 0x0000003911117c11 */ /* 0x000fe4000f8e08ff */
[C---:B------:R-:W-:Y:S02]  /*9890*/  LOP3.LUT R16, R12.reuse, 0x8, RZ, 0xfc, !PT ;  /* 0x000000080c107812 */ /* 0x040fe400078efcff */
[C---:B------:R-:W-:Y:S02]  /*98a0*/  LOP3.LUT R18, R17.reuse, 0x70, RZ, 0xfc, !PT ;  /* 0x0000007011127812 */ /* 0x040fe400078efcff */
[----:B------:R-:W-:Y:S02]  /*98b0*/  LOP3.LUT R19, R17, 0x71, RZ, 0xfc, !PT ;  /* 0x0000007111137812 */ /* 0x000fe400078efcff */
[-C--:B------:R-:W-:Y:S02]  /*98c0*/  ISETP.GE.AND P4, PT, R12, R18.reuse, PT ;  /* 0x000000120c00720c */ /* 0x080fe40003f86270 */
[----:B------:R-:W-:-:S02]  /*98d0*/  ISETP.GE.AND P1, PT, R16, R18, PT ;  /* 0x000000121000720c */ /* 0x000fc40003f26270 */
[C---:B------:R-:W-:Y:S01]  /*98e0*/  LOP3.LUT R18, R17.reuse, 0x79, RZ, 0xfc, !PT ;  /* 0x0000007911127812 */ /* 0x040fe200078efcff */
[----:B------:R-:W-:Y:S01]  /*98f0*/  QGMMA.64x64x32.F32.E4M3.E4M3 R88, gdesc[UR48], R88, gsb0 ;  /* 0x00e00000305879f3 */ /* 0x000fe20008000858 */
[-C--:B------:R-:W-:Y:S02]  /*9900*/  ISETP.GE.AND P5, PT, R12, R19.reuse, PT ;  /* 0x000000130c00720c */ /* 0x080fe40003fa6270 */
[----:B------:R-:W-:Y:S02]  /*9910*/  ISETP.GE.AND P6, PT, R16, R19, PT ;  /* 0x000000131000720c */ /* 0x000fe40003fc6270 */
[----:B------:R-:W-:Y:S02]  /*9920*/  LOP3.LUT R19, R17, 0x78, RZ, 0xfc, !PT ;  /* 0x0000007811137812 */ /* 0x000fe400078efcff */
[-C--:B------:R-:W-:Y:S02]  /*9930*/  ISETP.GE.AND P3, PT, R12, R18.reuse, PT ;  /* 0x000000120c00720c */ /* 0x080fe40003f66270 */
[----:B------:R-:W-:-:S02]  /*9940*/  ISETP.GE.AND P2, PT, R16, R18, PT ;  /* 0x000000121000720c */ /* 0x000fc40003f46270 */
[C---:B------:R-:W-:Y:S02]  /*9950*/  LOP3.LUT R18, R17.reuse, 0x60, RZ, 0xfc, !PT ;  /* 0x0000006011127812 */ /* 0x040fe400078efcff */
[----:B------:R-:W-:Y:S02]  /*9960*/  SEL R153, RZ, 0x7fff8, P4 ;  /* 0x0007fff8ff997807 */ /* 0x000fe40002000000 */
[----:B------:R-:W-:Y:S02]  /*9970*/  SEL R20, RZ, 0x1fffe, P1 ;  /* 0x0001fffeff147807 */ /* 0x000fe40000800000 */
[-C--:B------:R-:W-:Y:S02]  /*9980*/  ISETP.GE.AND P4, PT, R12, R19.reuse, PT ;  /* 0x000000130c00720c */ /* 0x080fe40003f86270 */
[----:B------:R-:W-:Y:S02]  /*9990*/  ISETP.GE.AND P1, PT, R16, R19, PT ;  /* 0x000000131000720c */ /* 0x000fe40003f26270 */
[----:B------:R-:W-:-:S02]  /*99a0*/  LOP3.LUT R22, R17, 0x61, RZ, 0xfc, !PT ;  /* 0x0000006111167812 */ /* 0x000fc400078efcff */
[----:B------:R-:W-:Y:S02]  /*99b0*/  SEL R19, RZ, 0x4, P5 ;  /* 0x00000004ff137807 */ /* 0x000fe40002800000 */
[----:B-1----:R-:W-:Y:S02]  /*99c0*/  SEL R158, RZ, 0x1, P6 ;  /* 0x00000001ff9e7807 */ /* 0x002fe40003000000 */
[-C--:B------:R-:W-:Y:S02]  /*99d0*/  ISETP.GE.AND P5, PT, R12, R18.reuse, PT ;  /* 0x000000120c00720c */ /* 0x080fe40003fa6270 */
[----:B------:R-:W-:Y:S02]  /*99e0*/  ISETP.GE.AND P6, PT, R16, R18, PT ;  /* 0x000000121000720c */ /* 0x000fe40003fc6270 */
[----:B------:R-:W-:Y:S02]  /*99f0*/  LOP3.LUT R18, R17, 0x69, RZ, 0xfc, !PT ;  /* 0x0000006911127812 */ /* 0x000fe400078efcff */
[----:B------:R-:W-:-:S02]  /*9a00*/  SEL R152, RZ, 0x4, P3 ;  /* 0x00000004ff987807 */ /* 0x000fc40001800000 */
[----:B---3--:R-:W-:Y:S02]  /*9a10*/  SEL R156, RZ, 0x7fff8, P4 ;  /* 0x0007fff8ff9c7807 */ /* 0x008fe40002000000 */
[-C--:B------:R-:W-:Y:S02]  /*9a20*/  ISETP.GE.AND P3, PT, R12, R22.reuse, PT ;  /* 0x000000160c00720c */ /* 0x080fe40003f66270 */
[----:B------:R-:W-:Y:S01]  /*9a30*/  ISETP.GE.AND P4, PT, R16, R22, PT ;  /* 0x000000161000720c */ /* 0x000fe20003f86270 */
[C---:B------:R-:W-:Y:S01]  /*9a40*/  VIADD R159, R17.reuse, 0x9 ;  /* 0x00000009119f7836 */ /* 0x040fe20000000000 */
[----:B------:R-:W-:Y:S02]  /*9a50*/  LOP3.LUT R22, R17, 0x68, RZ, 0xfc, !PT ;  /* 0x0000006811167812 */ /* 0x000fe400078efcff */
[----:B--2---:R-:W-:Y:S02]  /*9a60*/  SEL R160, RZ, 0x1fffe, P1 ;  /* 0x0001fffeffa07807 */ /* 0x004fe40000800000 */
[----:B------:R-:W-:-:S02]  /*9a70*/  ISETP.GE.AND P1, PT, R12, R18, PT ;  /* 0x000000120c00720c */ /* 0x000fc40003f26270 */
[----:B------:R-:W-:Y:S01]  /*9a80*/  SEL R23, RZ, 0x7fff8, P5 ;  /* 0x0007fff8ff177807 */ /* 0x000fe20002800000 */
[----:B------:R-:W-:Y:S01]  /*9a90*/  VIADD R154, R17, 0x8 ;  /* 0x00000008119a7836 */ /* 0x000fe20000000000 */
[----:B------:R-:W-:Y:S02]  /*9aa0*/  ISETP.GE.AND P5, PT, R16, R18, PT ;  /* 0x000000121000720c */ /* 0x000fe40003fa6270 */
[----:B------:R-:W-:Y:S02]  /*9ab0*/  SEL R155, RZ, 0x1fffe, P6 ;  /* 0x0001fffeff9b7807 */ /* 0x000fe40003000000 */
[----:B------:R-:W-:Y:S02]  /*9ac0*/  SEL R18, RZ, 0x4, P3 ;  /* 0x00000004ff127807 */ /* 0x000fe40001800000 */
[-C--:B------:R-:W-:Y:S02]  /*9ad0*/  ISETP.GE.AND P6, PT, R12, R22.reuse, PT ;  /* 0x000000160c00720c */ /* 0x080fe40003fc6270 */
[----:B------:R-:W-:-:S02]  /*9ae0*/  ISETP.GE.AND P3, PT, R16, R22, PT ;  /* 0x000000161000720c */ /* 0x000fc40003f66270 */
[----:B------:R-:W-:Y:S02]  /*9af0*/  SEL R157, RZ, 0x1, P4 ;  /* 0x00000001ff9d7807 */ /* 0x000fe40002000000 */
[----:B------:R-:W-:Y:S02]  /*9b00*/  SEL R22, RZ, 0x4, P1 ;  /* 0x00000004ff167807 */ /* 0x000fe40000800000 */
[-C--:B------:R-:W-:Y:S02]  /*9b10*/  ISETP.GE.AND P4, PT, R12, R159.reuse, PT ;  /* 0x0000009f0c00720c */ /* 0x080fe40003f86270 */
[----:B------:R-:W-:Y:S02]  /*9b20*/  ISETP.GE.AND P1, PT, R16, R159, PT ;  /* 0x0000009f1000720c */ /* 0x000fe40003f26270 */
[----:B------:R-:W-:Y:S01]  /*9b30*/  SEL R159, RZ, 0x1, P5 ;  /* 0x00000001ff9f7807 */ /* 0x000fe20002800000 */
[----:B------:R-:W-:Y:S01]  /*9b40*/  STL [R1+0x58c], R21 ;  /* 0x00058c1501007387 */ /* 0x000fe20000100800 */
[----:B------:R-:W-:-:S02]  /*9b50*/  ISETP.GE.AND P5, PT, R12, R154, PT ;  /* 0x0000009a0c00720c */ /* 0x000fc40003fa6270 */
[----:B------:R-:W-:Y:S01]  /*9b60*/  SEL R154, RZ, 0x7fff8, P6 ;  /* 0x0007fff8ff9a7807 */ /* 0x000fe20003000000 */
[----:B------:R-:W-:Y:S01]  /*9b70*/  STL [R1+0x590], R13 ;  /* 0x0005900d01007387 */ /* 0x000fe20000100800 */
[----:B------:R-:W-:Y:S01]  /*9b80*/  ISETP.GT.AND P6, PT, R12, R17, PT ;  /* 0x000000110c00720c */ /* 0x000fe20003fc4270 */
[----:B------:R-:W-:Y:S02]  /*9b90*/  WARPGROUP.DEPBAR.LE gsb0, 0x0 ;  /* 0x00008000000079c5 */ /* 0x000fe40000010000 */
[----:B------:R-:W-:Y:S01]  /*9ba0*/  FMUL R161, R121, UR56 ;  /* 0x0000003879a17c20 */ /* 0x000fe20008400000 */
[----:B------:R0:W-:Y:S01]  /*9bb0*/  STL [R1+0x594], R0 ;  /* 0x0005940001007387 */ /* 0x0001e20000100800 */
[----:B------:R-:W-:-:S03]  /*9bc0*/  SEL R121, RZ, 0x1fffe, P3 ;  /* 0x0001fffeff797807 */ /* 0x000fc60001800000 */
[----:B------:R-:W-:Y:S01]  /*9bd0*/  STL [R1+0x598], R9 ;  /* 0x0005980901007387 */ /* 0x000fe20000100800 */
[----:B------:R-:W-:-:S03]  /*9be0*/  FMUL R122, R122, UR56 ;  /* 0x000000387a7a7c20 */ /* 0x000fc60008400000 */
[----:B------:R-:W-:Y:S01]  /*9bf0*/  STL [R1+0x59c], R8 ;  /* 0x00059c0801007387 */ /* 0x000fe20000100800 */
[----:B0-----:R-:W-:-:S03]  /*9c00*/  FSEL R0, R161, -INF , P6 ;  /* 0xff800000a1007808 */ /* 0x001fc60003000000 */
[----:B------:R-:W-:Y:S01]  /*9c10*/  STL [R1+0x5a0], R7 ;  /* 0x0005a00701007387 */ /* 0x000fe20000100800 */
[----:B------:R-:W-:-:S03]  /*9c20*/  ISETP.GE.AND P3, PT, R16, R17, PT ;  /* 0x000000111000720c */ /* 0x000fc60003f66270 */
[----:B------:R-:W-:Y:S04]  /*9c30*/  STL [R1+0x5a4], R6 ;  /* 0x0005a40601007387 */ /* 0x000fe80000100800 */
[----:B------:R-:W-:Y:S04]  /*9c40*/  STL [R1+0x5a8], R5 ;  /* 0x0005a80501007387 */ /* 0x000fe80000100800 */
[----:B------:R-:W-:Y:S01]  /*9c50*/  STL [R1+0x5ac], R4 ;  /* 0x0005ac0401007387 */ /* 0x000fe20000100800 */
[----:B------:R-:W-:-:S03]  /*9c60*/  FMUL R161, R123, UR56 ;  /* 0x000000387ba17c20 */ /* 0x000fc60008400000 */
[----:B------:R-:W-:Y:S04]  /*9c70*/  STL [R1+0x5b0], R3 ;  /* 0x0005b00301007387 */ /* 0x000fe80000100800 */
[----:B------:R0:W-:Y:S01]  /*9c80*/  STL [R1+0x70], R0 ;  /* 0x0000700001007387 */ /* 0x0001e20000100800 */
[----:B------:R-:W-:Y:S01]  /*9c90*/  FMUL R124, R124, UR56 ;  /* 0x000000387c7c7c20 */ /* 0x000fe20008400000 */
[----:B------:R-:W-:Y:S01]  /*9ca0*/  FMUL R125, R125, UR56 ;  /* 0x000000387d7d7c20 */ /* 0x000fe20008400000 */
[----:B0-----:R-:W-:Y:S02]  /*9cb0*/  FSEL R0, R122, -INF , P3 ;  /* 0xff8000007a007808 */ /* 0x001fe40001800000 */
[----:B------:R-:W-:-:S03]  /*9cc0*/  ISETP.GT.AND P3, PT, R16, R17, PT ;  /* 0x000000111000720c */ /* 0x000fc60003f64270 */
[----:B------:R0:W-:Y:S01]  /*9cd0*/  STL [R1+0x6c], R0 ;  /* 0x00006c0001007387 */ /* 0x0001e20000100800 */
[----:B------:R-:W-:Y:S01]  /*9ce0*/  FSEL R2, R124, -INF , P5 ;  /* 0xff8000007c027808 */ /* 0x000fe20002800000 */
[----:B------:R-:W-:Y:S01]  /*9cf0*/  FMUL R120, R120, UR56 ;  /* 0x0000003878787c20 */ /* 0x000fe20008400000 */
[----:B------:R-:W-:Y:S02]  /*9d00*/  ISETP.GE.AND P6, PT, R12, R17, PT ;  /* 0x000000110c00720c */ /* 0x000fe40003fc6270 */
[----:B0-----:R-:W-:Y:S01]  /*9d10*/  FSEL R0, R161, -INF , P3 ;  /* 0xff800000a1007808 */ /* 0x001fe20001800000 */
[----:B------:R-:W-:-:S04]  /*9d20*/  FMUL R126, R126, UR56 ;  /* 0x000000387e7e7c20 */ /* 0x000fc80008400000 */
[----:B------:R0:W-:Y:S01]  /*9d30*/  STL [R1+0x68], R0 ;  /* 0x0000680001007387 */ /* 0x0001e20000100800 */
[----:B------:R-:W-:-:S03]  /*9d40*/  FMUL R127, R127, UR56 ;  /* 0x000000387f7f7c20 */ /* 0x000fc60008400000 */
[----:B------:R1:W-:Y:S01]  /*9d50*/  STL [R1+0x60], R2 ;  /* 0x0000600201007387 */ /* 0x0003e20000100800 */
[----:B0-----:R-:W-:Y:S02]  /*9d60*/  FSEL R0, R125, -INF , P4 ;  /* 0xff8000007d007808 */ /* 0x001fe40002000000 */
[----:B-1----:R-:W-:-:S03]  /*9d70*/  FSEL R2, R120, -INF , P6 ;  /* 0xff80000078027808 */ /* 0x002fc60003000000 */
[----:B------:R0:W-:Y:S01]  /*9d80*/  STL [R1+0x5c], R0 ;  /* 0x00005c0001007387 */ /* 0x0001e20000100800 */
[----:B------:R-:W-:-:S03]  /*9d90*/  VIADD R123, R17, 0x10 ;  /* 0x00000010117b7836 */ /* 0x000fc60000000000 */
[----:B------:R-:W-:Y:S01]  /*9da0*/  STL [R1+0x64], R2 ;  /* 0x0000640201007387 */ /* 0x000fe20000100800 */
[----:B0-----:R-:W-:Y:S01]  /*9db0*/  FSEL R0, R126, -INF , P6 ;  /* 0xff8000007e007808 */ /* 0x001fe20003000000 */
[----:B------:R-:W-:Y:S01]  /*9dc0*/  FMUL R128, R128, UR56 ;  /* 0x0000003880807c20 */ /* 0x000fe20008400000 */
[----:B------:R-:W-:-:S03]  /*9dd0*/  VIADD R122, R17, 0x11 ;  /* 0x00000011117a7836 */ /* 0x000fc60000000000 */
[----:B------:R0:W-:Y:S01]  /*9de0*/  STL [R1+0x58], R0 ;  /* 0x0000580001007387 */ /* 0x0001e20000100800 */
[CC--:B------:R-:W-:Y:S01]  /*9df0*/  ISETP.GE.AND P3, PT, R12.reuse, R123.reuse, PT ;  /* 0x0000007b0c00720c */ /* 0x0c0fe20003f66270 */
[----:B------:R-:W-:Y:S01]  /*9e00*/  FMUL R129, R129, UR56 ;  /* 0x0000003881817c20 */ /* 0x000fe20008400000 */
[----:B------:R-:W-:Y:S02]  /*9e10*/  ISETP.GE.AND P4, PT, R12, R122, PT ;  /* 0x0000007a0c00720c */ /* 0x000fe40003f86270 */
[----:B0-----:R-:W-:Y:S01]  /*9e20*/  FSEL R0, R127, -INF , P1 ;  /* 0xff8000007f007808 */ /* 0x001fe20000800000 */
[----:B------:R-:W-:Y:S01]  /*9e30*/  FMUL R130, R130, UR56 ;  /* 0x0000003882827c20 */ /* 0x000fe20008400000 */
[----:B------:R-:W-:-:S03]  /*9e40*/  ISETP.GE.AND P5, PT, R16, R123, PT ;  /* 0x0000007b1000720c */ /* 0x000fc60003fa6270 */
[----:B------:R0:W-:Y:S01]  /*9e50*/  STL [R1+0x54], R0 ;  /* 0x0000540001007387 */ /* 0x0001e20000100800 */
[----:B------:R-:W-:Y:S01]  /*9e60*/  FSEL R2, R129, -INF , P4 ;  /* 0xff80000081027808 */ /* 0x000fe20002000000 */
[----:B------:R-:W-:Y:S01]  /*9e70*/  FMUL R131, R131, UR56 ;  /* 0x0000003883837c20 */ /* 0x000fe20008400000 */
[----:B0-----:R-:W-:Y:S02]  /*9e80*/  FSEL R0, R128, -INF , P3 ;  /* 0xff80000080007808 */ /* 0x001fe40001800000 */
[----:B------:R-:W-:-:S03]  /*9e90*/  ISETP.GE.AND P6, PT, R16, R122, PT ;  /* 0x0000007a1000720c */ /* 0x000fc60003fc6270 */
[----:B------:R0:W-:Y:S01]  /*9ea0*/  STL [R1+0x50], R0 ;  /* 0x0000500001007387 */ /* 0x0001e20000100800 */
[----:B------:R-:W-:-:S03]  /*9eb0*/  VIADD R122, R17, 0x18 ;  /* 0x00000018117a7836 */ /* 0x000fc60000000000 */
[----:B------:R-:W-:Y:S01]  /*9ec0*/  STL [R1+0x4c], R2 ;  /* 0x00004c0201007387 */ /* 0x000fe20000100800 */
[----:B0-----:R-:W-:Y:S01]  /*9ed0*/  FSEL R0, R130, -INF , P5 ;  /* 0xff80000082007808 */ /* 0x001fe20002800000 */
[----:B------:R-:W-:Y:S01]  /*9ee0*/  FMUL R132, R132, UR56 ;  /* 0x0000003884847c20 */ /* 0x000fe20008400000 */
[----:B------:R-:W-:-:S03]  /*9ef0*/  VIADD R120, R17, 0x19 ;  /* 0x0000001911787836 */ /* 0x000fc60000000000 */
[----:B------:R0:W-:Y:S01]  /*9f00*/  STL [R1+0x48], R0 ;  /* 0x0000480001007387 */ /* 0x0001e20000100800 */
[C---:B------:R-:W-:Y:S01]  /*9f10*/  ISETP.GE.AND P1, PT, R12.reuse, R122, PT ;  /* 0x0000007a0c00720c */ /* 0x040fe20003f26270 */
        /* <DEDUP_REMOVED lines=8> */
[----:B0-----:R-:W-:Y:S01]  /*9fa0*/  FSEL R0, R132, -INF , P1 ;  /* 0xff80000084007808 */ /* 0x001fe20000800000 */
[----:B------:R-:W-:Y:S01]  /*9fb0*/  VIADD R122, R17, 0x20 ;  /* 0x00000020117a7836 */ /* 0x000fe20000000000 */
[----:B------:R-:W-:-:S03]  /*9fc0*/  ISETP.GE.AND P5, PT, R16, R120, PT ;  /* 0x000000781000720c */ /* 0x000fc60003fa6270 */
[----:B------:R0:W-:Y:S01]  /*9fd0*/  STL [R1+0x40], R0 ;  /* 0x0000400001007387 */ /* 0x0001e20000100800 */
[----:B------:R-:W-:-:S03]  /*9fe0*/  FMUL R136, R136, UR56 ;  /* 0x0000003888887c20 */ /* 0x000fc60008400000 */
[----:B------:R-:W-:Y:S01]  /*9ff0*/  STL [R1+0x3c], R2 ;  /* 0x00003c0201007387 */ /* 0x000fe20000100800 */
[----:B0-----:R-:W-:Y:S01]  /*a000*/  FSEL R0, R134, -INF , P3 ;  /* 0xff80000086007808 */ /* 0x001fe20001800000 */
[----:B------:R-:W-:Y:S01]  /*a010*/  VIADD R120, R17, 0x21 ;  /* 0x0000002111787836 */ /* 0x000fe20000000000 */
[----:B------:R-:W-:-:S03]  /*a020*/  ISETP.GE.AND P6, PT, R12, R122, PT ;  /* 0x0000007a0c00720c */ /* 0x000fc60003fc6270 */
[----:B------:R0:W-:Y:S01]  /*a030*/  STL [R1+0x38], R0 ;  /* 0x0000380001007387 */ /* 0x0001e20000100800 */
[----:B------:R-:W-:Y:S01]  /*a040*/  FMUL R137, R137, UR56 ;  /* 0x0000003889897c20 */ /* 0x000fe20008400000 */
[----:B------:R-:W-:Y:S01]  /*a050*/  ISETP.GE.AND P4, PT, R12, R120, PT ;  /* 0x000000780c00720c */ /* 0x000fe20003f86270 */
[----:B------:R-:W-:Y:S01]  /*a060*/  FMUL R138, R138, UR56 ;  /* 0x000000388a8a7c20 */ /* 0x000fe20008400000 */
[----:B0-----:R-:W-:Y:S02]  /*a070*/  FSEL R0, R135, -INF , P5 ;  /* 0xff80000087007808 */ /* 0x001fe40002800000 */
        /* <DEDUP_REMOVED lines=15> */
[----:B------:R-:W-:Y:S01]  /*a170*/  FMUL R141, R141, UR56 ;  /* 0x000000388d8d7c20 */ /* 0x000fe20008400000 */
[----:B------:R-:W-:Y:S02]  /*a180*/  SEL R90, RZ, 0x1, P2 ;  /* 0x00000001ff5a7807 */ /* 0x000fe40001000000 */
[----:B0-----:R-:W-:Y:S01]  /*a190*/  FSEL R0, R139, -INF , P3 ;  /* 0xff8000008b007808 */ /* 0x001fe20001800000 */
[----:B------:R-:W-:Y:S01]  /*a1a0*/  FMUL R142, R142, UR56 ;  /* 0x000000388e8e7c20 */ /* 0x000fe20008400000 */
[----:B------:R-:W-:-:S03]  /*a1b0*/  ISETP.GE.AND P4, PT, R12, R120, PT ;  /* 0x000000780c00720c */ /* 0x000fc60003f86270 */
[----:B------:R0:W-:Y:S01]  /*a1c0*/  STL [R1+0x24], R0 ;  /* 0x0000240001007387 */ /* 0x0001e20000100800 */
[----:B------:R-:W-:Y:S01]  /*a1d0*/  ISETP.GE.AND P6, PT, R16, R122, PT ;  /* 0x0000007a1000720c */ /* 0x000fe20003fc6270 */
[----:B------:R-:W-:Y:S01]  /*a1e0*/  IMAD.IADD R90, R90, 0x1, R160 ;  /* 0x000000015a5a7824 */ /* 0x000fe200078e02a0 */
[----:B------:R-:W-:Y:S01]  /*a1f0*/  FSEL R2, R141, -INF , P4 ;  /* 0xff8000008d027808 */ /* 0x000fe20002000000 */
[----:B------:R-:W-:Y:S01]  /*a200*/  IMAD.IADD R121, R159, 0x1, R121 ;  /* 0x000000019f797824 */ /* 0x000fe200078e0279 */
[----:B0-----:R-:W-:Y:S01]  /*a210*/  FSEL R0, R140, -INF , P5 ;  /* 0xff8000008c007808 */ /* 0x001fe20002800000 */
[----:B------:R-:W-:Y:S01]  /*a220*/  FMUL R143, R143, UR56 ;  /* 0x000000388f8f7c20 */ /* 0x000fe20008400000 */
[----:B------:R-:W-:-:S03]  /*a230*/  ISETP.GE.AND P1, PT, R16, R120, PT ;  /* 0x000000781000720c */ /* 0x000fc60003f26270 */
[----:B------:R0:W-:Y:S01]  /*a240*/  STL [R1+0x20], R0 ;  /* 0x0000200001007387 */ /* 0x0001e20000100800 */
[----:B------:R-:W-:Y:S01]  /*a250*/  VIADD R122, R17, 0x30 ;  /* 0x00000030117a7836 */ /* 0x000fe20000000000 */
[----:B------:R-:W-:Y:S01]  /*a260*/  LOP3.LUT R90, R90, 0x3, RZ, 0xc0, !PT ;  /* 0x000000035a5a7812 */ /* 0x000fe200078ec0ff */
[----:B------:R-:W-:Y:S01]  /*a270*/  IMAD.IADD R20, R158, 0x1, R20 ;  /* 0x000000019e147824 */ /* 0x000fe200078e0214 */
[----:B------:R-:W-:Y:S01]  /*a280*/  STL [R1+0x1c], R2 ;  /* 0x00001c0201007387 */ /* 0x000fe20000100800 */
[----:B------:R-:W-:Y:S02]  /*a290*/  LOP3.LUT R121, R121, 0x3, RZ, 0xc0, !PT ;  /* 0x0000000379797812 */ /* 0x000fe400078ec0ff */
[----:B0-----:R-:W-:Y:S01]  /*a2a0*/  FSEL R0, R142, -INF , P6 ;  /* 0xff8000008e007808 */ /* 0x001fe20003000000 */
[----:B------:R-:W-:Y:S01]  /*a2b0*/  FMUL R144, R144, UR56 ;  /* 0x0000003890907c20 */ /* 0x000fe20008400000 */
[----:B------:R-:W-:-:S03]  /*a2c0*/  VIADD R120, R17, 0x31 ;  /* 0x0000003111787836 */ /* 0x000fc60000000000 */
[----:B------:R0:W-:Y:S01]  /*a2d0*/  STL [R1+0x18], R0 ;  /* 0x0000180001007387 */ /* 0x0001e20000100800 */
[----:B------:R-:W-:Y:S01]  /*a2e0*/  ISETP.GE.AND P3, PT, R12, R122, PT ;  /* 0x0000007a0c00720c */ /* 0x000fe20003f66270 */
[----:B------:R-:W-:Y:S01]  /*a2f0*/  IMAD.IADD R155, R157, 0x1, R155 ;  /* 0x000000019d9b7824 */ /* 0x000fe200078e029b */
[----:B------:R-:W-:Y:S02]  /*a300*/  LOP3.LUT R20, R20, 0x3, RZ, 0xc0, !PT ;  /* 0x0000000314147812 */ /* 0x000fe400078ec0ff */
[----:B------:R-:W-:Y:S02]  /*a310*/  IADD3 R90, R90, R156, R152 ;  /* 0x0000009c5a5a7210 */ /* 0x000fe40007ffe098 */
[----:B------:R-:W-:Y:S02]  /*a320*/  IADD3 R22, R121, R154, R22 ;  /* 0x0000009a79167210 */ /* 0x000fe40007ffe016 */
[----:B0-----:R-:W-:Y:S01]  /*a330*/  FSEL R0, R143, -INF , P1 ;  /* 0xff8000008f007808 */ /* 0x001fe20000800000 */
[----:B------:R-:W-:Y:S01]  /*a340*/  FMUL R145, R145, UR56 ;  /* 0x0000003891917c20 */ /* 0x000fe20008400000 */
[----:B------:R-:W-:Y:S01]  /*a350*/  IADD3 R19, R20, R153, R19 ;  /* 0x0000009914137210 */ /* 0x000fe20007ffe013 */
[----:B------:R-:W-:Y:S01]  /*a360*/  FMUL R146, R146, UR56 ;  /* 0x0000003892927c20 */ /* 0x000fe20008400000 */
[----:B------:R-:W-:Y:S01]  /*a370*/  LOP3.LUT R90, R90, 0xf, RZ, 0xc0, !PT ;  /* 0x0000000f5a5a7812 */ /* 0x000fe200078ec0ff */
[----:B------:R0:W-:Y:S01]  /*a380*/  STL [R1+0x14], R0 ;  /* 0x0000140001007387 */ /* 0x0001e20000100800 */
[----:B------:R-:W-:Y:S01]  /*a390*/  ISETP.GE.AND P4, PT, R12, R120, PT ;  /* 0x000000780c00720c */ /* 0x000fe20003f86270 */
[----:B------:R-:W-:Y:S01]  /*a3a0*/  IMAD.SHL.U32 R22, R22, 0x100, RZ ;  /* 0x0000010016167824 */ /* 0x000fe200078e00ff */
[----:B------:R-:W-:-:S02]  /*a3b0*/  ISETP.GE.AND P5, PT, R16, R122, PT ;  /* 0x0000007a1000720c */ /* 0x000fc40003fa6270 */
[----:B------:R-:W-:Y:S02]  /*a3c0*/  LOP3.LUT R155, R155, 0x3, RZ, 0xc0, !PT ;  /* 0x000000039b9b7812 */ /* 0x000fe400078ec0ff */
[----:B0-----:R-:W-:Y:S01]  /*a3d0*/  FSEL R0, R144, -INF , P3 ;  /* 0xff80000090007808 */ /* 0x001fe20001800000 */
[----:B------:R-:W-:Y:S01]  /*a3e0*/  IMAD R90, R19, 0x10, R90 ;  /* 0x00000010135a7824 */ /* 0x000fe200078e025a */
[----:B------:R-:W-:Y:S01]  /*a3f0*/  FSEL R2, R145, -INF , P4 ;  /* 0xff80000091027808 */ /* 0x000fe20002000000 */
[----:B------:R-:W-:Y:S01]  /*a400*/  FMUL R147, R147, UR56 ;  /* 0x0000003893937c20 */ /* 0x000fe20008400000 */
[----:B------:R-:W-:Y:S01]  /*a410*/  IADD3 R18, R155, R23, R18 ;  /* 0x000000179b127210 */ /* 0x000fe20007ffe012 */
[----:B------:R0:W-:Y:S01]  /*a420*/  STL [R1+0x10], R0 ;  /* 0x0000100001007387 */ /* 0x0001e20000100800 */
[----:B------:R-:W-:Y:S01]  /*a430*/  LOP3.LUT R22, R22, 0xf00, RZ, 0xe2, !PT ;  /* 0x00000f0016167812 */ /* 0x000fe200078ee2ff */
[----:B------:R-:W-:Y:S01]  /*a440*/  VIADD R122, R17, 0x38 ;  /* 0x00000038117a7836 */ /* 0x000fe20000000000 */
[----:B------:R-:W-:Y:S01]  /*a450*/  ISETP.GE.AND P6, PT, R16, R120, PT ;  /* 0x000000781000720c */ /* 0x000fe20003fc6270 */
[----:B------:R-:W-:Y:S01]  /*a460*/  STL [R1+0xc], R2 ;  /* 0x00000c0201007387 */ /* 0x000fe20000100800 */
[----:B------:R-:W-:-:S02]  /*a470*/  LOP3.LUT R90, R90, 0xff, RZ, 0xc0, !PT ;  /* 0x000000ff5a5a7812 */ /* 0x000fc400078ec0ff */
[----:B0-----:R-:W-:Y:S01]  /*a480*/  FSEL R0, R146, -INF , P5 ;  /* 0xff80000092007808 */ /* 0x001fe20002800000 */
[----:B------:R-:W-:Y:S02]  /*a490*/  IMAD R18, R18, 0x1000, R22 ;  /* 0x0000100012127824 */ /* 0x000fe400078e0216 */
[----:B------:R-:W-:Y:S02]  /*a4a0*/  FMUL R148, R148, UR56 ;  /* 0x0000003894947c20 */ /* 0x000fe40008400000 */
[----:B------:R0:W-:Y:S01]  /*a4b0*/  STL [R1+0x8], R0 ;  /* 0x0000080001007387 */ /* 0x0001e20000100800 */
[----:B------:R-:W-:Y:S01]  /*a4c0*/  ISETP.GE.AND P1, PT, R12, R122, PT ;  /* 0x0000007a0c00720c */ /* 0x000fe20003f26270 */
[----:B------:R-:W-:Y:S01]  /*a4d0*/  IMAD.IADD R18, R18, 0x1, R90 ;  /* 0x0000000112127824 */ /* 0x000fe200078e025a */
[----:B0-----:R-:W-:-:S04]  /*a4e0*/  FSEL R0, R147, -INF , P6 ;  /* 0xff80000093007808 */ /* 0x001fc80003000000 */
[----:B------:R-:W-:Y:S01]  /*a4f0*/  LOP3.LUT R223, R18, 0xffff, RZ, 0xc0, !PT ;  /* 0x0000ffff12df7812 */ /* 0x000fe200078ec0ff */
[----:B------:R0:W-:Y:S02]  /*a500*/  STL [R1+0x4], R0 ;  /* 0x0000040001007387 */ /* 0x0001e40000100800 */
[----:B0-----:R-:W-:-:S05]  /*a510*/  FSEL R0, R148, -INF , P1 ;  /* 0xff80000094007808 */ /* 0x001fca0000800000 */
[----:B------:R0:W-:Y:S04]  /*a520*/  STL [R1], R0 ;  /* 0x0000000001007387 */ /* 0x0001e80000100800 */
[----:B------:R-:W-:Y:S04]  /*a530*/  STL [R1+0x5b4], R12 ;  /* 0x0005b40c01007387 */ /* 0x000fe80000100800 */
[----:B------:R-:W2:Y:S01]  /*a540*/  LDL R8, [R1+0x174] ;  /* 0x0001740001087983 */ /* 0x000ea20000100800 */
[----:B0-----:R-:W-:-:S03]  /*a550*/  SHF.R.U32.HI R0, RZ, 0xb, R223 ;  /* 0x0000000bff007819 */ /* 0x001fc600000116df */
[----:B------:R-:W3:Y:S04]  /*a560*/  LDL R7, [R1+0x17c] ;  /* 0x00017c0001077983 */ /* 0x000ee80000100800 */
[----:B------:R0:W-:Y:S04]  /*a570*/  STL [R1+0x74], R0 ;  /* 0x0000740001007387 */ /* 0x0001e80000100800 */
[----:B------:R-:W4:Y:S04]  /*a580*/  LDL R6, [R1+0x184] ;  /* 0x0001840001067983 */ /* 0x000f280000100800 */
[----:B------:R-:W4:Y:S04]  /*a590*/  LDL R5, [R1+0x170] ;  /* 0x0001700001057983 */ /* 0x000f280000100800 */
[----:B------:R-:W4:Y:S04]  /*a5a0*/  LDL R3, [R1+0x18c] ;  /* 0x00018c0001037983 */ /* 0x000f280000100800 */
[----:B------:R-:W4:Y:S04]  /*a5b0*/  LDL R10, [R1+0x178] ;  /* 0x00017800010a7983 */ /* 0x000f280000100800 */
[----:B------:R-:W4:Y:S01]  /*a5c0*/  LDL R4, [R1+0x194] ;  /* 0x0001940001047983 */ /* 0x000f220000100800 */
[----:B------:R-:W-:-:S02]  /*a5d0*/  VIADD R120, R17, 0x39 ;  /* 0x0000003911787836 */ /* 0x000fc40000000000 */
[----:B------:R-:W-:Y:S01]  /*a5e0*/  FMUL R252, R150, UR56 ;  /* 0x0000003896fc7c20 */ /* 0x000fe20008400000 */
[----:B------:R-:W-:Y:S01]  /*a5f0*/  ISETP.GE.AND P3, PT, R16, R122, PT ;  /* 0x0000007a1000720c */ /* 0x000fe20003f66270 */
[----:B------:R-:W-:Y:S01]  /*a600*/  FMUL R149, R149, UR56 ;  /* 0x0000003895957c20 */ /* 0x000fe20008400000 */
[----:B------:R-:W-:Y:S01]  /*a610*/  LOP3.LUT R122, R17, 0x59, RZ, 0xfc, !PT ;  /* 0x00000059117a7812 */ /* 0x000fe200078efcff */
[----:B------:R-:W-:Y:S01]  /*a620*/  FMUL R250, R88, UR56 ;  /* 0x0000003858fa7c20 */ /* 0x000fe20008400000 */
[-C--:B------:R-:W-:Y:S01]  /*a630*/  ISETP.GE.AND P4, PT, R12, R120.reuse, PT ;  /* 0x000000780c00720c */ /* 0x080fe20003f86270 */
[----:B------:R-:W-:Y:S01]  /*a640*/  FMUL R244, R94, UR56 ;  /* 0x000000385ef47c20 */ /* 0x000fe20008400000 */
[----:B------:R-:W-:Y:S01]  /*a650*/  ISETP.GE.AND P5, PT, R16, R120, PT ;  /* 0x000000781000720c */ /* 0x000fe20003fa6270 */
[----:B------:R-:W-:Y:S01]  /*a660*/  FMUL R251, R151, UR56 ;  /* 0x0000003897fb7c20 */ /* 0x000fe20008400000 */
[----:B------:R-:W-:Y:S01]  /*a670*/  LOP3.LUT R120, R17, 0x40, RZ, 0xfc, !PT ;  /* 0x0000004011787812 */ /* 0x000fe200078efcff */
[----:B------:R-:W-:Y:S01]  /*a680*/  FMUL R247, R91, UR56 ;  /* 0x000000385bf77c20 */ /* 0x000fe20008400000 */
[----:B------:R-:W-:Y:S01]  /*a690*/  FSEL R252, R252, -INF , P3 ;  /* 0xff800000fcfc7808 */ /* 0x000fe20001800000 */
[----:B------:R-:W-:Y:S01]  /*a6a0*/  FMUL R243, R95, UR56 ;  /* 0x000000385ff37c20 */ /* 0x000fe20008400000 */
[-C--:B------:R-:W-:Y:S01]  /*a6b0*/  ISETP.GE.AND P6, PT, R16, R122.reuse, PT ;  /* 0x0000007a1000720c */ /* 0x080fe20003fc6270 */
[----:B------:R-:W-:Y:S01]  /*a6c0*/  FMUL R249, R89, UR56 ;  /* 0x0000003859f97c20 */ /* 0x000fe20008400000 */
[C---:B------:R-:W-:Y:S01]  /*a6d0*/  ISETP.GE.AND P1, PT, R12.reuse, R122, PT ;  /* 0x0000007a0c00720c */ /* 0x040fe20003f26270 */
[----:B------:R-:W-:Y:S01]  /*a6e0*/  FMUL R245, R93, UR56 ;  /* 0x000000385df57c20 */ /* 0x000fe20008400000 */
[-C--:B------:R-:W-:Y:S01]  /*a6f0*/  ISETP.GE.AND P3, PT, R12, R120.reuse, PT ;  /* 0x000000780c00720c */ /* 0x080fe20003f66270 */
[----:B------:R-:W-:Y:S01]  /*a700*/  FMUL R242, R96, UR56 ;  /* 0x0000003860f27c20 */ /* 0x000fe20008400000 */
[----:B------:R-:W-:Y:S01]  /*a710*/  LOP3.LUT R122, R17, 0x48, RZ, 0xfc, !PT ;  /* 0x00000048117a7812 */ /* 0x000fe200078efcff */
[----:B------:R-:W-:Y:S01]  /*a720*/  FMUL R246, R92, UR56 ;  /* 0x000000385cf67c20 */ /* 0x000fe20008400000 */
[----:B------:R-:W-:Y:S01]  /*a730*/  FSEL R2, R149, -INF , P4 ;  /* 0xff80000095027808 */ /* 0x000fe20002000000 */
[----:B------:R-:W-:Y:S01]  /*a740*/  FMUL R241, R97, UR56 ;  /* 0x0000003861f17c20 */ /* 0x000fe20008400000 */
[----:B------:R-:W-:Y:S01]  /*a750*/  ISETP.GE.AND P4, PT, R16, R120, PT ;  /* 0x000000781000720c */ /* 0x000fe20003f86270 */
        /* <DEDUP_REMOVED lines=20> */
[----:B------:R-:W4:Y:S01]  /*a8a0*/  LDL R11, [R1+0x180] ;  /* 0x00018000010b7983 */ /* 0x000f220000100800 */
[----:B------:R-:W-:-:S02]  /*a8b0*/  FSEL R247, R247, -INF , P4 ;  /* 0xff800000f7f77808 */ /* 0x000fc40002000000 */
[C---:B------:R-:W-:Y:S01]  /*a8c0*/  ISETP.GE.AND P5, PT, R12.reuse, R120, PT ;  /* 0x000000780c00720c */ /* 0x040fe20003fa6270 */
[----:B------:R-:W-:Y:S01]  /*a8d0*/  FMUL R234, R111, UR56 ;  /* 0x000000386fea7c20 */ /* 0x000fe20008400000 */
[----:B------:R-:W-:Y:S01]  /*a8e0*/  ISETP.GE.AND P4, PT, R12, R88, PT ;  /* 0x000000580c00720c */ /* 0x000fe20003f86270 */
[----:B0-----:R-:W4:Y:S01]  /*a8f0*/  LDL R0, [R1+0x19c] ;  /* 0x00019c0001007983 */ /* 0x001f220000100800 */
[----:B------:R-:W-:Y:S02]  /*a900*/  LOP3.LUT R89, R17, 0x51, RZ, 0xfc, !PT ;  /* 0x0000005111597812 */ /* 0x000fe400078efcff */
[----:B------:R-:W-:Y:S01]  /*a910*/  FSEL R243, R243, -INF , P3 ;  /* 0xff800000f3f37808 */ /* 0x000fe20001800000 */
[----:B------:R-:W-:Y:S01]  /*a920*/  FMUL R235, R114, UR56 ;  /* 0x0000003872eb7c20 */ /* 0x000fe20008400000 */
[----:B------:R-:W-:Y:S01]  /*a930*/  ISETP.GE.AND P3, PT, R12, R19, PT ;  /* 0x000000130c00720c */ /* 0x000fe20003f66270 */
[----:B------:R-:W-:Y:S01]  /*a940*/  FMUL R236, R115, UR56 ;  /* 0x0000003873ec7c20 */ /* 0x000fe20008400000 */
[----:B------:R-:W-:Y:S01]  /*a950*/  FSEL R249, R249, -INF , P5 ;  /* 0xff800000f9f97808 */ /* 0x000fe20002800000 */
[----:B------:R-:W4:Y:S01]  /*a960*/  LDL R159, [R1+0x188] ;  /* 0x00018800019f7983 */ /* 0x000f220000100800 */
[----:B------:R-:W-:-:S02]  /*a970*/  FSEL R245, R245, -INF , P4 ;  /* 0xff800000f5f57808 */ /* 0x000fc40002000000 */
[C---:B------:R-:W-:Y:S01]  /*a980*/  ISETP.GE.AND P5, PT, R12.reuse, R122, PT ;  /* 0x0000007a0c00720c */ /* 0x040fe20003fa6270 */
[----:B------:R-:W4:Y:S01]  /*a990*/  LDL R158, [R1+0x1a4] ;  /* 0x0001a400019e7983 */ /* 0x000f220000100800 */
[----:B------:R-:W-:Y:S02]  /*a9a0*/  ISETP.GE.AND P4, PT, R12, R89, PT ;  /* 0x000000590c00720c */ /* 0x000fe40003f86270 */
[----:B------:R-:W-:Y:S01]  /*a9b0*/  FSEL R242, R242, -INF , P3 ;  /* 0xff800000f2f27808 */ /* 0x000fe20001800000 */
[----:B------:R-:W-:Y:S01]  /*a9c0*/  FMUL R238, R119, UR56 ;  /* 0x0000003877ee7c20 */ /* 0x000fe20008400000 */
[----:B------:R-:W-:Y:S01]  /*a9d0*/  LOP3.LUT R17, R17, 0x58, RZ, 0xfc, !PT ;  /* 0x0000005811117812 */ /* 0x000fe200078efcff */
[----:B------:R-:W4:Y:S01]  /*a9e0*/  LDL R157, [R1+0x190] ;  /* 0x00019000019d7983 */ /* 0x000f220000100800 */
[----:B------:R-:W-:Y:S02]  /*a9f0*/  ISETP.GE.AND P3, PT, R16, R19, PT ;  /* 0x000000131000720c */ /* 0x000fe40003f66270 */
[----:B------:R-:W-:Y:S01]  /*aa00*/  FSEL R246, R246, -INF , P5 ;  /* 0xff800000f6f67808 */ /* 0x000fe20002800000 */
[----:B------:R-:W4:Y:S01]  /*aa10*/  LDL R156, [R1+0x198] ;  /* 0x00019800019c7983 */ /* 0x000f220000100800 */
[----:B------:R-:W-:-:S02]  /*aa20*/  FSEL R241, R241, -INF , P4 ;  /* 0xff800000f1f17808 */ /* 0x000fc40002000000 */
[C---:B------:R-:W-:Y:S01]  /*aa30*/  ISETP.GE.AND P5, PT, R16.reuse, R89, PT ;  /* 0x000000591000720c */ /* 0x040fe20003fa6270 */
[----:B------:R-:W4:Y:S01]  /*aa40*/  LDL R9, [R1+0x1ac] ;  /* 0x0001ac0001097983 */ /* 0x000f220000100800 */
[-C--:B------:R-:W-:Y:S02]  /*aa50*/  ISETP.GE.AND P4, PT, R16, R17.reuse, PT ;  /* 0x000000111000720c */ /* 0x080fe40003f86270 */
[----:B------:R-:W-:Y:S01]  /*aa60*/  FSEL R240, R240, -INF , P3 ;  /* 0xff800000f0f07808 */ /* 0x000fe20001800000 */
[----:B------:R-:W4:Y:S01]  /*aa70*/  LDL R155, [R1+0x1b4] ;  /* 0x0001b400019b7983 */ /* 0x000f220000100800 */
[--C-:B------:R-:W-:Y:S02]  /*aa80*/  SHF.R.U32.HI R16, RZ, 0xf, R223.reuse ;  /* 0x0000000fff107819 */ /* 0x100fe400000116df */
[----:B------:R-:W-:Y:S01]  /*aa90*/  ISETP.GE.AND P3, PT, R12, R17, PT ;  /* 0x000000110c00720c */ /* 0x000fe20003f66270 */
[----:B------:R-:W4:Y:S01]  /*aaa0*/  LDL R154, [R1+0x1a0] ;  /* 0x0001a000019a7983 */ /* 0x000f220000100800 */
[----:B------:R-:W-:-:S02]  /*aab0*/  SHF.R.U32.HI R17, RZ, 0xe, R223 ;  /* 0x0000000eff117819 */ /* 0x000fc400000116df */
[----:B------:R-:W-:Y:S01]  /*aac0*/  FSEL R239, R239, -INF , P5 ;  /* 0xff800000efef7808 */ /* 0x000fe20002800000 */
[----:B------:R-:W-:Y:S01]  /*aad0*/  FMUL R237, R118, UR56 ;  /* 0x0000003876ed7c20 */ /* 0x000fe20008400000 */
[----:B------:R-:W-:Y:S01]  /*aae0*/  LOP3.LUT P5, RZ, R16, 0x1, RZ, 0xc0, !PT ;  /* 0x0000000110ff7812 */ /* 0x000fe200078ac0ff */
[----:B------:R-:W-:Y:S01]  /*aaf0*/  USHF.R.S32.HI UR6, URZ, 0x1f, UR4 ;  /* 0x0000001f3f067899 */ /* 0x000fe20008011404 */
[----:B------:R-:W-:Y:S01]  /*ab00*/  FSEL R16, R100, -INF , P3 ;  /* 0xff80000064107808 */ /* 0x000fe20001800000 */
[----:B------:R-:W4:Y:S01]  /*ab10*/  LDL R153, [R1+0x1a8] ;  /* 0x0001a80001997983 */ /* 0x000f220000100800 */
[--C-:B------:R-:W-:Y:S02]  /*ab20*/  SHF.R.U32.HI R18, RZ, 0xd, R223.reuse ;  /* 0x0000000dff127819 */ /* 0x100fe400000116df */
[----:B------:R-:W-:Y:S01]  /*ab30*/  LOP3.LUT P3, RZ, R17, 0x1, RZ, 0xc0, !PT ;  /* 0x0000000111ff7812 */ /* 0x000fe2000786c0ff */
[----:B------:R-:W4:Y:S01]  /*ab40*/  LDL R21, [R1+0x1b0] ;  /* 0x0001b00001157983 */ /* 0x000f220000100800 */
[----:B------:R-:W-:-:S02]  /*ab50*/  SHF.R.U32.HI R22, RZ, 0xa, R223 ;  /* 0x0000000aff167819 */ /* 0x000fc400000116df */
[--C-:B------:R-:W-:Y:S01]  /*ab60*/  SHF.R.U32.HI R19, RZ, 0xc, R223.reuse ;  /* 0x0000000cff137819 */ /* 0x100fe200000116df */
[----:B------:R-:W4:Y:S01]  /*ab70*/  LDL R152, [R1+0x1c4] ;  /* 0x0001c40001987983 */ /* 0x000f220000100800 */
[----:B------:R-:W-:Y:S02]  /*ab80*/  SHF.R.U32.HI R23, RZ, 0x9, R223 ;  /* 0x00000009ff177819 */ /* 0x000fe400000116df */
[----:B------:R-:W-:Y:S01]  /*ab90*/  FSEL R17, R101, -INF , P1 ;  /* 0xff80000065117808 */ /* 0x000fe20000800000 */
[----:B------:R-:W4:Y:S01]  /*aba0*/  LDL R13, [R1+0x1c0] ;  /* 0x0001c000010d7983 */ /* 0x000f220000100800 */
[----:B------:R-:W-:Y:S02]  /*abb0*/  LOP3.LUT P1, RZ, R18, 0x1, RZ, 0xc0, !PT ;  /* 0x0000000112ff7812 */ /* 0x000fe4000782c0ff */
[----:B------:R-:W-:Y:S01]  /*abc0*/  FSEL R20, R20, -INF , !P5 ;  /* 0xff80000014147808 */ /* 0x000fe20006800000 */
[----:B------:R-:W4:Y:S01]  /*abd0*/  LDL R15, [R1+0x1b8] ;  /* 0x0001b800010f7983 */ /* 0x000f220000100800 */
[----:B------:R-:W-:-:S02]  /*abe0*/  FSEL R18, R102, -INF , P4 ;  /* 0xff80000066127808 */ /* 0x000fc40002000000 */
[----:B------:R-:W-:Y:S01]  /*abf0*/  LOP3.LUT P5, RZ, R22, 0x1, RZ, 0xc0, !PT ;  /* 0x0000000116ff7812 */ /* 0x000fe200078ac0ff */
[----:B------:R-:W4:Y:S01]  /*ac00*/  LDL R14, [R1+0x1d4] ;  /* 0x0001d400010e7983 */ /* 0x000f220000100800 */
[----:B------:R-:W-:Y:S02]  /*ac10*/  FSEL R230, R230, -INF , !P3 ;  /* 0xff800000e6e67808 */ /* 0x000fe40005800000 */
[----:B------:R-:W-:Y:S01]  /*ac20*/  LOP3.LUT P4, RZ, R19, 0x1, RZ, 0xc0, !PT ;  /* 0x0000000113ff7812 */ /* 0x000fe2000788c0ff */
[----:B------:R-:W-:Y:S01]  /*ac30*/  FMUL R103, R103, UR56 ;  /* 0x0000003867677c20 */ /* 0x000fe20008400000 */
[--C-:B------:R-:W-:Y:S01]  /*ac40*/  SHF.R.U32.HI R22, RZ, 0x8, R223.reuse ;  /* 0x00000008ff167819 */ /* 0x100fe200000116df */
[----:B------:R-:W4:Y:S01]  /*ac50*/  LDL R12, [R1+0x1d8] ;  /* 0x0001d800010c7983 */ /* 0x000f220000100800 */
[----:B------:R-:W-:Y:S02]  /*ac60*/  LOP3.LUT P3, RZ, R23, 0x1, RZ, 0xc0, !PT ;  /* 0x0000000117ff7812 */ /* 0x000fe4000786c0ff */
[----:B------:R-:W-:Y:S01]  /*ac70*/  SHF.R.U32.HI R23, RZ, 0x7, R223 ;  /* 0x00000007ff177819 */ /* 0x000fe200000116df */
[----:B------:R-:W4:Y:S01]  /*ac80*/  LDL R168, [R1+0x288] ;  /* 0x0002880001a87983 */ /* 0x000f220000100800 */
[----:B------:R-:W-:-:S02]  /*ac90*/  FSEL R231, R231, -INF , !P1 ;  /* 0xff800000e7e77808 */ /* 0x000fc40004800000 */
[----:B------:R-:W-:Y:S01]  /*aca0*/  LOP3.LUT P1, RZ, R22, 0x1, RZ, 0xc0, !PT ;  /* 0x0000000116ff7812 */ /* 0x000fe2000782c0ff */
[----:B------:R-:W4:Y:S01]  /*acb0*/  LDL R167, [R1+0x280] ;  /* 0x0002800001a77983 */ /* 0x000f220000100800 */
[----:B------:R-:W-:Y:S02]  /*acc0*/  FSEL R232, R232, -INF , !P4 ;  /* 0xff800000e8e87808 */ /* 0x000fe40006000000 */
        /* <DEDUP_REMOVED lines=9> */
[----:B------:R-:W-:Y:S01]  /*ad60*/  SHF.R.U32.HI R22, RZ, 0x1, R223 ;  /* 0x00000001ff167819 */ /* 0x000fe200000116df */
[----:B------:R-:W4:Y:S01]  /*ad70*/  LDL R170, [R1+0x2ac] ;  /* 0x0002ac0001aa7983 */ /* 0x000f220000100800 */
[----:B------:R-:W-:Y:S02]  /*ad80*/  LOP3.LUT P1, RZ, R23, 0x1, RZ, 0xc0, !PT ;  /* 0x0000000117ff7812 */ /* 0x000fe4000782c0ff */
[----:B------:R-:W-:Y:S01]  /*ad90*/  FSEL R235, R235, -INF , !P3 ;  /* 0xff800000ebeb7808 */ /* 0x000fe20005800000 */
[----:B------:R-:W4:Y:S01]  /*ada0*/  LDL R175, [R1+0x2a0] ;  /* 0x0002a00001af7983 */ /* 0x000f220000100800 */
[----:B------:R-:W-:-:S02]  /*adb0*/  LOP3.LUT P3, RZ, R22, 0x1, RZ, 0xc0, !PT ;  /* 0x0000000116ff7812 */ /* 0x000fc4000786c0ff */
[----:B------:R-:W-:Y:S01]  /*adc0*/  FSEL R236, R236, -INF , !P1 ;  /* 0xff800000ecec7808 */ /* 0x000fe20004800000 */
[----:B------:R-:W4:Y:S01]  /*add0*/  LDL R174, [R1+0x2bc] ;  /* 0x0002bc0001ae7983 */ /* 0x000f220000100800 */
[----:B------:R-:W-:Y:S02]  /*ade0*/  FSEL R238, R238, -INF , P2 ;  /* 0xff800000eeee7808 */ /* 0x000fe40001000000 */
[----:B------:R-:W-:Y:S01]  /*adf0*/  FSEL R237, R237, -INF , !P3 ;  /* 0xff800000eded7808 */ /* 0x000fe20005800000 */
[----:B------:R-:W4:Y:S04]  /*ae00*/  LDL R196, [R1+0x308] ;  /* 0x0003080001c47983 */ /* 0x000f280000100800 */
[----:B------:R-:W4:Y:S04]  /*ae10*/  LDL R198, [R1+0x310] ;  /* 0x0003100001c67983 */ /* 0x000f280000100800 */
[----:B------:R-:W4:Y:S01]  /*ae20*/  LDL R200, [R1+0x324] ;  /* 0x0003240001c87983 */ /* 0x000f220000100800 */
[----:B------:R-:W-:-:S02]  /*ae30*/  SHF.R.U32.HI R187, RZ, 0x6, R223 ;  /* 0x00000006ffbb7819 */ /* 0x000fc400000116df */
[----:B------:R-:W-:Y:S01]  /*ae40*/  SHF.R.U32.HI R189, RZ, 0x3, R223 ;  /* 0x00000003ffbd7819 */ /* 0x000fe200000116df */
[----:B------:R-:W4:Y:S01]  /*ae50*/  LDL R204, [R1+0x328] ;  /* 0x0003280001cc7983 */ /* 0x000f220000100800 */
[----:B--2---:R-:W-:-:S03]  /*ae60*/  IADD3 R22, P1, R8, UR4, RZ ;  /* 0x0000000408167c10 */ /* 0x004fc6000ff3e0ff */
[----:B------:R-:W2:Y:S01]  /*ae70*/  LDL R8, [R1+0x1bc] ;  /* 0x0001bc0001087983 */ /* 0x000ea20000100800 */
[----:B---3--:R-:W-:-:S03]  /*ae80*/  IADD3 R88, P3, R7, UR4, RZ ;  /* 0x0000000407587c10 */ /* 0x008fc6000ff7e0ff */
[----:B------:R-:W3:Y:S01]  /*ae90*/  LDL R7, [R1+0x1dc] ;  /* 0x0001dc0001077983 */ /* 0x000ee20000100800 */
[----:B----4-:R-:W-:-:S03]  /*aea0*/  IADD3 R90, P2, R6, UR4, RZ ;  /* 0x00000004065a7c10 */ /* 0x010fc6000ff5e0ff */
[----:B------:R-:W4:Y:S01]  /*aeb0*/  LDL R6, [R1+0x1cc] ;  /* 0x0001cc0001067983 */ /* 0x000f220000100800 */
[----:B------:R-:W-:-:S03]  /*aec0*/  IADD3.X R23, R5, UR6, RZ, P1, !PT ;  /* 0x0000000605177c10 */ /* 0x000fc60008ffe4ff */
[----:B------:R-:W4:Y:S01]  /*aed0*/  LDL R5, [R1+0x1c8] ;  /* 0x0001c80001057983 */ /* 0x000f220000100800 */
[----:B------:R-:W-:-:S03]  /*aee0*/  IADD3 R92, P1, R3, UR4, RZ ;  /* 0x00000004035c7c10 */ /* 0x000fc6000ff3e0ff */
[----:B------:R-:W4:Y:S01]  /*aef0*/  LDL R3, [R1+0x1e4] ;  /* 0x0001e40001037983 */ /* 0x000f220000100800 */
[----:B------:R-:W-:-:S03]  /*af00*/  IADD3.X R89, R10, UR6, RZ, P3, !PT ;  /* 0x000000060a597c10 */ /* 0x000fc60009ffe4ff */
[----:B------:R-:W4:Y:S01]  /*af10*/  LDL R10, [R1+0x1d0] ;  /* 0x0001d000010a7983 */ /* 0x000f220000100800 */
[----:B------:R-:W-:-:S03]  /*af20*/  IADD3 R94, P3, R4, UR4, RZ ;  /* 0x00000004045e7c10 */ /* 0x000fc6000ff7e0ff */
[----:B------:R-:W4:Y:S01]  /*af30*/  LDL R4, [R1+0x1ec] ;  /* 0x0001ec0001047983 */ /* 0x000f220000100800 */
[----:B------:R-:W-:Y:S02]  /*af40*/  FSEL R19, R103, -INF , P6 ;  /* 0xff80000067137808 */ /* 0x000fe40003000000 */
[----:B------:R-:W-:Y:S02]  /*af50*/  IADD3.X R91, R11, UR6, RZ, P2, !PT ;  /* 0x000000060b5b7c10 */ /* 0x000fe400097fe4ff */
[----:B------:R-:W4:Y:S01]  /*af60*/  LDL R11, [R1+0x1f4] ;  /* 0x0001f400010b7983 */ /* 0x000f220000100800 */
[----:B------:R-:W-:-:S03]  /*af70*/  IADD3 R96, P2, R0, UR4, RZ ;  /* 0x0000000400607c10 */ /* 0x000fc6000ff5e0ff */
[----:B------:R-:W4:Y:S01]  /*af80*/  LDL R0, [R1+0x1e0] ;  /* 0x0001e00001007983 */ /* 0x000f220000100800 */
[----:B------:R-:W-:-:S03]  /*af90*/  IADD3.X R93, R159, UR6, RZ, P1, !PT ;  /* 0x000000069f5d7c10 */ /* 0x000fc60008ffe4ff */
[----:B------:R-:W4:Y:S01]  /*afa0*/  LDL R159, [R1+0x21c] ;  /* 0x00021c00019f7983 */ /* 0x000f220000100800 */
[----:B------:R-:W-:-:S03]  /*afb0*/  IADD3 R98, P1, R158, UR4, RZ ;  /* 0x000000049e627c10 */ /* 0x000fc6000ff3e0ff */
[----:B------:R-:W4:Y:S01]  /*afc0*/  LDL R158, [R1+0x208] ;  /* 0x00020800019e7983 */ /* 0x000f220000100800 */
[----:B------:R-:W-:-:S03]  /*afd0*/  IADD3.X R95, R157, UR6, RZ, P3, !PT ;  /* 0x000000069d5f7c10 */ /* 0x000fc60009ffe4ff */
[----:B------:R-:W4:Y:S01]  /*afe0*/  LDL R157, [R1+0x224] ;  /* 0x00022400019d7983 */ /* 0x000f220000100800 */
[----:B------:R-:W-:-:S03]  /*aff0*/  IADD3.X R97, R156, UR6, RZ, P2, !PT ;  /* 0x000000069c617c10 */ /* 0x000fc600097fe4ff */
[----:B------:R-:W4:Y:S01]  /*b000*/  LDL R156, [R1+0x22c] ;  /* 0x00022c00019c7983 */ /* 0x000f220000100800 */
[----:B------:R-:W-:-:S03]  /*b010*/  IADD3 R100, P3, R9, UR4, RZ ;  /* 0x0000000409647c10 */ /* 0x000fc6000ff7e0ff */
[----:B------:R-:W4:Y:S01]  /*b020*/  LDL R9, [R1+0x1fc] ;  /* 0x0001fc0001097983 */ /* 0x000f220000100800 */
[----:B------:R-:W-:-:S03]  /*b030*/  IADD3 R102, P2, R155, UR4, RZ ;  /* 0x000000049b667c10 */ /* 0x000fc6000ff5e0ff */
[----:B------:R-:W4:Y:S01]  /*b040*/  LDL R155, [R1+0x218] ;  /* 0x00021800019b7983 */ /* 0x000f220000100800 */
[----:B------:R-:W-:-:S03]  /*b050*/  IADD3.X R99, R154, UR6, RZ, P1, !PT ;  /* 0x000000069a637c10 */ /* 0x000fc60008ffe4ff */
[----:B------:R-:W4:Y:S01]  /*b060*/  LDL R154, [R1+0x234] ;  /* 0x00023400019a7983 */ /* 0x000f220000100800 */
[----:B------:R-:W-:-:S03]  /*b070*/  IADD3.X R101, R153, UR6, RZ, P3, !PT ;  /* 0x0000000699657c10 */ /* 0x000fc60009ffe4ff */
[----:B------:R-:W4:Y:S01]  /*b080*/  LDL R153, [R1+0x23c] ;  /* 0x00023c0001997983 */ /* 0x000f220000100800 */
[----:B------:R-:W-:-:S03]  /*b090*/  IADD3.X R103, R21, UR6, RZ, P2, !PT ;  /* 0x0000000615677c10 */ /* 0x000fc600097fe4ff */
[----:B------:R-:W4:Y:S01]  /*b0a0*/  LDL R21, [R1+0x244] ;  /* 0x0002440001157983 */ /* 0x000f220000100800 */
[----:B------:R-:W-:-:S03]  /*b0b0*/  IADD3 R106, P3, R152, UR4, RZ ;  /* 0x00000004986a7c10 */ /* 0x000fc6000ff7e0ff */
[----:B------:R-:W4:Y:S01]  /*b0c0*/  LDL R152, [R1+0x228] ;  /* 0x0002280001987983 */ /* 0x000f220000100800 */
[----:B------:R-:W-:-:S03]  /*b0d0*/  IADD3.X R107, R13, UR6, RZ, P3, !PT ;  /* 0x000000060d6b7c10 */ /* 0x000fc60009ffe4ff */
        /* <DEDUP_REMOVED lines=11> */
[----:B------:R-:W-:Y:S02]  /*b190*/  IADD3.X R105, R15, UR6, RZ, P1, !PT ;  /* 0x000000060f697c10 */ /* 0x000fe40008ffe4ff */
[----:B------:R-:W-:Y:S01]  /*b1a0*/  IADD3 R114, P1, R14, UR4, RZ ;  /* 0x000000040e727c10 */ /* 0x000fe2000ff3e0ff */
[----:B------:R-:W4:Y:S03]  /*b1b0*/  LDL R15, [R1+0x24c] ;  /* 0x00024c00010f7983 */ /* 0x000f260000100800 */
[----:B------:R-:W-:Y:S01]  /*b1c0*/  IADD3.X R115, R10, UR6, RZ, P1, !PT ;  /* 0x000000060a737c10 */ /* 0x000fe20008ffe4ff */
[----:B------:R-:W4:Y:S01]  /*b1d0*/  LDL R14, [R1+0x238] ;  /* 0x00023800010e7983 */ /* 0x000f220000100800 */
[----:B------:R-:W-:-:S03]  /*b1e0*/  IADD3 R122, P1, R4, UR4, RZ ;  /* 0x00000004047a7c10 */ /* 0x000fc6000ff3e0ff */
[----:B------:R-:W4:Y:S04]  /*b1f0*/  LDL R10, [R1+0x214] ;  /* 0x00021400010a7983 */ /* 0x000f280000100800 */
        /* <DEDUP_REMOVED lines=9> */
[----:B--2---:R-:W-:-:S03]  /*b290*/  IADD3.X R123, R8, UR6, RZ, P1, !PT ;  /* 0x00000006087b7c10 */ /* 0x004fc60008ffe4ff */
[----:B------:R-:W2:Y:S01]  /*b2a0*/  LDL R8, [R1+0x230] ;  /* 0x0002300001087983 */ /* 0x000ea20000100800 */
[----:B---3--:R-:W-:-:S03]  /*b2b0*/  IADD3.X R125, R7, UR6, RZ, P3, !PT ;  /* 0x00000006077d7c10 */ /* 0x008fc60009ffe4ff */
[----:B------:R-:W3:Y:S01]  /*b2c0*/  LDL R7, [R1+0x248] ;  /* 0x0002480001077983 */ /* 0x000ee20000100800 */
[----:B----4-:R-:W-:-:S03]  /*b2d0*/  IADD3 R128, P1, R6, UR4, RZ ;  /* 0x0000000406807c10 */ /* 0x010fc6000ff3e0ff */
        /* <DEDUP_REMOVED lines=9> */
[----:B------:R-:W-:Y:S02]  /*b370*/  IADD3 R134, P1, R159, UR4, RZ ;  /* 0x000000049f867c10 */ /* 0x000fe4000ff3e0ff */
[----:B------:R-:W-:Y:S02]  /*b380*/  IADD3.X R131, R158, UR6, RZ, P3, !PT ;  /* 0x000000069e837c10 */ /* 0x000fe40009ffe4ff */
[----:B------:R-:W-:Y:S02]  /*b390*/  IADD3 R136, P3, R157, UR4, RZ ;  /* 0x000000049d887c10 */ /* 0x000fe4000ff7e0ff */
[----:B------:R-:W-:Y:S02]  /*b3a0*/  IADD3.X R135, R155, UR6, RZ, P1, !PT ;  /* 0x000000069b877c10 */ /* 0x000fe40008ffe4ff */
[----:B------:R-:W-:Y:S02]  /*b3b0*/  IADD3 R140, P1, R154, UR4, RZ ;  /* 0x000000049a8c7c10 */ /* 0x000fe4000ff3e0ff */
[----:B------:R-:W-:-:S02]  /*b3c0*/  IADD3.X R133, R0, UR6, RZ, P2, !PT ;  /* 0x0000000600857c10 */ /* 0x000fc400097fe4ff */
[----:B------:R-:W4:Y:S01]  /*b3d0*/  LDL R0, [R1+0x260] ;  /* 0x0002600001007983 */ /* 0x000f220000100800 */
[----:B------:R-:W-:-:S04]  /*b3e0*/  IADD3 R138, P2, R156, UR4, RZ ;  /* 0x000000049c8a7c10 */ /* 0x000fc8000ff5e0ff */
[----:B------:R-:W-:Y:S02]  /*b3f0*/  IADD3.X R139, R152, UR6, RZ, P2, !PT ;  /* 0x00000006988b7c10 */ /* 0x000fe400097fe4ff */
[----:B------:R-:W-:Y:S02]  /*b400*/  IADD3 R144, P2, R21, UR4, RZ ;  /* 0x0000000415907c10 */ /* 0x000fe4000ff5e0ff */
[----:B------:R-:W4:Y:S01]  /*b410*/  LDL R21, [R1+0x2a8] ;  /* 0x0002a80001157983 */ /* 0x000f220000100800 */
[----:B------:R-:W-:-:S03]  /*b420*/  IADD3.X R137, R9, UR6, RZ, P3, !PT ;  /* 0x0000000609897c10 */ /* 0x000fc60009ffe4ff */
[----:B------:R-:W4:Y:S01]  /*b430*/  LDL R9, [R1+0x27c] ;  /* 0x00027c0001097983 */ /* 0x000f220000100800 */
[----:B------:R-:W-:-:S04]  /*b440*/  IADD3 R142, P3, R153, UR4, RZ ;  /* 0x00000004998e7c10 */ /* 0x000fc8000ff7e0ff */
[----:B------:R-:W-:Y:S02]  /*b450*/  IADD3.X R143, R14, UR6, RZ, P3, !PT ;  /* 0x000000060e8f7c10 */ /* 0x000fe40009ffe4ff */
[----:B------:R-:W-:Y:S01]  /*b460*/  IADD3 R148, P3, R13, UR4, RZ ;  /* 0x000000040d947c10 */ /* 0x000fe2000ff7e0ff */
[----:B------:R-:W4:Y:S04]  /*b470*/  LDL R14, [R1+0x2cc] ;  /* 0x0002cc00010e7983 */ /* 0x000f280000100800 */
[----:B------:R-:W4:Y:S01]  /*b480*/  LDL R13, [R1+0x2b8] ;  /* 0x0002b800010d7983 */ /* 0x000f220000100800 */
[----:B--2---:R-:W-:-:S03]  /*b490*/  IADD3.X R141, R8, UR6, RZ, P1, !PT ;  /* 0x00000006088d7c10 */ /* 0x004fc60008ffe4ff */
[----:B------:R-:W2:Y:S01]  /*b4a0*/  LDL R8, [R1+0x268] ;  /* 0x0002680001087983 */ /* 0x000ea20000100800 */
[----:B------:R-:W-:-:S03]  /*b4b0*/  IADD3 R146, P1, R15, UR4, RZ ;  /* 0x000000040f927c10 */ /* 0x000fc6000ff3e0ff */
[----:B------:R-:W2:Y:S01]  /*b4c0*/  LDL R15, [R1+0x2b0] ;  /* 0x0002b000010f7983 */ /* 0x000ea20000100800 */
[----:B---3--:R-:W-:-:S03]  /*b4d0*/  IADD3.X R147, R7, UR6, RZ, P1, !PT ;  /* 0x0000000607937c10 */ /* 0x008fc60008ffe4ff */
[----:B------:R-:W3:Y:S01]  /*b4e0*/  LDL R7, [R1+0x28c] ;  /* 0x00028c0001077983 */ /* 0x000ee20000100800 */
[----:B----4-:R-:W-:-:S03]  /*b4f0*/  IADD3.X R145, R6, UR6, RZ, P2, !PT ;  /* 0x0000000606917c10 */ /* 0x010fc600097fe4ff */
[----:B------:R-:W4:Y:S01]  /*b500*/  LDL R6, [R1+0x284] ;  /* 0x0002840001067983 */ /* 0x000f220000100800 */
[----:B------:R-:W-:Y:S02]  /*b510*/  IADD3 R150, P2, R11, UR4, RZ ;  /* 0x000000040b967c10 */ /* 0x000fe4000ff5e0ff */
[----:B------:R-:W-:Y:S01]  /*b520*/  IADD3 R152, P1, R5, UR4, RZ ;  /* 0x0000000405987c10 */ /* 0x000fe2000ff3e0ff */
[----:B------:R-:W3:Y:S04]  /*b530*/  LDL R11, [R1+0x270] ;  /* 0x00027000010b7983 */ /* 0x000ee80000100800 */
[----:B------:R-:W3:Y:S01]  /*b540*/  LDL R5, [R1+0x278] ;  /* 0x0002780001057983 */ /* 0x000ee20000100800 */
[----:B------:R-:W-:-:S03]  /*b550*/  IADD3.X R149, R3, UR6, RZ, P3, !PT ;  /* 0x0000000603957c10 */ /* 0x000fc60009ffe4ff */
[----:B------:R-:W3:Y:S01]  /*b560*/  LDL R3, [R1+0x294] ;  /* 0x0002940001037983 */ /* 0x000ee20000100800 */
[----:B------:R-:W-:Y:S02]  /*b570*/  IADD3.X R151, R10, UR6, RZ, P2, !PT ;  /* 0x000000060a977c10 */ /* 0x000fe400097fe4ff */
[----:B------:R-:W-:Y:S01]  /*b580*/  IADD3 R154, P3, R12, UR4, RZ ;  /* 0x000000040c9a7c10 */ /* 0x000fe2000ff7e0ff */
[----:B------:R-:W3:Y:S01]  /*b590*/  LDL R10, [R1+0x2c4] ;  /* 0x0002c400010a7983 */ /* 0x000ee20000100800 */
[----:B------:R-:W-:-:S03]  /*b5a0*/  IADD3 R156, P2, R4, UR4, RZ ;  /* 0x00000004049c7c10 */ /* 0x000fc6000ff5e0ff */
[----:B------:R-:W3:Y:S04]  /*b5b0*/  LDL R4, [R1+0x2a4] ;  /* 0x0002a40001047983 */ /* 0x000ee80000100800 */
[----:B------:R-:W3:Y:S01]  /*b5c0*/  LDL R12, [R1+0x2c8] ;  /* 0x0002c800010c7983 */ /* 0x000ee20000100800 */
[----:B------:R-:W-:-:S03]  /*b5d0*/  IADD3.X R153, R0, UR6, RZ, P1, !PT ;  /* 0x0000000600997c10 */ /* 0x000fc60008ffe4ff */
[----:B------:R-:W3:Y:S01]  /*b5e0*/  LDL R0, [R1+0x2b4] ;  /* 0x0002b40001007983 */ /* 0x000ee20000100800 */
[----:B------:R-:W-:-:S03]  /*b5f0*/  IADD3 R158, P1, R9, UR4, RZ ;  /* 0x00000004099e7c10 */ /* 0x000fc6000ff3e0ff */
[----:B------:R-:W3:Y:S01]  /*b600*/  LDL R9, [R1+0x2d4] ;  /* 0x0002d40001097983 */ /* 0x000ee20000100800 */
[----:B--2---:R-:W-:-:S03]  /*b610*/  IADD3.X R155, R8, UR6, RZ, P3, !PT ;  /* 0x00000006089b7c10 */ /* 0x004fc60009ffe4ff */
[----:B------:R-:W2:Y:S01]  /*b620*/  LDL R8, [R1+0x2c0] ;  /* 0x0002c00001087983 */ /* 0x000ea20000100800 */
[----:B----4-:R-:W-:-:S03]  /*b630*/  IADD3 R160, P3, R6, UR4, RZ ;  /* 0x0000000406a07c10 */ /* 0x010fc6000ff7e0ff */
[----:B------:R-:W4:Y:S01]  /*b640*/  LDL R6, [R1+0x2dc] ;  /* 0x0002dc0001067983 */ /* 0x000f220000100800 */
[----:B---3--:R-:W-:Y:S02]  /*b650*/  IADD3.X R157, R11, UR6, RZ, P2, !PT ;  /* 0x000000060b9d7c10 */ /* 0x008fe400097fe4ff */
[----:B------:R-:W-:Y:S01]  /*b660*/  IADD3 R162, P2, R7, UR4, RZ ;  /* 0x0000000407a27c10 */ /* 0x000fe2000ff5e0ff */
[----:B------:R-:W3:Y:S01]  /*b670*/  LDL R11, [R1+0x2d0] ;  /* 0x0002d000010b7983 */ /* 0x000ee20000100800 */
[----:B------:R-:W-:-:S03]  /*b680*/  IADD3.X R159, R5, UR6, RZ, P1, !PT ;  /* 0x00000006059f7c10 */ /* 0x000fc60008ffe4ff */
[----:B------:R-:W3:Y:S04]  /*b690*/  LDL R7, [R1+0x2e4] ;  /* 0x0002e40001077983 */ /* 0x000ee80000100800 */
[----:B------:R-:W3:Y:S01]  /*b6a0*/  LDL R5, [R1+0x2ec] ;  /* 0x0002ec0001057983 */ /* 0x000ee20000100800 */
[----:B------:R-:W-:-:S03]  /*b6b0*/  IADD3 R164, P1, R3, UR4, RZ ;  /* 0x0000000403a47c10 */ /* 0x000fc6000ff3e0ff */
[----:B------:R-:W3:Y:S01]  /*b6c0*/  LDL R3, [R1+0x2d8] ;  /* 0x0002d80001037983 */ /* 0x000ee20000100800 */
[----:B------:R-:W-:Y:S02]  /*b6d0*/  IADD3.X R163, R168, UR6, RZ, P2, !PT ;  /* 0x00000006a8a37c10 */ /* 0x000fe400097fe4ff */
[----:B------:R-:W-:Y:S02]  /*b6e0*/  IADD3 R168, P2, R4, UR4, RZ ;  /* 0x0000000404a87c10 */ /* 0x000fe4000ff5e0ff */
[----:B------:R-:W3:Y:S01]  /*b6f0*/  LDL R4, [R1+0x2f4] ;  /* 0x0002f40001047983 */ /* 0x000ee20000100800 */
[----:B------:R-:W-:Y:S02]  /*b700*/  IADD3.X R161, R167, UR6, RZ, P3, !PT ;  /* 0x00000006a7a17c10 */ /* 0x000fe40009ffe4ff */
[----:B------:R-:W-:Y:S02]  /*b710*/  IADD3 R166, P3, R166, UR4, RZ ;  /* 0x00000004a6a67c10 */ /* 0x000fe4000ff7e0ff */
[----:B------:R-:W-:-:S02]  /*b720*/  IADD3.X R165, R171, UR6, RZ, P1, !PT ;  /* 0x00000006aba57c10 */ /* 0x000fc40008ffe4ff */
[----:B------:R-:W-:Y:S02]  /*b730*/  IADD3.X R167, R172, UR6, RZ, P3, !PT ;  /* 0x00000006aca77c10 */ /* 0x000fe40009ffe4ff */
[----:B------:R-:W-:Y:S02]  /*b740*/  IADD3 R170, P1, R170, UR4, RZ ;  /* 0x00000004aaaa7c10 */ /* 0x000fe4000ff3e0ff */
[----:B------:R-:W-:Y:S02]  /*b750*/  IADD3.X R169, R175, UR6, RZ, P2, !PT ;  /* 0x00000006afa97c10 */ /* 0x000fe400097fe4ff */
[----:B------:R-:W-:Y:S02]  /*b760*/  IADD3 R174, P2, R174, UR4, RZ ;  /* 0x00000004aeae7c10 */ /* 0x000fe4000ff5e0ff */
[----:B------:R-:W-:Y:S02]  /*b770*/  IADD3.X R171, R21, UR6, RZ, P1, !PT ;  /* 0x0000000615ab7c10 */ /* 0x000fe40008ffe4ff */
        /* <DEDUP_REMOVED lines=8> */
[----:B------:R-:W-:Y:S01]  /*b800*/  IADD3 R178, P3, R14, UR4, RZ ;  /* 0x000000040eb27c10 */ /* 0x000fe2000ff7e0ff */
[----:B------:R-:W3:Y:S03]  /*b810*/  LDL R15, [R1+0x304] ;  /* 0x00030400010f7983 */ /* 0x000ee60000100800 */
[----:B------:R-:W-:Y:S01]  /*b820*/  IADD3.X R179, R12, UR6, RZ, P3, !PT ;  /* 0x000000060cb37c10 */ /* 0x000fe20009ffe4ff */
[----:B------:R-:W3:Y:S04]  /*b830*/  LDL R14, [R1+0x31c] ;  /* 0x00031c00010e7983 */ /* 0x000ee80000100800 */
[----:B------:R-:W3:Y:S01]  /*b840*/  LDL R12, [R1+0x334] ;  /* 0x00033400010c7983 */ /* 0x000ee20000100800 */
[----:B------:R-:W-:-:S03]  /*b850*/  SHF.R.U32.HI R226, RZ, 0x2, R223 ;  /* 0x00000002ffe27819 */ /* 0x000fc600000116df */
[----:B------:R-:W3:Y:S01]  /*b860*/  LDG.E.U8 R172, desc[UR58][R172.64] ;  /* 0x0000003aacac7981 */ /* 0x000ee2000c1e1100 */
[----:B------:R-:W-:-:S03]  /*b870*/  IADD3 R180, P2, R9, UR4, RZ ;  /* 0x0000000409b47c10 */ /* 0x000fc6000ff5e0ff */
[----:B------:R-:W3:Y:S01]  /*b880*/  LDL R9, [R1+0x2f0] ;  /* 0x0002f00001097983 */ /* 0x000ee20000100800 */
[----:B--2---:R-:W-:-:S03]  /*b890*/  IADD3.X R177, R8, UR6, RZ, P1, !PT ;  /* 0x0000000608b17c10 */ /* 0x004fc60008ffe4ff */
[----:B------:R-:W2:Y:S01]  /*b8a0*/  LDL R8, [R1+0x2fc] ;  /* 0x0002fc0001087983 */ /* 0x000ea20000100800 */
[----:B----4-:R-:W-:-:S03]  /*b8b0*/  IADD3 R182, P1, R6, UR4, RZ ;  /* 0x0000000406b67c10 */ /* 0x010fc6000ff3e0ff */
[----:B------:R-:W4:Y:S01]  /*b8c0*/  LDL R6, [R1+0x2f8] ;  /* 0x0002f80001067983 */ /* 0x000f220000100800 */
[----:B---3--:R-:W-:-:S03]  /*b8d0*/  IADD3.X R181, R11, UR6, RZ, P2, !PT ;  /* 0x000000060bb57c10 */ /* 0x008fc600097fe4ff */
[----:B------:R-:W3:Y:S01]  /*b8e0*/  LDL R11, [R1+0x330] ;  /* 0x00033000010b7983 */ /* 0x000ee20000100800 */
[----:B------:R-:W-:-:S03]  /*b8f0*/  IADD3 R184, P3, R7, UR4, RZ ;  /* 0x0000000407b87c10 */ /* 0x000fc6000ff7e0ff */
[----:B------:R-:W3:Y:S01]  /*b900*/  LDL R7, [R1+0x300] ;  /* 0x0003000001077983 */ /* 0x000ee20000100800 */
[----:B------:R-:W-:-:S03]  /*b910*/  IADD3 R186, P2, R5, UR4, RZ ;  /* 0x0000000405ba7c10 */ /* 0x000fc6000ff5e0ff */
[----:B------:R-:W3:Y:S01]  /*b920*/  LDL R5, [R1+0x30c] ;  /* 0x00030c0001057983 */ /* 0x000ee20000100800 */
[----:B------:R-:W-:-:S03]  /*b930*/  IADD3.X R183, R3, UR6, RZ, P1, !PT ;  /* 0x0000000603b77c10 */ /* 0x000fc60008ffe4ff */
[----:B------:R-:W3:Y:S04]  /*b940*/  LDL R3, [R1+0x314] ;  /* 0x0003140001037983 */ /* 0x000ee80000100800 */
[----:B------:R-:W3:Y:S01]  /*b950*/  LDG.E.U8 R182, desc[UR58][R182.64] ;  /* 0x0000003ab6b67981 */ /* 0x000ee2000c1e1100 */
[----:B------:R-:W-:-:S03]  /*b960*/  IADD3 R188, P1, R4, UR4, RZ ;  /* 0x0000000404bc7c10 */ /* 0x000fc6000ff3e0ff */
[----:B------:R-:W3:Y:S01]  /*b970*/  LDL R4, [R1+0x318] ;  /* 0x0003180001047983 */ /* 0x000ee20000100800 */
[----:B------:R-:W-:-:S03]  /*b980*/  IADD3.X R185, R0, UR6, RZ, P3, !PT ;  /* 0x0000000600b97c10 */ /* 0x000fc60009ffe4ff */
[----:B------:R-:W3:Y:S01]  /*b990*/  LDL R0, [R1+0x32c] ;  /* 0x00032c0001007983 */ /* 0x000ee20000100800 */
[----:B------:R-:W-:Y:S02]  /*b9a0*/  LOP3.LUT P3, RZ, R187, 0x1, RZ, 0xc0, !PT ;  /* 0x00000001bbff7812 */ /* 0x000fe4000786c0ff */
[----:B------:R-:W-:Y:S01]  /*b9b0*/  IADD3.X R187, R10, UR6, RZ, P2, !PT ;  /* 0x000000060abb7c10 */ /* 0x000fe200097fe4ff */
[----:B------:R-:W3:Y:S01]  /*b9c0*/  LDG.E.U8 R184, desc[UR58][R184.64] ;  /* 0x0000003ab8b87981 */ /* 0x000ee2000c1e1100 */
[----:B------:R-:W-:-:S03]  /*b9d0*/  LOP3.LUT P2, RZ, R189, 0x1, RZ, 0xc0, !PT ;  /* 0x00000001bdff7812 */ /* 0x000fc6000784c0ff */
[----:B------:R-:W3:Y:S04]  /*b9e0*/  LDL R10, [R1+0x33c] ;  /* 0x00033c00010a7983 */ /* 0x000ee80000100800 */
[----:B------:R-:W3:Y:S01]  /*b9f0*/  LDG.E.U8 R186, desc[UR58][R186.64] ;  /* 0x0000003ababa7981 */ /* 0x000ee2000c1e1100 */
[----:B------:R-:W-:-:S03]  /*ba00*/  IADD3.X R189, R9, UR6, RZ, P1, !PT ;  /* 0x0000000609bd7c10 */ /* 0x000fc60008ffe4ff */
[----:B------:R-:W3:Y:S04]  /*ba10*/  LDL R9, [R1+0x338] ;  /* 0x0003380001097983 */ /* 0x000ee80000100800 */
[----:B------:R-:W3:Y:S01]  /*ba20*/  LDG.E.U8 R188, desc[UR58][R188.64] ;  /* 0x0000003abcbc7981 */ /* 0x000ee2000c1e1100 */
[----:B--2---:R-:W-:-:S03]  /*ba30*/  IADD3 R190, P1, R8, UR4, RZ ;  /* 0x0000000408be7c10 */ /* 0x004fc6000ff3e0ff */
[----:B------:R-:W2:Y:S01]  /*ba40*/  LDL R8, [R1+0x344] ;  /* 0x0003440001087983 */ /* 0x000ea20000100800 */
[----:B----4-:R-:W-:Y:S02]  /*ba50*/  IADD3.X R191, R6, UR6, RZ, P1, !PT ;  /* 0x0000000606bf7c10 */ /* 0x010fe40008ffe4ff */
[----:B------:R-:W-:Y:S01]  /*ba60*/  IADD3 R192, P1, R15, UR4, RZ ;  /* 0x000000040fc07c10 */ /* 0x000fe2000ff3e0ff */
[----:B------:R-:W4:Y:S04]  /*ba70*/  LDL R6, [R1+0x340] ;  /* 0x0003400001067983 */ /* 0x000f280000100800 */
[----:B------:R-:W4:Y:S01]  /*ba80*/  LDL R15, [R1+0x348] ;  /* 0x00034800010f7983 */ /* 0x000f220000100800 */
[----:B---3--:R-:W-:-:S03]  /*ba90*/  IADD3.X R193, R7, UR6, RZ, P1, !PT ;  /* 0x0000000607c17c10 */ /* 0x008fc60008ffe4ff */
[----:B------:R-:W3:Y:S01]  /*baa0*/  LDL R7, [R1+0x354] ;  /* 0x0003540001077983 */ /* 0x000ee20000100800 */
[----:B------:R-:W-:-:S03]  /*bab0*/  IADD3 R194, P1, R5, UR4, RZ ;  /* 0x0000000405c27c10 */ /* 0x000fc6000ff3e0ff */
[----:B------:R-:W3:Y:S01]  /*bac0*/  LDL R5, [R1+0x350] ;  /* 0x0003500001057983 */ /* 0x000ee20000100800 */
[----:B------:R-:W-:Y:S02]  /*bad0*/  IADD3.X R195, R196, UR6, RZ, P1, !PT ;  /* 0x00000006c4c37c10 */ /* 0x000fe40008ffe4ff */
[----:B------:R-:W-:Y:S01]  /*bae0*/  IADD3 R196, P1, R3, UR4, RZ ;  /* 0x0000000403c47c10 */ /* 0x000fe2000ff3e0ff */
[----:B------:R-:W3:Y:S03]  /*baf0*/  LDG.E.U8 R190, desc[UR58][R190.64] ;  /* 0x0000003abebe7981 */ /* 0x000ee6000c1e1100 */
[----:B------:R-:W-:Y:S01]  /*bb00*/  IADD3.X R197, R198, UR6, RZ, P1, !PT ;  /* 0x00000006c6c57c10 */ /* 0x000fe20008ffe4ff */
[----:B------:R-:W3:Y:S01]  /*bb10*/  LDL R3, [R1+0x35c] ;  /* 0x00035c0001037983 */ /* 0x000ee20000100800 */
[----:B------:R-:W-:-:S03]  /*bb20*/  IADD3 R198, P1, R14, UR4, RZ ;  /* 0x000000040ec67c10 */ /* 0x000fc6000ff3e0ff */
[----:B------:R-:W3:Y:S01]  /*bb30*/  LDL R14, [R1+0x358] ;  /* 0x00035800010e7983 */ /* 0x000ee20000100800 */
[----:B------:R-:W-:-:S03]  /*bb40*/  IADD3.X R199, R4, UR6, RZ, P1, !PT ;  /* 0x0000000604c77c10 */ /* 0x000fc60008ffe4ff */
[----:B------:R-:W3:Y:S01]  /*bb50*/  LDL R4, [R1+0x364] ;  /* 0x0003640001047983 */ /* 0x000ee20000100800 */
[----:B------:R-:W-:-:S03]  /*bb60*/  IADD3 R200, P1, R200, UR4, RZ ;  /* 0x00000004c8c87c10 */ /* 0x000fc6000ff3e0ff */
[----:B------:R-:W3:Y:S01]  /*bb70*/  LDG.E.U8 R196, desc[UR58][R196.64] ;  /* 0x0000003ac4c47981 */ /* 0x000ee2000c1e1100 */
[----:B------:R-:W-:-:S03]  /*bb80*/  IADD3.X R201, R13, UR6, RZ, P1, !PT ;  /* 0x000000060dc97c10 */ /* 0x000fc60008ffe4ff */
[----:B------:R-:W3:Y:S04]  /*bb90*/  LDL R13, [R1+0x360] ;  /* 0x00036000010d7983 */ /* 0x000ee80000100800 */
[----:B------:R-:W3:Y:S04]  /*bba0*/  LDG.E.U8 R200, desc[UR58][R200.64] ;  /* 0x0000003ac8c87981 */ /* 0x000ee8000c1e1100 */
[----:B------:R-:W3:Y:S04]  /*bbb0*/  LDG.E.U8 R194, desc[UR58][R194.64] ;  /* 0x0000003ac2c27981 */ /* 0x000ee8000c1e1100 */
[----:B------:R-:W3:Y:S04]  /*bbc0*/  LDG.E.U8 R198, desc[UR58][R198.64] ;  /* 0x0000003ac6c67981 */ /* 0x000ee8000c1e1100 */
[----:B------:R-:W3:Y:S01]  /*bbd0*/  LDG.E.U8 R192, desc[UR58][R192.64] ;  /* 0x0000003ac0c07981 */ /* 0x000ee2000c1e1100 */
[----:B------:R-:W-:-:S03]  /*bbe0*/  IADD3 R202, P1, R0, UR4, RZ ;  /* 0x0000000400ca7c10 */ /* 0x000fc6000ff3e0ff */
[----:B------:R-:W3:Y:S01]  /*bbf0*/  LDL R0, [R1+0x36c] ;  /* 0x00036c0001007983 */ /* 0x000ee20000100800 */
[----:B------:R-:W-:Y:S02]  /*bc00*/  IADD3.X R203, R204, UR6, RZ, P1, !PT ;  /* 0x00000006cccb7c10 */ /* 0x000fe40008ffe4ff */
[----:B------:R-:W-:Y:S02]  /*bc10*/  IADD3 R204, P1, R12, UR4, RZ ;  /* 0x000000040ccc7c10 */ /* 0x000fe4000ff3e0ff */
[----:B------:R-:W3:Y:S02]  /*bc20*/  LDL R12, [R1+0x368] ;  /* 0x00036800010c7983 */ /* 0x000ee40000100800 */
[----:B------:R-:W-:Y:S02]  /*bc30*/  IADD3.X R205, R11, UR6, RZ, P1, !PT ;  /* 0x000000060bcd7c10 */ /* 0x000fe40008ffe4ff */
[----:B------:R-:W-:Y:S01]  /*bc40*/  IADD3 R206, P1, R10, UR4, RZ ;  /* 0x000000040ace7c10 */ /* 0x000fe2000ff3e0ff */
[----:B------:R-:W3:Y:S04]  /*bc50*/  LDL R11, [R1+0x374] ;  /* 0x00037400010b7983 */ /* 0x000ee80000100800 */
[----:B------:R-:W3:Y:S04]  /*bc60*/  LDL R10, [R1+0x370] ;  /* 0x00037000010a7983 */ /* 0x000ee80000100800 */
[----:B------:R-:W3:Y:S04]  /*bc70*/  LDG.E.U8 R204, desc[UR58][R204.64] ;  /* 0x0000003acccc7981 */ /* 0x000ee8000c1e1100 */
        /* <DEDUP_REMOVED lines=8> */
[----:B------:R-:W4:Y:S03]  /*bd00*/  LDL R6, [R1+0x384] ;  /* 0x0003840001067983 */ /* 0x000f260000100800 */
[----:B------:R-:W-:Y:S01]  /*bd10*/  IADD3.X R211, R15, UR6, RZ, P1, !PT ;  /* 0x000000060fd37c10 */ /* 0x000fe20008ffe4ff */
[----:B------:R-:W4:Y:S01]  /*bd20*/  LDG.E.U8 R21, desc[UR58][R94.64] ;  /* 0x0000003a5e157981 */ /* 0x000f22000c1e1100 */
[----:B---3--:R-:W-:-:S03]  /*bd30*/  IADD3 R212, P1, R7, UR4, RZ ;  /* 0x0000000407d47c10 */ /* 0x008fc6000ff3e0ff */
[----:B------:R-:W3:Y:S01]  /*bd40*/  LDL R7, [R1+0x380] ;  /* 0x0003800001077983 */ /* 0x000ee20000100800 */
[----:B------:R-:W-:-:S03]  /*bd50*/  IADD3.X R213, R5, UR6, RZ, P1, !PT ;  /* 0x0000000605d57c10 */ /* 0x000fc60008ffe4ff */
[----:B------:R-:W3:Y:S04]  /*bd60*/  LDL R5, [R1+0x38c] ;  /* 0x00038c0001057983 */ /* 0x000ee80000100800 */
[----:B------:R-:W3:Y:S01]  /*bd70*/  LDG.E.U8 R15, desc[UR58][R96.64] ;  /* 0x0000003a600f7981 */ /* 0x000ee2000c1e1100 */
[----:B------:R-:W-:-:S03]  /*bd80*/  IADD3 R214, P1, R3, UR4, RZ ;  /* 0x0000000403d67c10 */ /* 0x000fc6000ff3e0ff */
[----:B------:R-:W3:Y:S01]  /*bd90*/  LDL R3, [R1+0x388] ;  /* 0x0003880001037983 */ /* 0x000ee20000100800 */
[----:B------:R-:W-:-:S03]  /*bda0*/  IADD3.X R215, R14, UR6, RZ, P1, !PT ;  /* 0x000000060ed77c10 */ /* 0x000fc60008ffe4ff */
[----:B------:R-:W3:Y:S01]  /*bdb0*/  LDG.E.U8 R14, desc[UR58][R98.64] ;  /* 0x0000003a620e7981 */ /* 0x000ee2000c1e1100 */
[----:B------:R-:W-:-:S03]  /*bdc0*/  IADD3 R216, P1, R4, UR4, RZ ;  /* 0x0000000404d87c10 */ /* 0x000fc6000ff3e0ff */
[----:B------:R-:W3:Y:S04]  /*bdd0*/  LDL R4, [R1+0x394] ;  /* 0x0003940001047983 */ /* 0x000ee80000100800 */
[----:B------:R-:W3:Y:S01]  /*bde0*/  LDG.E.U8 R208, desc[UR58][R208.64] ;  /* 0x0000003ad0d07981 */ /* 0x000ee2000c1e1100 */
[----:B------:R-:W-:-:S03]  /*bdf0*/  IADD3.X R217, R13, UR6, RZ, P1, !PT ;  /* 0x000000060dd97c10 */ /* 0x000fc60008ffe4ff */
[----:B------:R-:W3:Y:S04]  /*be00*/  LDG.E.U8 R13, desc[UR58][R102.64] ;  /* 0x0000003a660d7981 */ /* 0x000ee8000c1e1100 */
[----:B------:R-:W3:Y:S04]  /*be10*/  LDG.E.U8 R210, desc[UR58][R210.64] ;  /* 0x0000003ad2d27981 */ /* 0x000ee8000c1e1100 */
[----:B------:R-:W3:Y:S04]  /*be20*/  LDG.E.U8 R216, desc[UR58][R216.64] ;  /* 0x0000003ad8d87981 */ /* 0x000ee8000c1e1100 */
[----:B------:R-:W3:Y:S04]  /*be30*/  LDG.E.U8 R214, desc[UR58][R214.64] ;  /* 0x0000003ad6d67981 */ /* 0x000ee8000c1e1100 */
[----:B------:R-:W3:Y:S01]  /*be40*/  LDG.E.U8 R212, desc[UR58][R212.64] ;  /* 0x0000003ad4d47981 */ /* 0x000ee2000c1e1100 */
[----:B------:R-:W-:-:S03]  /*be50*/  IADD3 R218, P1, R0, UR4, RZ ;  /* 0x0000000400da7c10 */ /* 0x000fc6000ff3e0ff */
[----:B------:R-:W3:Y:S01]  /*be60*/  LDL R0, [R1+0x390] ;  /* 0x0003900001007983 */ /* 0x000ee20000100800 */
[----:B------:R-:W-:-:S03]  /*be70*/  IADD3.X R219, R12, UR6, RZ, P1, !PT ;  /* 0x000000060cdb7c10 */ /* 0x000fc60008ffe4ff */
[----:B------:R0:W3:Y:S01]  /*be80*/  LDG.E.U8 R12, desc[UR58][R22.64] ;  /* 0x0000003a160c7981 */ /* 0x0000e2000c1e1100 */
[----:B------:R-:W-:-:S03]  /*be90*/  IADD3 R220, P1, R11, UR4, RZ ;  /* 0x000000040bdc7c10 */ /* 0x000fc6000ff3e0ff */
[----:B------:R-:W3:Y:S01]  /*bea0*/  LDG.E.U8 R218, desc[UR58][R218.64] ;  /* 0x0000003adada7981 */ /* 0x000ee2000c1e1100 */
[----:B------:R-:W-:-:S03]  /*beb0*/  IADD3.X R221, R10, UR6, RZ, P1, !PT ;  /* 0x000000060add7c10 */ /* 0x000fc60008ffe4ff */
[----:B------:R1:W3:Y:S04]  /*bec0*/  LDG.E.U8 R11, desc[UR58][R88.64] ;  /* 0x0000003a580b7981 */ /* 0x0002e8000c1e1100 */
[----:B------:R1:W3:Y:S04]  /*bed0*/  LDG.E.U8 R10, desc[UR58][R90.64] ;  /* 0x0000003a5a0a7981 */ /* 0x0002e8000c1e1100 */
[----:B------:R-:W3:Y:S01]  /*bee0*/  LDG.E.U8 R220, desc[UR58][R220.64] ;  /* 0x0000003adcdc7981 */ /* 0x000ee2000c1e1100 */
[----:B------:R-:W-:-:S04]  /*bef0*/  IADD3 R222, P1, R9, UR4, RZ ;  /* 0x0000000409de7c10 */ /* 0x000fc8000ff3e0ff */
[----:B--2---:R-:W-:Y:S02]  /*bf00*/  IADD3.X R223, R8, UR6, RZ, P1, !PT ;  /* 0x0000000608df7c10 */ /* 0x004fe40008ffe4ff */
[----:B------:R-:W0:Y:S04]  /*bf10*/  LDL R8, [R1+0x39c] ;  /* 0x00039c0001087983 */ /* 0x000e280000100800 */
[----:B------:R-:W2:Y:S01]  /*bf20*/  LDG.E.U8 R222, desc[UR58][R222.64] ;  /* 0x0000003adede7981 */ /* 0x000ea2000c1e1100 */
[----:B----4-:R-:W-:-:S03]  /*bf30*/  IADD3 R224, P1, R6, UR4, RZ ;  /* 0x0000000406e07c10 */ /* 0x010fc6000ff3e0ff */
[----:B------:R-:W4:Y:S01]  /*bf40*/  LDL R6, [R1+0x398] ;  /* 0x0003980001067983 */ /* 0x000f220000100800 */
[----:B---3--:R-:W-:Y:S02]  /*bf50*/  IADD3.X R225, R7, UR6, RZ, P1, !PT ;  /* 0x0000000607e17c10 */ /* 0x008fe40008ffe4ff */
[----:B------:R-:W-:Y:S01]  /*bf60*/  LOP3.LUT P1, RZ, R226, 0x1, RZ, 0xc0, !PT ;  /* 0x00000001e2ff7812 */ /* 0x000fe2000782c0ff */
[----:B------:R-:W3:Y:S01]  /*bf70*/  LDL R7, [R1+0x3ac] ;  /* 0x0003ac0001077983 */ /* 0x000ee20000100800 */
[----:B------:R-:W-:-:S03]  /*bf80*/  IADD3 R226, P6, R5, UR4, RZ ;  /* 0x0000000405e27c10 */ /* 0x000fc6000ffde0ff */
[----:B------:R-:W1:Y:S04]  /*bf90*/  LDL R5, [R1+0x3a4] ;  /* 0x0003a40001057983 */ /* 0x000e680000100800 */
[----:B------:R-:W2:Y:S01]  /*bfa0*/  LDG.E.U8 R224, desc[UR58][R224.64] ;  /* 0x0000003ae0e07981 */ /* 0x000ea2000c1e1100 */
[----:B------:R-:W-:-:S03]  /*bfb0*/  IADD3.X R227, R3, UR6, RZ, P6, !PT ;  /* 0x0000000603e37c10 */ /* 0x000fc6000b7fe4ff */
[----:B------:R-:W3:Y:S04]  /*bfc0*/  LDL R3, [R1+0x3a0] ;  /* 0x0003a00001037983 */ /* 0x000ee80000100800 */
[----:B------:R-:W2:Y:S01]  /*bfd0*/  LDG.E.U8 R226, desc[UR58][R226.64] ;  /* 0x0000003ae2e27981 */ /* 0x000ea2000c1e1100 */
[----:B------:R-:W-:-:S03]  /*bfe0*/  IADD3 R228, P6, R4, UR4, RZ ;  /* 0x0000000404e47c10 */ /* 0x000fc6000ffde0ff */
[----:B------:R-:W3:Y:S01]  /*bff0*/  LDG.E.U8 R4, desc[UR58][R92.64] ;  /* 0x0000003a5c047981 */ /* 0x000ee2000c1e1100 */
[----:B------:R-:W-:-:S03]  /*c000*/  IADD3.X R229, R0, UR6, RZ, P6, !PT ;  /* 0x0000000600e57c10 */ /* 0x000fc6000b7fe4ff */
[----:B------:R-:W2:Y:S04]  /*c010*/  LDL R0, [R1+0x3a8] ;  /* 0x0003a80001007983 */ /* 0x000ea80000100800 */
[----:B------:R-:W2:Y:S01]  /*c020*/  LDG.E.U8 R228, desc[UR58][R228.64] ;  /* 0x0000003ae4e47981 */ /* 0x000ea2000c1e1100 */
[----:B0-----:R-:W-:-:S04]  /*c030*/  IADD3 R22, P6, R8, UR4, RZ ;  /* 0x0000000408167c10 */ /* 0x001fc8000ffde0ff */
[----:B----4-:R-:W-:Y:S02]  /*c040*/  IADD3.X R23, R6, UR6, RZ, P6, !PT ;  /* 0x0000000606177c10 */ /* 0x010fe4000b7fe4ff */
[----:B-1----:R-:W-:Y:S02]  /*c050*/  IADD3 R88, P6, R5, UR4, RZ ;  /* 0x0000000405587c10 */ /* 0x002fe4000ffde0ff */
[----:B------:R-:W4:Y:S04]  /*c060*/  LDG.E.U8 R5, desc[UR58][R100.64] ;  /* 0x0000003a64057981 */ /* 0x000f28000c1e1100 */
[----:B---3--:R0:W-:Y:S04]  /*c070*/  STL [R1+0x5b8], R4 ;  /* 0x0005b80401007387 */ /* 0x0081e80000100800 */
[----:B------:R-:W3:Y:S01]  /*c080*/  LDL R6, [R1+0x3b4] ;  /* 0x0003b40001067983 */ /* 0x000ee20000100800 */
[----:B------:R-:W-:-:S03]  /*c090*/  IADD3.X R89, R3, UR6, RZ, P6, !PT ;  /* 0x0000000603597c10 */ /* 0x000fc6000b7fe4ff */
[----:B------:R-:W3:Y:S04]  /*c0a0*/  LDL R9, [R1+0x3bc] ;  /* 0x0003bc0001097983 */ /* 0x000ee80000100800 */
[----:B0-----:R-:W3:Y:S01]  /*c0b0*/  LDL R4, [R1+0x3b0] ;  /* 0x0003b00001047983 */ /* 0x001ee20000100800 */
[----:B------:R-:W-:-:S03]  /*c0c0*/  IADD3 R90, P6, R7, UR4, RZ ;  /* 0x00000004075a7c10 */ /* 0x000fc6000ffde0ff */
[----:B------:R-:W3:Y:S01]  /*c0d0*/  LDL R3, [R1+0x3b8] ;  /* 0x0003b80001037983 */ /* 0x000ee20000100800 */
[----:B--2---:R-:W-:-:S03]  /*c0e0*/  IADD3.X R91, R0, UR6, RZ, P6, !PT ;  /* 0x00000006005b7c10 */ /* 0x004fc6000b7fe4ff */
[----:B----4-:R-:W-:Y:S04]  /*c0f0*/  STL [R1+0x5bc], R5 ;  /* 0x0005bc0501007387 */ /* 0x010fe80000100800 */
[----:B------:R-:W2:Y:S04]  /*c100*/  LDL R7, [R1+0x3c4] ;  /* 0x0003c40001077983 */ /* 0x000ea80000100800 */
[----:B------:R-:W4:Y:S01]  /*c110*/  LDL R0, [R1+0x3c0] ;  /* 0x0003c00001007983 */ /* 0x000f220000100800 */
[----:B---3--:R-:W-:-:S03]  /*c120*/  IADD3 R92, P6, R6, UR4, RZ ;  /* 0x00000004065c7c10 */ /* 0x008fc6000ffde0ff */
[----:B------:R-:W3:Y:S04]  /*c130*/  LDG.E.U8 R6, desc[UR58][R110.64] ;  /* 0x0000003a6e067981 */ /* 0x000ee8000c1e1100 */
[----:B------:R0:W-:Y:S04]  /*c140*/  STL [R1+0x90], R12 ;  /* 0x0000900c01007387 */ /* 0x0001e80000100800 */
[----:B------:R-:W3:Y:S01]  /*c150*/  LDL R8, [R1+0x3cc] ;  /* 0x0003cc0001087983 */ /* 0x000ee20000100800 */
[----:B------:R-:W-:Y:S02]  /*c160*/  IADD3.X R93, R4, UR6, RZ, P6, !PT ;  /* 0x00000006045d7c10 */ /* 0x000fe4000b7fe4ff */
[----:B------:R-:W-:Y:S01]  /*c170*/  IADD3 R94, P6, R9, UR4, RZ ;  /* 0x00000004095e7c10 */ /* 0x000fe2000ffde0ff */
[----:B------:R-:W3:Y:S03]  /*c180*/  LDL R4, [R1+0x3c8] ;  /* 0x0003c80001047983 */ /* 0x000ee60000100800 */
[----:B------:R-:W-:Y:S01]  /*c190*/  IADD3.X R95, R3, UR6, RZ, P6, !PT ;  /* 0x00000006035f7c10 */ /* 0x000fe2000b7fe4ff */
[----:B------:R1:W-:Y:S04]  /*c1a0*/  STL [R1+0xcc], R11 ;  /* 0x0000cc0b01007387 */ /* 0x0003e80000100800 */
[----:B0-----:R-:W3:Y:S04]  /*c1b0*/  LDG.E.U8 R12, desc[UR58][R104.64] ;  /* 0x0000003a680c7981 */ /* 0x001ee8000c1e1100 */
[----:B------:R-:W3:Y:S04]  /*c1c0*/  LDG.E.U8 R9, desc[UR58][R118.64] ;  /* 0x0000003a76097981 */ /* 0x000ee8000c1e1100 */
[----:B-1----:R-:W3:Y:S01]  /*c1d0*/  LDG.E.U8 R11, desc[UR58][R106.64] ;  /* 0x0000003a6a0b7981 */ /* 0x002ee2000c1e1100 */
[----:B--2---:R-:W-:-:S03]  /*c1e0*/  IADD3 R96, P6, R7, UR4, RZ ;  /* 0x0000000407607c10 */ /* 0x004fc6000ffde0ff */
[----:B------:R-:W2:Y:S01]  /*c1f0*/  LDG.E.U8 R7, desc[UR58][R122.64] ;  /* 0x0000003a7a077981 */ /* 0x000ea2000c1e1100 */
[----:B----4-:R-:W-:-:S03]  /*c200*/  IADD3.X R97, R0, UR6, RZ, P6, !PT ;  /* 0x0000000600617c10 */ /* 0x010fc6000b7fe4ff */
[----:B---3--:R0:W-:Y:S04]  /*c210*/  STL [R1+0x5c0], R6 ;  /* 0x0005c00601007387 */ /* 0x0081e80000100800 */
[----:B------:R1:W-:Y:S04]  /*c220*/  STL [R1+0xc8], R10 ;  /* 0x0000c80a01007387 */ /* 0x0003e80000100800 */
[----:B------:R-:W3:Y:S01]  /*c230*/  LDL R5, [R1+0x3d4] ;  /* 0x0003d40001057983 */ /* 0x000ee20000100800 */
[----:B------:R-:W-:-:S03]  /*c240*/  IADD3 R98, P6, R8, UR4, RZ ;  /* 0x0000000408627c10 */ /* 0x000fc6000ffde0ff */
[----:B------:R-:W4:Y:S04]  /*c250*/  LDL R3, [R1+0x3d0] ;  /* 0x0003d00001037983 */ /* 0x000f280000100800 */
[----:B------:R-:W4:Y:S04]  /*c260*/  LDG.E.U8 R8, desc[UR58][R130.64] ;  /* 0x0000003a82087981 */ /* 0x000f28000c1e1100 */
[----:B0-----:R-:W4:Y:S04]  /*c270*/  LDL R6, [R1+0x3dc] ;  /* 0x0003dc0001067983 */ /* 0x001f280000100800 */
[----:B------:R0:W-:Y:S04]  /*c280*/  STL [R1+0x94], R21 ;  /* 0x0000941501007387 */ /* 0x0001e80000100800 */
[----:B------:R-:W4:Y:S04]  /*c290*/  LDL R0, [R1+0x3d8] ;  /* 0x0003d80001007983 */ /* 0x000f280000100800 */
[----:B------:R0:W-:Y:S01]  /*c2a0*/  STL [R1+0xc4], R15 ;  /* 0x0000c40f01007387 */ /* 0x0001e20000100800 */
[----:B------:R-:W-:-:S03]  /*c2b0*/  IADD3.X R99, R4, UR6, RZ, P6, !PT ;  /* 0x0000000604637c10 */ /* 0x000fc6000b7fe4ff */
[----:B-1----:R-:W4:Y:S04]  /*c2c0*/  LDG.E.U8 R10, desc[UR58][R114.64] ;  /* 0x0000003a720a7981 */ /* 0x002f28000c1e1100 */
[----:B0-----:R-:W4:Y:S04]  /*c2d0*/  LDG.E.U8 R21, desc[UR58][R120.64] ;  /* 0x0000003a78157981 */ /* 0x001f28000c1e1100 */
[----:B------:R-:W4:Y:S04]  /*c2e0*/  LDG.E.U8 R15, desc[UR58][R126.64] ;  /* 0x0000003a7e0f7981 */ /* 0x000f28000c1e1100 */
[----:B--2---:R0:W-:Y:S04]  /*c2f0*/  STL [R1+0x5c4], R7 ;  /* 0x0005c40701007387 */ /* 0x0041e80000100800 */
[----:B------:R1:W-:Y:S04]  /*c300*/  STL [R1+0xc0], R14 ;  /* 0x0000c00e01007387 */ /* 0x0003e80000100800 */
[----:B------:R-:W2:Y:S04]  /*c310*/  LDL R4, [R1+0x3e0] ;  /* 0x0003e00001047983 */ /* 0x000ea80000100800 */
[----:B0-----:R-:W2:Y:S04]  /*c320*/  LDL R7, [R1+0x3e4] ;  /* 0x0003e40001077983 */ /* 0x001ea80000100800 */
[----:B------:R0:W-:Y:S04]  /*c330*/  STL [R1+0x88], R13 ;  /* 0x0000880d01007387 */ /* 0x0001e80000100800 */
[----:B-1----:R-:W2:Y:S01]  /*c340*/  LDG.E.U8 R14, desc[UR58][R124.64] ;  /* 0x0000003a7c0e7981 */ /* 0x002ea2000c1e1100 */
[----:B---3--:R-:W-:-:S03]  /*c350*/  IADD3 R100, P6, R5, UR4, RZ ;  /* 0x0000000405647c10 */ /* 0x008fc6000ffde0ff */
[----:B------:R-:W3:Y:S01]  /*c360*/  LDL R5, [R1+0x3ec] ;  /* 0x0003ec0001057983 */ /* 0x000ee20000100800 */
[----:B----4-:R-:W-:-:S03]  /*c370*/  IADD3.X R101, R3, UR6, RZ, P6, !PT ;  /* 0x0000000603657c10 */ /* 0x010fc6000b7fe4ff */
[----:B------:R1:W-:Y:S04]  /*c380*/  STL [R1+0xbc], R12 ;  /* 0x0000bc0c01007387 */ /* 0x0003e80000100800 */
[----:B------:R-:W4:Y:S01]  /*c390*/  LDL R3, [R1+0x3e8] ;  /* 0x0003e80001037983 */ /* 0x000f220000100800 */
[----:B------:R-:W-:-:S03]  /*c3a0*/  IADD3 R102, P6, R6, UR4, RZ ;  /* 0x0000000406667c10 */ /* 0x000fc6000ffde0ff */
[----:B------:R-:W-:Y:S04]  /*c3b0*/  STL [R1+0x5c8], R8 ;  /* 0x0005c80801007387 */ /* 0x000fe80000100800 */
[----:B------:R-:W-:Y:S04]  /*c3c0*/  STL [R1+0xb8], R11 ;  /* 0x0000b80b01007387 */ /* 0x000fe80000100800 */
[----:B------:R-:W4:Y:S01]  /*c3d0*/  LDL R6, [R1+0x3f4] ;  /* 0x0003f40001067983 */ /* 0x000f220000100800 */
[----:B------:R-:W-:-:S03]  /*c3e0*/  IADD3.X R103, R0, UR6, RZ, P6, !PT ;  /* 0x0000000600677c10 */ /* 0x000fc6000b7fe4ff */
[----:B------:R-:W4:Y:S04]  /*c3f0*/  LDL R0, [R1+0x3f0] ;  /* 0x0003f00001007983 */ /* 0x000f280000100800 */
[----:B------:R1:W-:Y:S04]  /*c400*/  STL [R1+0x8c], R10 ;  /* 0x00008c0a01007387 */ /* 0x0003e80000100800 */
[----:B0-----:R-:W4:Y:S04]  /*c410*/  LDG.E.U8 R13, desc[UR58][R128.64] ;  /* 0x0000003a800d7981 */ /* 0x001f28000c1e1100 */
[----:B-1----:R-:W4:Y:S04]  /*c420*/  LDG.E.U8 R12, desc[UR58][R132.64] ;  /* 0x0000003a840c7981 */ /* 0x002f28000c1e1100 */
[----:B------:R-:W4:Y:S04]  /*c430*/  LDL R10, [R1+0x3fc] ;  /* 0x0003fc00010a7983 */ /* 0x000f280000100800 */
[----:B------:R-:W4:Y:S01]  /*c440*/  LDG.E.U8 R11, desc[UR58][R134.64] ;  /* 0x0000003a860b7981 */ /* 0x000f22000c1e1100 */
[----:B--2---:R-:W-:-:S03]  /*c450*/  IADD3 R104, P6, R7, UR4, RZ ;  /* 0x0000000407687c10 */ /* 0x004fc6000ffde0ff */
[----:B------:R-:W2:Y:S01]  /*c460*/  LDG.E.U8 R7, desc[UR58][R136.64] ;  /* 0x0000003a88077981 */ /* 0x000ea2000c1e1100 */
[----:B------:R-:W-:-:S03]  /*c470*/  IADD3.X R105, R4, UR6, RZ, P6, !PT ;  /* 0x0000000604697c10 */ /* 0x000fc6000b7fe4ff */
[----:B------:R-:W2:Y:S04]  /*c480*/  LDL R4, [R1+0x3f8] ;  /* 0x0003f80001047983 */ /* 0x000ea80000100800 */
[----:B------:R0:W-:Y:S01]  /*c490*/  STL [R1+0xb4], R9 ;  /* 0x0000b40901007387 */ /* 0x0001e20000100800 */
[----:B---3--:R-:W-:-:S03]  /*c4a0*/  IADD3 R106, P6, R5, UR4, RZ ;  /* 0x00000004056a7c10 */ /* 0x008fc6000ffde0ff */
[----:B0-----:R-:W3:Y:S01]  /*c4b0*/  LDG.E.U8 R9, desc[UR58][R138.64] ;  /* 0x0000003a8a097981 */ /* 0x001ee2000c1e1100 */
[----:B----4-:R-:W-:Y:S02]  /*c4c0*/  IADD3.X R107, R3, UR6, RZ, P6, !PT ;  /* 0x00000006036b7c10 */ /* 0x010fe4000b7fe4ff */
[----:B------:R-:W-:Y:S02]  /*c4d0*/  IADD3 R110, P6, R6, UR4, RZ ;  /* 0x00000004066e7c10 */ /* 0x000fe4000ffde0ff */
[----:B------:R-:W4:Y:S02]  /*c4e0*/  LDG.E.U8 R6, desc[UR58][R144.64] ;  /* 0x0000003a90067981 */ /* 0x000f24000c1e1100 */
[----:B------:R-:W-:Y:S02]  /*c4f0*/  IADD3.X R111, R0, UR6, RZ, P6, !PT ;  /* 0x00000006006f7c10 */ /* 0x000fe4000b7fe4ff */
[----:B------:R-:W4:Y:S04]  /*c500*/  LDG.E.U8 R0, desc[UR58][R146.64] ;  /* 0x0000003a92007981 */ /* 0x000f28000c1e1100 */
[----:B--2---:R-:W-:Y:S04]  /*c510*/  STL [R1+0x5cc], R7 ;  /* 0x0005cc0701007387 */ /* 0x004fe80000100800 */
[----:B---3--:R0:W-:Y:S04]  /*c520*/  STL [R1+0x5d0], R9 ;  /* 0x0005d00901007387 */ /* 0x0081e80000100800 */
[----:B------:R1:W-:Y:S04]  /*c530*/  STL [R1+0xb0], R21 ;  /* 0x0000b01501007387 */ /* 0x0003e80000100800 */
[----:B------:R-:W2:Y:S04]  /*c540*/  LDL R5, [R1+0x404] ;  /* 0x0004040001057983 */ /* 0x000ea80000100800 */
[----:B------:R-:W3:Y:S04]  /*c550*/  LDL R3, [R1+0x400] ;  /* 0x0004000001037983 */ /* 0x000ee80000100800 */
[----:B------:R1:W-:Y:S04]  /*c560*/  STL [R1+0x80], R14 ;  /* 0x0000800e01007387 */ /* 0x0003e80000100800 */
[----:B0-----:R-:W3:Y:S04]  /*c570*/  LDL R9, [R1+0x40c] ;  /* 0x00040c0001097983 */ /* 0x001ee80000100800 */
[----:B------:R-:W3:Y:S04]  /*c580*/  LDL R8, [R1+0x408] ;  /* 0x0004080001087983 */ /* 0x000ee80000100800 */
[----:B------:R-:W-:Y:S04]  /*c590*/  STL [R1+0xac], R15 ;  /* 0x0000ac0f01007387 */ /* 0x000fe80000100800 */
[----:B----4-:R0:W-:Y:S01]  /*c5a0*/  STL [R1+0x5d4], R6 ;  /* 0x0005d40601007387 */ /* 0x0101e20000100800 */
[----:B------:R-:W-:-:S03]  /*c5b0*/  IADD3 R114, P6, R10, UR4, RZ ;  /* 0x000000040a727c10 */ /* 0x000fc6000ffde0ff */
[----:B-1----:R-:W4:Y:S04]  /*c5c0*/  LDG.E.U8 R21, desc[UR58][R140.64] ;  /* 0x0000003a8c157981 */ /* 0x002f28000c1e1100 */
[----:B------:R-:W4:Y:S04]  /*c5d0*/  LDG.E.U8 R14, desc[UR58][R142.64] ;  /* 0x0000003a8e0e7981 */ /* 0x000f28000c1e1100 */
[----:B0-----:R-:W4:Y:S01]  /*c5e0*/  LDG.E.U8 R6, desc[UR58][R150.64] ;  /* 0x0000003a96067981 */ /* 0x001f22000c1e1100 */
[----:B------:R-:W-:-:S03]  /*c5f0*/  IADD3.X R115, R4, UR6, RZ, P6, !PT ;  /* 0x0000000604737c10 */ /* 0x000fc6000b7fe4ff */
[----:B------:R0:W-:Y:S04]  /*c600*/  STL [R1+0xa8], R13 ;  /* 0x0000a80d01007387 */ /* 0x0001e80000100800 */
[----:B------:R1:W-:Y:S04]  /*c610*/  STL [R1+0x5d8], R0 ;  /* 0x0005d80001007387 */ /* 0x0003e80000100800 */
[----:B------:R-:W4:Y:S04]  /*c620*/  LDL R7, [R1+0x414] ;  /* 0x0004140001077983 */ /* 0x000f280000100800 */
[----:B------:R-:W4:Y:S04]  /*c630*/  LDL R4, [R1+0x410] ;  /* 0x0004100001047983 */ /* 0x000f280000100800 */
[----:B------:R1:W-:Y:S04]  /*c640*/  STL [R1+0x84], R12 ;  /* 0x0000840c01007387 */ /* 0x0003e80000100800 */
[----:B------:R-:W4:Y:S04]  /*c650*/  LDG.E.U8 R15, desc[UR58][R148.64] ;  /* 0x0000003a940f7981 */ /* 0x000f28000c1e1100 */
[----:B0-----:R-:W4:Y:S01]  /*c660*/  LDG.E.U8 R13, desc[UR58][R154.64] ;  /* 0x0000003a9a0d7981 */ /* 0x001f22000c1e1100 */
[----:B--2---:R-:W-:-:S03]  /*c670*/  IADD3 R118, P6, R5, UR4, RZ ;  /* 0x0000000405767c10 */ /* 0x004fc6000ffde0ff */
[----:B------:R-:W2:Y:S01]  /*c680*/  LDG.E.U8 R5, desc[UR58][R152.64] ;  /* 0x0000003a98057981 */ /* 0x000ea2000c1e1100 */
[----:B---3--:R-:W-:-:S03]  /*c690*/  IADD3.X R119, R3, UR6, RZ, P6, !PT ;  /* 0x0000000603777c10 */ /* 0x008fc6000b7fe4ff */
[----:B----4-:R-:W-:Y:S04]  /*c6a0*/  STL [R1+0x5e0], R6 ;  /* 0x0005e00601007387 */ /* 0x010fe80000100800 */
[----:B------:R0:W-:Y:S04]  /*c6b0*/  STL [R1+0xa4], R11 ;  /* 0x0000a40b01007387 */ /* 0x0001e80000100800 */
[----:B------:R-:W3:Y:S04]  /*c6c0*/  LDL R3, [R1+0x41c] ;  /* 0x00041c0001037983 */ /* 0x000ee80000100800 */
[----:B-1----:R-:W4:Y:S01]  /*c6d0*/  LDL R0, [R1+0x418] ;  /* 0x0004180001007983 */ /* 0x002f220000100800 */
[----:B------:R-:W-:-:S03]  /*c6e0*/  IADD3 R120, P6, R9, UR4, RZ ;  /* 0x0000000409787c10 */ /* 0x000fc6000ffde0ff */
[----:B------:R-:W2:Y:S04]  /*c6f0*/  LDL R12, [R1+0x424] ;  /* 0x00042400010c7983 */ /* 0x000ea80000100800 */
[----:B0-----:R-:W2:Y:S01]  /*c700*/  LDL R11, [R1+0x420] ;  /* 0x00042000010b7983 */ /* 0x001ea20000100800 */
[----:B------:R-:W-:-:S03]  /*c710*/  IADD3.X R121, R8, UR6, RZ, P6, !PT ;  /* 0x0000000608797c10 */ /* 0x000fc6000b7fe4ff */
[----:B------:R0:W-:Y:S01]  /*c720*/  STL [R1+0x7c], R21 ;  /* 0x00007c1501007387 */ /* 0x0001e20000100800 */
[----:B------:R-:W-:-:S03]  /*c730*/  IADD3 R122, P6, R7, UR4, RZ ;  /* 0x00000004077a7c10 */ /* 0x000fc6000ffde0ff */
[----:B------:R-:W2:Y:S04]  /*c740*/  LDL R152, [R1+0x42c] ;  /* 0x00042c0001987983 */ /* 0x000ea80000100800 */
[----:B------:R1:W-:Y:S01]  /*c750*/  STL [R1+0xa0], R14 ;  /* 0x0000a00e01007387 */ /* 0x0003e20000100800 */
[----:B------:R-:W-:-:S03]  /*c760*/  IADD3.X R123, R4, UR6, RZ, P6, !PT ;  /* 0x00000006047b7c10 */ /* 0x000fc6000b7fe4ff */
[----:B------:R-:W2:Y:S04]  /*c770*/  LDL R8, [R1+0x428] ;  /* 0x0004280001087983 */ /* 0x000ea80000100800 */
[----:B------:R-:W2:Y:S04]  /*c780*/  LDL R10, [R1+0x434] ;  /* 0x00043400010a7983 */ /* 0x000ea80000100800 */
[----:B------:R-:W2:Y:S04]  /*c790*/  LDL R154, [R1+0x43c] ;  /* 0x00043c00019a7983 */ /* 0x000ea80000100800 */
[----:B------:R-:W2:Y:S04]  /*c7a0*/  LDG.E.U8 R4, desc[UR58][R160.64] ;  /* 0x0000003aa0047981 */ /* 0x000ea8000c1e1100 */
[----:B------:R-:W2:Y:S04]  /*c7b0*/  LDG.E.U8 R9, desc[UR58][R158.64] ;  /* 0x0000003a9e097981 */ /* 0x000ea8000c1e1100 */
[----:B------:R-:W2:Y:S04]  /*c7c0*/  LDG.E.U8 R6, desc[UR58][R156.64] ;  /* 0x0000003a9c067981 */ /* 0x000ea8000c1e1100 */
[----:B0-----:R-:W2:Y:S04]  /*c7d0*/  LDG.E.U8 R21, desc[UR58][R162.64] ;  /* 0x0000003aa2157981 */ /* 0x001ea8000c1e1100 */
[----:B-1----:R-:W2:Y:S04]  /*c7e0*/  LDG.E.U8 R14, desc[UR58][R164.64] ;  /* 0x0000003aa40e7981 */ /* 0x002ea8000c1e1100 */
[----:B------:R-:W2:Y:S04]  /*c7f0*/  LDG.E.U8 R7, desc[UR58][R166.64] ;  /* 0x0000003aa6077981 */ /* 0x000ea8000c1e1100 */
[----:B------:R-:W2:Y:S01]  /*c800*/  LDG.E.U8 R122, desc[UR58][R122.64] ;  /* 0x0000003a7a7a7981 */ /* 0x000ea2000c1e1100 */
[----:B---3--:R-:W-:-:S03]  /*c810*/  IADD3 R124, P6, R3, UR4, RZ ;  /* 0x00000004037c7c10 */ /* 0x008fc6000ffde0ff */
[----:B------:R-:W3:Y:S01]  /*c820*/  LDL R3, [R1+0x430] ;  /* 0x0004300001037983 */ /* 0x000ee20000100800 */
[----:B----4-:R-:W-:-:S03]  /*c830*/  IADD3.X R125, R0, UR6, RZ, P6, !PT ;  /* 0x00000006007d7c10 */ /* 0x010fc6000b7fe4ff */
[----:B------:R-:W4:Y:S04]  /*c840*/  LDL R0, [R1+0x438] ;  /* 0x0004380001007983 */ /* 0x000f280000100800 */
[----:B------:R0:W-:Y:S04]  /*c850*/  STL [R1+0x78], R15 ;  /* 0x0000780f01007387 */ /* 0x0001e80000100800 */
[----:B------:R-:W4:Y:S01]  /*c860*/  LDL R161, [R1+0x440] ;  /* 0x0004400001a17983 */ /* 0x000f220000100800 */
[----:B--2---:R-:W-:-:S03]  /*c870*/  IADD3 R126, P6, R12, UR4, RZ ;  /* 0x000000040c7e7c10 */ /* 0x004fc6000ffde0ff */
[----:B------:R-:W2:Y:S04]  /*c880*/  LDL R160, [R1+0x44c] ;  /* 0x00044c0001a07983 */ /* 0x000ea80000100800 */
[----:B0-----:R-:W2:Y:S01]  /*c890*/  LDL R15, [R1+0x444] ;  /* 0x00044400010f7983 */ /* 0x001ea20000100800 */
[----:B------:R-:W-:-:S03]  /*c8a0*/  IADD3.X R127, R11, UR6, RZ, P6, !PT ;  /* 0x000000060b7f7c10 */ /* 0x000fc6000b7fe4ff */
[----:B------:R-:W2:Y:S01]  /*c8b0*/  LDL R159, [R1+0x448] ;  /* 0x00044800019f7983 */ /* 0x000ea20000100800 */
[----:B------:R-:W-:-:S03]  /*c8c0*/  IADD3 R128, P6, R152, UR4, RZ ;  /* 0x0000000498807c10 */ /* 0x000fc6000ffde0ff */
[----:B------:R-:W2:Y:S01]  /*c8d0*/  LDL R157, [R1+0x454] ;  /* 0x00045400019d7983 */ /* 0x000ea20000100800 */
[----:B------:R-:W-:-:S03]  /*c8e0*/  IADD3.X R129, R8, UR6, RZ, P6, !PT ;  /* 0x0000000608817c10 */ /* 0x000fc6000b7fe4ff */
[----:B------:R-:W2:Y:S01]  /*c8f0*/  LDL R153, [R1+0x450] ;  /* 0x0004500001997983 */ /* 0x000ea20000100800 */
[----:B------:R-:W-:-:S03]  /*c900*/  IADD3 R130, P6, R10, UR4, RZ ;  /* 0x000000040a827c10 */ /* 0x000fc6000ffde0ff */
[----:B------:R-:W2:Y:S04]  /*c910*/  LDL R155, [R1+0x45c] ;  /* 0x00045c00019b7983 */ /* 0x000ea80000100800 */
        /* <DEDUP_REMOVED lines=8> */
[----:B------:R-:W2:Y:S04]  /*c9a0*/  LDG.E.U8 R11, desc[UR58][R170.64] ;  /* 0x0000003aaa0b7981 */ /* 0x000ea8000c1e1100 */
[----:B------:R-:W2:Y:S04]  /*c9b0*/  LDL R167, [R1+0x4c0] ;  /* 0x0004c00001a77983 */ /* 0x000ea80000100800 */
[----:B------:R-:W2:Y:S04]  /*c9c0*/  LDG.E.U8 R12, desc[UR58][R168.64] ;  /* 0x0000003aa80c7981 */ /* 0x000ea8000c1e1100 */
[----:B------:R-:W2:Y:S04]  /*c9d0*/  LDL R170, [R1+0x4cc] ;  /* 0x0004cc0001aa7983 */ /* 0x000ea80000100800 */
[----:B------:R-:W2:Y:S04]  /*c9e0*/  LDL R173, [R1+0x4d4] ;  /* 0x0004d40001ad7983 */ /* 0x000ea80000100800 */
[----:B------:R-:W2:Y:S04]  /*c9f0*/  LDL R169, [R1+0x4c8] ;  /* 0x0004c80001a97983 */ /* 0x000ea80000100800 */
[----:B------:R-:W2:Y:S04]  /*ca00*/  LDL R171, [R1+0x4d0] ;  /* 0x0004d00001ab7983 */ /* 0x000ea80000100800 */
[----:B------:R-:W2:Y:S04]  /*ca10*/  LDG.E.U8 R10, desc[UR58][R178.64] ;  /* 0x0000003ab20a7981 */ /* 0x000ea8000c1e1100 */
[----:B------:R-:W2:Y:S04]  /*ca20*/  LDG.E.U8 R8, desc[UR58][R174.64] ;  /* 0x0000003aae087981 */ /* 0x000ea8000c1e1100 */
        /* <DEDUP_REMOVED lines=12> */
[----:B------:R-:W2:Y:S04]  /*caf0*/  LDG.E.U8 R124, desc[UR58][R124.64] ;  /* 0x0000003a7c7c7981 */ /* 0x000ea8000c1e1100 */
[----:B------:R-:W2:Y:S04]  /*cb00*/  LDG.E.U8 R126, desc[UR58][R126.64] ;  /* 0x0000003a7e7e7981 */ /* 0x000ea8000c1e1100 */
[----:B------:R-:W2:Y:S01]  /*cb10*/  LDG.E.U8 R128, desc[UR58][R128.64] ;  /* 0x0000003a80807981 */ /* 0x000ea2000c1e1100 */
[----:B---3--:R-:W-:-:S02]  /*cb20*/  IADD3.X R131, R3, UR6, RZ, P6, !PT ;  /* 0x0000000603837c10 */ /* 0x008fc4000b7fe4ff */
[----:B------:R-:W-:Y:S01]  /*cb30*/  IADD3 R132, P6, R154, UR4, RZ ;  /* 0x000000049a847c10 */ /* 0x000fe2000ffde0ff */
[----:B------:R-:W3:Y:S04]  /*cb40*/  LDG.E.U8 R3, desc[UR58][R176.64] ;  /* 0x0000003ab0037981 */ /* 0x000ee8000c1e1100 */
[----:B------:R-:W3:Y:S01]  /*cb50*/  LDL R154, [R1+0x460] ;  /* 0x00046000019a7983 */ /* 0x000ee20000100800 */
[----:B----4-:R-:W-:-:S03]  /*cb60*/  IADD3.X R133, R0, UR6, RZ, P6, !PT ;  /* 0x0000000600857c10 */ /* 0x010fc6000b7fe4ff */
[----:B------:R-:W4:Y:S04]  /*cb70*/  LDG.E.U8 R0, desc[UR58][R180.64] ;  /* 0x0000003ab4007981 */ /* 0x000f28000c1e1100 */
[----:B------:R-:W4:Y:S04]  /*cb80*/  LDL R177, [R1+0x4e0] ;  /* 0x0004e00001b17983 */ /* 0x000f280000100800 */
[----:B------:R-:W4:Y:S01]  /*cb90*/  LDL R176, [R1+0x4ec] ;  /* 0x0004ec0001b07983 */ /* 0x000f220000100800 */
[----:B--2---:R-:W-:-:S03]  /*cba0*/  IADD3 R134, P6, R15, UR4, RZ ;  /* 0x000000040f867c10 */ /* 0x004fc6000ffde0ff */
[----:B------:R-:W2:Y:S01]  /*cbb0*/  LDL R15, [R1+0x468] ;  /* 0x00046800010f7983 */ /* 0x000ea20000100800 */
[----:B------:R-:W-:Y:S02]  /*cbc0*/  IADD3.X R135, R161, UR6, RZ, P6, !PT ;  /* 0x00000006a1877c10 */ /* 0x000fe4000b7fe4ff */
[----:B------:R-:W-:Y:S01]  /*cbd0*/  IADD3 R136, P6, R160, UR4, RZ ;  /* 0x00000004a0887c10 */ /* 0x000fe2000ffde0ff */
[----:B------:R-:W4:Y:S03]  /*cbe0*/  LDL R161, [R1+0x478] ;  /* 0x0004780001a17983 */ /* 0x000f260000100800 */
[----:B------:R-:W-:Y:S01]  /*cbf0*/  IADD3.X R137, R159, UR6, RZ, P6, !PT ;  /* 0x000000069f897c10 */ /* 0x000fe2000b7fe4ff */
        /* <DEDUP_REMOVED lines=10> */
[----:B------:R-:W4:Y:S04]  /*cca0*/  LDL R155, [R1+0x488] ;  /* 0x00048800019b7983 */ /* 0x000f280000100800 */
[----:B------:R-:W4:Y:S04]  /*ccb0*/  LDL R156, [R1+0x490] ;  /* 0x00049000019c7983 */ /* 0x000f280000100800 */
[----:B------:R-:W4:Y:S04]  /*ccc0*/  LDL R180, [R1+0x4dc] ;  /* 0x0004dc0001b47983 */ /* 0x000f280000100800 */
[----:B------:R-:W4:Y:S04]  /*ccd0*/  LDG.E.U8 R130, desc[UR58][R130.64] ;  /* 0x0000003a82827981 */ /* 0x000f28000c1e1100 */
[----:B------:R0:W4:Y:S04]  /*cce0*/  LDG.E.U8 R134, desc[UR58][R134.64] ;  /* 0x0000003a86867981 */ /* 0x000128000c1e1100 */
[----:B------:R1:W4:Y:S04]  /*ccf0*/  LDG.E.U8 R132, desc[UR58][R132.64] ;  /* 0x0000003a84847981 */ /* 0x000328000c1e1100 */
[----:B------:R1:W4:Y:S04]  /*cd00*/  LDG.E.U8 R136, desc[UR58][R136.64] ;  /* 0x0000003a88887981 */ /* 0x000328000c1e1100 */
[----:B------:R1:W4:Y:S04]  /*cd10*/  LDG.E.U8 R138, desc[UR58][R138.64] ;  /* 0x0000003a8a8a7981 */ /* 0x000328000c1e1100 */
[----:B------:R1:W4:Y:S01]  /*cd20*/  LDG.E.U8 R140, desc[UR58][R140.64] ;  /* 0x0000003a8c8c7981 */ /* 0x000322000c1e1100 */
[----:B---3--:R-:W-:-:S03]  /*cd30*/  IADD3.X R143, R154, UR6, RZ, P6, !PT ;  /* 0x000000069a8f7c10 */ /* 0x008fc6000b7fe4ff */
[----:B------:R-:W3:Y:S01]  /*cd40*/  LDL R154, [R1+0x494] ;  /* 0x00049400019a7983 */ /* 0x000ee20000100800 */
[----:B------:R-:W-:-:S03]  /*cd50*/  IADD3 R144, P6, R158, UR4, RZ ;  /* 0x000000049e907c10 */ /* 0x000fc6000ffde0ff */
[----:B------:R-:W3:Y:S01]  /*cd60*/  LDL R158, [R1+0x498] ;  /* 0x00049800019e7983 */ /* 0x000ee20000100800 */
[----:B0-----:R-:W-:Y:S01]  /*cd70*/  FMUL R135, R109, UR56 ;  /* 0x000000386d877c20 */ /* 0x001fe20008400000 */
[----:B-1----:R-:W-:Y:S01]  /*cd80*/  FMUL R133, R108, UR56 ;  /* 0x000000386c857c20 */ /* 0x002fe20008400000 */
[----:B------:R-:W-:Y:S01]  /*cd90*/  FMUL R137, R112, UR56 ;  /* 0x0000003870897c20 */ /* 0x000fe20008400000 */
[----:B------:R-:W-:Y:S01]  /*cda0*/  FMUL R139, R113, UR56 ;  /* 0x00000038718b7c20 */ /* 0x000fe20008400000 */
[----:B------:R-:W-:Y:S01]  /*cdb0*/  FMUL R141, R116, UR56 ;  /* 0x00000038748d7c20 */ /* 0x000fe20008400000 */
[----:B------:R0:W3:Y:S01]  /*cdc0*/  LDG.E.U8 R142, desc[UR58][R142.64] ;  /* 0x0000003a8e8e7981 */ /* 0x0000e2000c1e1100 */
[----:B--2---:R-:W-:-:S03]  /*cdd0*/  IADD3.X R145, R15, UR6, RZ, P6, !PT ;  /* 0x000000060f917c10 */ /* 0x004fc6000b7fe4ff */
[----:B------:R-:W2:Y:S01]  /*cde0*/  LDL R15, [R1+0x49c] ;  /* 0x00049c00010f7983 */ /* 0x000ea20000100800 */
[----:B------:R-:W-:-:S03]  /*cdf0*/  IADD3 R146, P6, R162, UR4, RZ ;  /* 0x00000004a2927c10 */ /* 0x000fc6000ffde0ff */
[----:B------:R-:W2:Y:S01]  /*ce00*/  LDL R162, [R1+0x4ac] ;  /* 0x0004ac0001a27983 */ /* 0x000ea20000100800 */
[----:B----4-:R-:W-:-:S03]  /*ce10*/  IADD3.X R147, R160, UR6, RZ, P6, !PT ;  /* 0x00000006a0937c10 */ /* 0x010fc6000b7fe4ff */
[----:B------:R-:W4:Y:S01]  /*ce20*/  LDL R160, [R1+0x4a4] ;  /* 0x0004a40001a07983 */ /* 0x000f220000100800 */
[----:B------:R-:W-:-:S03]  /*ce30*/  IADD3 R148, P6, R159, UR4, RZ ;  /* 0x000000049f947c10 */ /* 0x000fc6000ffde0ff */
[----:B------:R-:W4:Y:S01]  /*ce40*/  LDL R159, [R1+0x4a0] ;  /* 0x0004a000019f7983 */ /* 0x000f220000100800 */
[----:B------:R-:W-:Y:S02]  /*ce50*/  IADD3.X R149, R161, UR6, RZ, P6, !PT ;  /* 0x00000006a1957c10 */ /* 0x000fe4000b7fe4ff */
[----:B------:R-:W-:Y:S01]  /*ce60*/  IADD3 R150, P6, R157, UR4, RZ ;  /* 0x000000049d967c10 */ /* 0x000fe2000ffde0ff */
[----:B------:R-:W4:Y:S03]  /*ce70*/  LDL R161, [R1+0x4a8] ;  /* 0x0004a80001a17983 */ /* 0x000f260000100800 */
[----:B------:R-:W-:Y:S02]  /*ce80*/  IADD3.X R151, R153, UR6, RZ, P6, !PT ;  /* 0x0000000699977c10 */ /* 0x000fe4000b7fe4ff */
[----:B------:R-:W-:Y:S02]  /*ce90*/  FSEL R135, R135, -INF , !P5 ;  /* 0xff80000087877808 */ /* 0x000fe40006800000 */
[----:B------:R-:W-:-:S02]  /*cea0*/  FSEL R137, R137, -INF , !P4 ;  /* 0xff80000089897808 */ /* 0x000fc40006000000 */
[----:B------:R-:W-:Y:S01]  /*ceb0*/  FSEL R139, R139, -INF , !P3 ;  /* 0xff8000008b8b7808 */ /* 0x000fe20005800000 */
[----:B0-----:R-:W-:Y:S01]  /*cec0*/  FMUL R143, R117, UR56 ;  /* 0x00000038758f7c20 */ /* 0x001fe20008400000 */
[----:B------:R-:W-:Y:S01]  /*ced0*/  IADD3 R152, P6, R152, UR4, RZ ;  /* 0x0000000498987c10 */ /* 0x000fe2000ffde0ff */
[----:B------:R-:W4:Y:S03]  /*cee0*/  LDG.E.U8 R144, desc[UR58][R144.64] ;  /* 0x0000003a90907981 */ /* 0x000f26000c1e1100 */
[----:B------:R-:W-:Y:S01]  /*cef0*/  IADD3.X R153, R155, UR6, RZ, P6, !PT ;  /* 0x000000069b997c10 */ /* 0x000fe2000b7fe4ff */
[----:B------:R-:W4:Y:S04]  /*cf00*/  LDG.E.U8 R146, desc[UR58][R146.64] ;  /* 0x0000003a92927981 */ /* 0x000f28000c1e1100 */
[----:B------:R-:W4:Y:S01]  /*cf10*/  LDG.E.U8 R152, desc[UR58][R152.64] ;  /* 0x0000003a98987981 */ /* 0x000f22000c1e1100 */
[----:B------:R-:W-:-:S03]  /*cf20*/  FSEL R141, R141, -INF , !P2 ;  /* 0xff8000008d8d7808 */ /* 0x000fc60005000000 */
[----:B------:R-:W4:Y:S04]  /*cf30*/  LDG.E.U8 R150, desc[UR58][R150.64] ;  /* 0x0000003a96967981 */ /* 0x000f28000c1e1100 */
[----:B------:R-:W4:Y:S01]  /*cf40*/  LDG.E.U8 R148, desc[UR58][R148.64] ;  /* 0x0000003a94947981 */ /* 0x000f22000c1e1100 */
[----:B---3--:R-:W-:-:S04]  /*cf50*/  IADD3 R154, P6, R154, UR4, RZ ;  /* 0x000000049a9a7c10 */ /* 0x008fc8000ffde0ff */
[----:B------:R-:W-:-:S05]  /*cf60*/  IADD3.X R155, R156, UR6, RZ, P6, !PT ;  /* 0x000000069c9b7c10 */ /* 0x000fca000b7fe4ff */
[----:B------:R-:W3:Y:S01]  /*cf70*/  LDG.E.U8 R154, desc[UR58][R154.64] ;  /* 0x0000003a9a9a7981 */ /* 0x000ee2000c1e1100 */
[----:B--2---:R-:W-:-:S03]  /*cf80*/  IADD3 R156, P6, R15, UR4, RZ ;  /* 0x000000040f9c7c10 */ /* 0x004fc6000ffde0ff */
[----:B------:R-:W2:Y:S01]  /*cf90*/  LDL R15, [R1+0x4c4] ;  /* 0x0004c400010f7983 */ /* 0x000ea20000100800 */
[----:B------:R-:W-:-:S03]  /*cfa0*/  IADD3.X R157, R158, UR6, RZ, P6, !PT ;  /* 0x000000069e9d7c10 */ /* 0x000fc6000b7fe4ff */
[----:B------:R4:W3:Y:S04]  /*cfb0*/  LDG.E.U8 R158, desc[UR58][R22.64] ;  /* 0x0000003a169e7981 */ /* 0x0008e8000c1e1100 */
[----:B------:R-:W3:Y:S01]  /*cfc0*/  LDG.E.U8 R156, desc[UR58][R156.64] ;  /* 0x0000003a9c9c7981 */ /* 0x000ee2000c1e1100 */
[----:B----4-:R-:W-:-:S03]  /*cfd0*/  IADD3 R22, P6, R160, UR4, RZ ;  /* 0x00000004a0167c10 */ /* 0x010fc6000ffde0ff */
[----:B------:R-:W4:Y:S01]  /*cfe0*/  LDG.E.U8 R160, desc[UR58][R90.64] ;  /* 0x0000003a5aa07981 */ /* 0x000f22000c1e1100 */
[----:B------:R-:W-:-:S03]  /*cff0*/  IADD3.X R23, R159, UR6, RZ, P6, !PT ;  /* 0x000000069f177c10 */ /* 0x000fc6000b7fe4ff */
[----:B------:R0:W4:Y:S04]  /*d000*/  LDG.E.U8 R159, desc[UR58][R88.64] ;  /* 0x0000003a589f7981 */ /* 0x000128000c1e1100 */
[----:B------:R-:W4:Y:S01]  /*d010*/  LDG.E.U8 R22, desc[UR58][R22.64] ;  /* 0x0000003a16167981 */ /* 0x000f22000c1e1100 */
[----:B0-----:R-:W-:-:S03]  /*d020*/  IADD3 R88, P6, R162, UR4, RZ ;  /* 0x00000004a2587c10 */ /* 0x001fc6000ffde0ff */
[----:B------:R-:W4:Y:S01]  /*d030*/  LDG.E.U8 R162, desc[UR58][R94.64] ;  /* 0x0000003a5ea27981 */ /* 0x000f22000c1e1100 */
[----:B------:R-:W-:Y:S02]  /*d040*/  IADD3.X R89, R161, UR6, RZ, P6, !PT ;  /* 0x00000006a1597c10 */ /* 0x000fe4000b7fe4ff */
[----:B------:R-:W-:Y:S01]  /*d050*/  IADD3 R90, P6, R164, UR4, RZ ;  /* 0x00000004a45a7c10 */ /* 0x000fe2000ffde0ff */
[----:B------:R0:W3:Y:S03]  /*d060*/  LDG.E.U8 R161, desc[UR58][R92.64] ;  /* 0x0000003a5ca17981 */ /* 0x0000e6000c1e1100 */
[----:B------:R-:W-:Y:S01]  /*d070*/  IADD3.X R91, R163, UR6, RZ, P6, !PT ;  /* 0x00000006a35b7c10 */ /* 0x000fe2000b7fe4ff */
[----:B------:R-:W4:Y:S04]  /*d080*/  LDG.E.U8 R164, desc[UR58][R98.64] ;  /* 0x0000003a62a47981 */ /* 0x000f28000c1e1100 */
[----:B------:R1:W4:Y:S01]  /*d090*/  LDG.E.U8 R163, desc[UR58][R96.64] ;  /* 0x0000003a60a37981 */ /* 0x000322000c1e1100 */
[----:B0-----:R-:W-:-:S03]  /*d0a0*/  IADD3 R92, P6, R166, UR4, RZ ;  /* 0x00000004a65c7c10 */ /* 0x001fc6000ffde0ff */
[----:B------:R-:W4:Y:S01]  /*d0b0*/  LDG.E.U8 R166, desc[UR58][R102.64] ;  /* 0x0000003a66a67981 */ /* 0x000f22000c1e1100 */
[----:B------:R-:W-:-:S03]  /*d0c0*/  IADD3.X R93, R165, UR6, RZ, P6, !PT ;  /* 0x00000006a55d7c10 */ /* 0x000fc6000b7fe4ff */
[----:B------:R0:W4:Y:S04]  /*d0d0*/  LDG.E.U8 R165, desc[UR58][R100.64] ;  /* 0x0000003a64a57981 */ /* 0x000128000c1e1100 */
[----:B------:R-:W4:Y:S04]  /*d0e0*/  LDG.E.U8 R92, desc[UR58][R92.64] ;  /* 0x0000003a5c5c7981 */ /* 0x000f28000c1e1100 */
[----:B------:R-:W4:Y:S04]  /*d0f0*/  LDG.E.U8 R90, desc[UR58][R90.64] ;  /* 0x0000003a5a5a7981 */ /* 0x000f28000c1e1100 */
[----:B------:R-:W4:Y:S01]  /*d100*/  LDG.E.U8 R88, desc[UR58][R88.64] ;  /* 0x0000003a58587981 */ /* 0x000f22000c1e1100 */
[----:B--2---:R-:W-:-:S03]  /*d110*/  IADD3 R94, P6, R15, UR4, RZ ;  /* 0x000000040f5e7c10 */ /* 0x004fc6000ffde0ff */
[----:B------:R-:W2:Y:S01]  /*d120*/  LDL R15, [R1+0x4f4] ;  /* 0x0004f400010f7983 */ /* 0x000ea20000100800 */
[----:B------:R-:W-:Y:S02]  /*d130*/  IADD3.X R95, R167, UR6, RZ, P6, !PT ;  /* 0x00000006a75f7c10 */ /* 0x000fe4000b7fe4ff */
[----:B-1----:R-:W-:Y:S01]  /*d140*/  IADD3 R96, P6, R170, UR4, RZ ;  /* 0x00000004aa607c10 */ /* 0x002fe2000ffde0ff */
[----:B------:R1:W4:Y:S03]  /*d150*/  LDG.E.U8 R167, desc[UR58][R104.64] ;  /* 0x0000003a68a77981 */ /* 0x000326000c1e1100 */
[----:B------:R-:W-:Y:S01]  /*d160*/  IADD3.X R97, R169, UR6, RZ, P6, !PT ;  /* 0x00000006a9617c10 */ /* 0x000fe2000b7fe4ff */
[----:B------:R-:W4:Y:S01]  /*d170*/  LDG.E.U8 R170, desc[UR58][R114.64] ;  /* 0x0000003a72aa7981 */ /* 0x000f22000c1e1100 */
[----:B------:R-:W-:-:S03]  /*d180*/  IADD3 R98, P6, R173, UR4, RZ ;  /* 0x00000004ad627c10 */ /* 0x000fc6000ffde0ff */
[----:B------:R3:W4:Y:S01]  /*d190*/  LDG.E.U8 R169, desc[UR58][R110.64] ;  /* 0x0000003a6ea97981 */ /* 0x000722000c1e1100 */
[----:B------:R-:W-:Y:S02]  /*d1a0*/  IADD3.X R99, R171, UR6, RZ, P6, !PT ;  /* 0x00000006ab637c10 */ /* 0x000fe4000b7fe4ff */
[----:B0-----:R-:W-:Y:S01]  /*d1b0*/  IADD3 R100, P6, R180, UR4, RZ ;  /* 0x00000004b4647c10 */ /* 0x001fe2000ffde0ff */
[----:B------:R0:W4:Y:S03]  /*d1c0*/  LDG.E.U8 R171, desc[UR58][R118.64] ;  /* 0x0000003a76ab7981 */ /* 0x000126000c1e1100 */
[----:B------:R-:W-:Y:S01]  /*d1d0*/  IADD3.X R101, R179, UR6, RZ, P6, !PT ;  /* 0x00000006b3657c10 */ /* 0x000fe2000b7fe4ff */
[----:B------:R0:W4:Y:S01]  /*d1e0*/  LDG.E.U8 R173, desc[UR58][R120.64] ;  /* 0x0000003a78ad7981 */ /* 0x000122000c1e1100 */
[----:B------:R-:W-:-:S03]  /*d1f0*/  IADD3 R102, P6, R178, UR4, RZ ;  /* 0x00000004b2667c10 */ /* 0x000fc6000ffde0ff */
[----:B------:R4:W4:Y:S01]  /*d200*/  LDG.E.U8 R94, desc[UR58][R94.64] ;  /* 0x0000003a5e5e7981 */ /* 0x000922000c1e1100 */
[----:B------:R-:W-:Y:S02]  /*d210*/  IADD3.X R103, R177, UR6, RZ, P6, !PT ;  /* 0x00000006b1677c10 */ /* 0x000fe4000b7fe4ff */
[----:B-1----:R-:W-:Y:S01]  /*d220*/  IADD3 R104, P6, R176, UR4, RZ ;  /* 0x00000004b0687c10 */ /* 0x002fe2000ffde0ff */
[----:B------:R1:W4:Y:S03]  /*d230*/  LDG.E.U8 R96, desc[UR58][R96.64] ;  /* 0x0000003a60607981 */ /* 0x000326000c1e1100 */
[----:B------:R-:W-:Y:S01]  /*d240*/  IADD3.X R105, R175, UR6, RZ, P6, !PT ;  /* 0x00000006af697c10 */ /* 0x000fe2000b7fe4ff */
[----:B------:R1:W4:Y:S04]  /*d250*/  LDG.E.U8 R98, desc[UR58][R98.64] ;  /* 0x0000003a62627981 */ /* 0x000328000c1e1100 */
[----:B------:R1:W4:Y:S04]  /*d260*/  LDG.E.U8 R100, desc[UR58][R100.64] ;  /* 0x0000003a64647981 */ /* 0x000328000c1e1100 */
[----:B------:R-:W4:Y:S01]  /*d270*/  LDG.E.U8 R104, desc[UR58][R104.64] ;  /* 0x0000003a68687981 */ /* 0x000f22000c1e1100 */
[----:B------:R-:W-:-:S03]  /*d280*/  FSEL R143, R143, -INF , !P1 ;  /* 0xff8000008f8f7808 */ /* 0x000fc60004800000 */
[----:B------:R-:W4:Y:S01]  /*d290*/  LDG.E.U8 R102, desc[UR58][R102.64] ;  /* 0x0000003a66667981 */ /* 0x000f22000c1e1100 */
[----:B--2---:R-:W-:-:S03]  /*d2a0*/  IADD3 R106, P6, R15, UR4, RZ ;  /* 0x000000040f6a7c10 */ /* 0x004fc6000ffde0ff */
[----:B------:R-:W2:Y:S04]  /*d2b0*/  LDL R15, [R1+0x510] ;  /* 0x00051000010f7983 */ /* 0x000ea80000100800 */
[----:B------:R-:W4:Y:S04]  /*d2c0*/  LDL.LU R183, [R1+0x6c] ;  /* 0x00006c0001b77983 */ /* 0x000f280000300800 */
        /* <DEDUP_REMOVED lines=9> */
[----:B------:R-:W4:Y:S01]  /*d360*/  LDL.LU R181, [R1+0x18] ;  /* 0x0000180001b57983 */ /* 0x000f220000300800 */
[----:B------:R-:W-:-:S03]  /*d370*/  IADD3.X R107, R174, UR6, RZ, P6, !PT ;  /* 0x00000006ae6b7c10 */ /* 0x000fc6000b7fe4ff */
[----:B------:R-:W4:Y:S04]  /*d380*/  LDL.LU R176, [R1+0x14] ;  /* 0x0000140001b07983 */ /* 0x000f280000300800 */
[----:B------:R-:W4:Y:S04]  /*d390*/  LDL.LU R174, [R1+0x8] ;  /* 0x0000080001ae7983 */ /* 0x000f280000300800 */
[----:B------:R-:W4:Y:S01]  /*d3a0*/  LDL.LU R175, [R1+0x4] ;  /* 0x0000040001af7983 */ /* 0x000f220000300800 */
[----:B---3--:R-:W-:-:S03]  /*d3b0*/  IADD3 R110, P6, R207, UR4, RZ ;  /* 0x00000004cf6e7c10 */ /* 0x008fc6000ffde0ff */
[----:B------:R3:W3:Y:S01]  /*d3c0*/  LDG.E.U8 R106, desc[UR58][R106.64] ;  /* 0x0000003a6a6a7981 */ /* 0x0006e2000c1e1100 */
[----:B------:R-:W-:Y:S02]  /*d3d0*/  IADD3.X R111, R205, UR6, RZ, P6, !PT ;  /* 0x00000006cd6f7c10 */ /* 0x000fe4000b7fe4ff */
[----:B------:R-:W-:-:S03]  /*d3e0*/  IADD3 R114, P6, R203, UR4, RZ ;  /* 0x00000004cb727c10 */ /* 0x000fc6000ffde0ff */
[----:B------:R3:W3:Y:S01]  /*d3f0*/  LDG.E.U8 R110, desc[UR58][R110.64] ;  /* 0x0000003a6e6e7981 */ /* 0x0006e2000c1e1100 */
[----:B------:R-:W-:Y:S02]  /*d400*/  IADD3.X R115, R201, UR6, RZ, P6, !PT ;  /* 0x00000006c9737c10 */ /* 0x000fe4000b7fe4ff */
[----:B0-----:R-:W-:-:S03]  /*d410*/  IADD3 R118, P6, R197, UR4, RZ ;  /* 0x00000004c5767c10 */ /* 0x001fc6000ffde0ff */
[----:B------:R0:W3:Y:S01]  /*d420*/  LDG.E.U8 R114, desc[UR58][R114.64] ;  /* 0x0000003a72727981 */ /* 0x0000e2000c1e1100 */
[----:B------:R-:W-:Y:S02]  /*d430*/  IADD3.X R119, R191, UR6, RZ, P6, !PT ;  /* 0x00000006bf777c10 */ /* 0x000fe4000b7fe4ff */
[----:B------:R-:W-:-:S03]  /*d440*/  IADD3 R120, P6, R189, UR4, RZ ;  /* 0x00000004bd787c10 */ /* 0x000fc6000ffde0ff */
[----:B------:R0:W3:Y:S01]  /*d450*/  LDG.E.U8 R118, desc[UR58][R118.64] ;  /* 0x0000003a76767981 */ /* 0x0000e2000c1e1100 */
[----:B--2---:R-:W-:-:S03]  /*d460*/  IADD3.X R121, R15, UR6, RZ, P6, !PT ;  /* 0x000000060f797c10 */ /* 0x004fc6000b7fe4ff */
[----:B------:R-:W2:Y:S04]  /*d470*/  LDL.LU R15, [R1+0x98] ;  /* 0x00009800010f7983 */ /* 0x000ea80000300800 */
[----:B------:R0:W3:Y:S01]  /*d480*/  LDG.E.U8 R120, desc[UR58][R120.64] ;  /* 0x0000003a78787981 */ /* 0x0000e2000c1e1100 */
[----:B----4-:R-:W-:-:S04]  /*d490*/  FMNMX R123, R183, R180, !PT ;  /* 0x000000b4b77b7209 */ /* 0x010fc80007800000 */
[----:B------:R-:W-:-:S04]  /*d4a0*/  FMNMX R123, R178, R123, !PT ;  /* 0x0000007bb27b7209 */ /* 0x000fc80007800000 */
        /* <DEDUP_REMOVED lines=28> */
[----:B------:R-:W-:-:S05]  /*d670*/  FMNMX R123, R238, R123, !PT ;  /* 0x0000007bee7b7209 */ /* 0x000fca0007800000 */
[----:B------:R-:W4:Y:S02]  /*d680*/  SHFL.BFLY PT, R125, R123, 0x2, 0x1f ;  /* 0x0c401f007b7d7f89 */ /* 0x000f2400000e0000 */
[----:B----4-:R-:W-:-:S05]  /*d690*/  FMNMX R123, R123, R125, !PT ;  /* 0x0000007d7b7b7209 */ /* 0x010fca0007800000 */
[----:B------:R-:W4:Y:S02]  /*d6a0*/  SHFL.BFLY PT, R125, R123, 0x1, 0x1f ;  /* 0x0c201f007b7d7f89 */ /* 0x000f2400000e0000 */
[----:B----4-:R-:W-:-:S04]  /*d6b0*/  FMNMX R23, R123, R125, !PT ;  /* 0x0000007d7b177209 */ /* 0x010fc80007800000 */
[----:B--2---:R-:W-:-:S05]  /*d6c0*/  FMNMX R23, R23, R15, !PT ;  /* 0x0000000f17177209 */ /* 0x004fca0007800000 */
[--C-:B------:R-:W-:Y:S01]  /*d6d0*/  FADD R95, R177, -R23.reuse ;  /* 0x80000017b15f7221 */ /* 0x100fe20000000000 */
[--C-:B------:R-:W-:Y:S01]  /*d6e0*/  FADD R93, R178, -R23.reuse ;  /* 0x80000017b25d7221 */ /* 0x100fe20000000000 */
[----:B------:R-:W2:Y:S01]  /*d6f0*/  LDL.LU R177, [R1+0x64] ;  /* 0x0000640001b17983 */ /* 0x000ea20000300800 */
[----:B-1----:R-:W-:-:S03]  /*d700*/  FADD R97, R179, -R23 ;  /* 0x80000017b3617221 */ /* 0x002fc60000000000 */
[----:B------:R-:W2:Y:S01]  /*d710*/  LDL.LU R178, [R1+0x70] ;  /* 0x0000700001b27983 */ /* 0x000ea20000300800 */
[----:B------:R-:W-:-:S03]  /*d720*/  FADD R91, R180, -R23 ;  /* 0x80000017b45b7221 */ /* 0x000fc60000000000 */
[----:B------:R-:W4:Y:S01]  /*d730*/  LDL.LU R179, [R1+0x60] ;  /* 0x0000600001b37983 */ /* 0x000f220000300800 */
[----:B------:R-:W-:-:S03]  /*d740*/  FADD R89, R183, -R23 ;  /* 0x80000017b7597221 */ /* 0x000fc60000000000 */
[----:B------:R-:W4:Y:S01]  /*d750*/  LDL.LU R180, [R1+0x5c] ;  /* 0x00005c0001b47983 */ /* 0x000f220000300800 */
[----:B------:R-:W-:-:S03]  /*d760*/  FADD R99, R185, -R23 ;  /* 0x80000017b9637221 */ /* 0x000fc60000000000 */
[----:B------:R-:W0:Y:S04]  /*d770*/  LDL.LU R183, [R1+0x50] ;  /* 0x0000500001b77983 */ /* 0x000e280000300800 */
[----:B------:R-:W4:Y:S04]  /*d780*/  LDL.LU R185, [R1+0x4c] ;  /* 0x00004c0001b97983 */ /* 0x000f280000300800 */
[----:B------:R-:W4:Y:S01]  /*d790*/  LDL.LU R189, [R1+0x40] ;  /* 0x0000400001bd7983 */ /* 0x000f220000300800 */
[----:B------:R-:W-:-:S03]  /*d7a0*/  FADD R101, R195, -R23 ;  /* 0x80000017c3657221 */ /* 0x000fc60000000000 */
[----:B------:R-:W4:Y:S04]  /*d7b0*/  LDL.LU R191, [R1+0x3c] ;  /* 0x00003c0001bf7983 */ /* 0x000f280000300800 */
[----:B------:R-:W4:Y:S04]  /*d7c0*/  LDL.LU R195, [R1+0x30] ;  /* 0x0000300001c37983 */ /* 0x000f280000300800 */
[----:B------:R-:W4:Y:S04]  /*d7d0*/  LDL.LU R197, [R1+0x2c] ;  /* 0x00002c0001c57983 */ /* 0x000f280000300800 */
[----:B------:R-:W4:Y:S04]  /*d7e0*/  LDL.LU R201, [R1+0x20] ;  /* 0x0000200001c97983 */ /* 0x000f280000300800 */
[----:B------:R-:W4:Y:S04]  /*d7f0*/  LDL.LU R203, [R1+0x1c] ;  /* 0x00001c0001cb7983 */ /* 0x000f280000300800 */
[----:B------:R-:W4:Y:S01]  /*d800*/  LDL.LU R207, [R1+0x10] ;  /* 0x0000100001cf7983 */ /* 0x000f220000300800 */
[----:B---3--:R-:W-:-:S03]  /*d810*/  FADD R107, R193, -R23 ;  /* 0x80000017c16b7221 */ /* 0x008fc60000000000 */
[----:B------:R-:W3:Y:S04]  /*d820*/  LDL.LU R209, [R1+0xc] ;  /* 0x00000c0001d17983 */ /* 0x000ee80000300800 */
[----:B------:R-:W3:Y:S01]  /*d830*/  LDL.LU R211, [R1] ;  /* 0x0000000001d37983 */ /* 0x000ee20000300800 */
[----:B--2---:R-:W-:-:S04]  /*d840*/  FMNMX R105, R177, R178, !PT ;  /* 0x000000b2b1697209 */ /* 0x004fc80007800000 */
[----:B----4-:R-:W-:Y:S01]  /*d850*/  FMNMX R111, R179, R105, !PT ;  /* 0x00000069b36f7209 */ /* 0x010fe20007800000 */
[----:B------:R-:W-:-:S03]  /*d860*/  FMUL R105, R107, 1.4426950216293334961 ;  /* 0x3fb8aa3b6b697820 */ /* 0x000fc60000400000 */
[----:B------:R-:W-:Y:S01]  /*d870*/  FMNMX R107, R180, R111, !PT ;  /* 0x0000006fb46b7209 */ /* 0x000fe20007800000 */
[----:B------:R-:W-:-:S03]  /*d880*/  FADD R111, R187, -R23 ;  /* 0x80000017bb6f7221 */ /* 0x000fc60000000000 */
[----:B0-----:R-:W-:Y:S01]  /*d890*/  FMNMX R115, R183, R107, !PT ;  /* 0x0000006bb7737209 */ /* 0x001fe20007800000 */
[----:B------:R-:W-:-:S03]  /*d8a0*/  FMUL R107, R111, 1.4426950216293334961 ;  /* 0x3fb8aa3b6f6b7820 */ /* 0x000fc60000400000 */
[----:B------:R-:W-:Y:S01]  /*d8b0*/  FMNMX R111, R185, R115, !PT ;  /* 0x00000073b96f7209 */ /* 0x000fe20007800000 */
[----:B------:R-:W-:-:S03]  /*d8c0*/  FADD R115, R181, -R23 ;  /* 0x80000017b5737221 */ /* 0x000fc60000000000 */
[----:B------:R-:W-:Y:S01]  /*d8d0*/  FMNMX R119, R189, R111, !PT ;  /* 0x0000006fbd777209 */ /* 0x000fe20007800000 */
        /* <DEDUP_REMOVED lines=10> */
[----:B------:R-:W-:Y:S02]  /*d980*/  FADD R123, R175, -R23 ;  /* 0x80000017af7b7221 */ /* 0x000fe40000000000 */
[----:B------:R-:W2:Y:S04]  /*d990*/  LDL.LU R175, [R1+0x74] ;  /* 0x0000740001af7983 */ /* 0x000ea80000300800 */
[----:B------:R-:W4:Y:S04]  /*d9a0*/  LDL R181, [R1+0x51c] ;  /* 0x00051c0001b57983 */ /* 0x000f280000100800 */
[----:B------:R-:W4:Y:S01]  /*d9b0*/  LDL R176, [R1+0x518] ;  /* 0x0005180001b07983 */ /* 0x000f220000100800 */
[----:B------:R-:W-:Y:S01]  /*d9c0*/  FMNMX R125, R207, R121, !PT ;  /* 0x00000079cf7d7209 */ /* 0x000fe20007800000 */
[----:B------:R-:W-:-:S02]  /*d9d0*/  FMUL R121, R123, 1.4426950216293334961 ;  /* 0x3fb8aa3b7b797820 */ /* 0x000fc40000400000 */
[----:B------:R-:W4:Y:S01]  /*d9e0*/  LDL R153, [R1+0x520] ;  /* 0x0005200001997983 */ /* 0x000f220000100800 */
[----:B---3--:R-:W-:-:S03]  /*d9f0*/  FMNMX R123, R209, R125, !PT ;  /* 0x0000007dd17b7209 */ /* 0x008fc60007800000 */
[----:B------:R-:W3:Y:S01]  /*da00*/  LDL R157, [R1+0x56c] ;  /* 0x00056c00019d7983 */ /* 0x000ee20000100800 */
[----:B------:R-:W-:-:S03]  /*da10*/  FMNMX R125, R211, R123, !PT ;  /* 0x0000007bd37d7209 */ /* 0x000fc60007800000 */
[----:B------:R-:W3:Y:S01]  /*da20*/  LDL R155, [R1+0x55c] ;  /* 0x00055c00019b7983 */ /* 0x000ee20000100800 */
[----:B------:R-:W-:-:S03]  /*da30*/  FMNMX R125, R2, R125, !PT ;  /* 0x0000007d027d7209 */ /* 0x000fc60007800000 */
[----:B------:R-:W3:Y:S01]  /*da40*/  LDL R205, [R1+0x54c] ;  /* 0x00054c0001cd7983 */ /* 0x000ee20000100800 */
[----:B------:R-:W-:Y:S01]  /*da50*/  FMNMX R127, R250, R125, !PT ;  /* 0x0000007dfa7f7209 */ /* 0x000fe20007800000 */
[--C-:B------:R-:W-:Y:S02]  /*da60*/  FADD R18, R18, -R23.reuse ;  /* 0x8000001712127221 */ /* 0x100fe40000000000 */
[----:B------:R-:W3:Y:S01]  /*da70*/  LDL R187, [R1+0x534] ;  /* 0x0005340001bb7983 */ /* 0x000ee20000100800 */
[----:B------:R-:W-:Y:S01]  /*da80*/  FMNMX R127, R249, R127, !PT ;  /* 0x0000007ff97f7209 */ /* 0x000fe20007800000 */
[----:B------:R-:W-:Y:S02]  /*da90*/  FADD R117, R19, -R23 ;  /* 0x8000001713757221 */ /* 0x000fe40000000000 */
[----:B------:R-:W3:Y:S01]  /*daa0*/  LDL R193, [R1+0x52c] ;  /* 0x00052c0001c17983 */ /* 0x000ee20000100800 */
[----:B------:R-:W-:-:S03]  /*dab0*/  FMNMX R129, R246, R127, !PT ;  /* 0x0000007ff6817209 */ /* 0x000fc60007800000 */
[----:B------:R-:W3:Y:S01]  /*dac0*/  LDL R217, [R1+0x550] ;  /* 0x0005500001d97983 */ /* 0x000ee20000100800 */
[----:B------:R-:W-:-:S04]  /*dad0*/  FMNMX R129, R245, R129, !PT ;  /* 0x00000081f5817209 */ /* 0x000fc80007800000 */
[----:B------:R-:W-:-:S04]  /*dae0*/  FMNMX R131, R242, R129, !PT ;  /* 0x00000081f2837209 */ /* 0x000fc80007800000 */
[----:B------:R-:W-:-:S04]  /*daf0*/  FMNMX R131, R241, R131, !PT ;  /* 0x00000083f1837209 */ /* 0x000fc80007800000 */
[----:B------:R-:W-:-:S04]  /*db00*/  FMNMX R131, R16, R131, !PT ;  /* 0x0000008310837209 */ /* 0x000fc80007800000 */
[----:B------:R-:W-:-:S04]  /*db10*/  FMNMX R109, R17, R131, !PT ;  /* 0x00000083116d7209 */ /* 0x000fc80007800000 */
[----:B------:R-:W-:-:S04]  /*db20*/  FMNMX R109, R20, R109, !PT ;  /* 0x0000006d146d7209 */ /* 0x000fc80007800000 */
[----:B------:R-:W-:Y:S01]  /*db30*/  FMNMX R112, R230, R109, !PT ;  /* 0x0000006de6707209 */ /* 0x000fe20007800000 */
[----:B------:R-:W-:Y:S01]  /*db40*/  FMUL R18, R18, 1.4426950216293334961 ;  /* 0x3fb8aa3b12127820 */ /* 0x000fe20000400000 */
[--C-:B------:R-:W-:Y:S01]  /*db50*/  FADD R103, R199, -R23.reuse ;  /* 0x80000017c7677221 */ /* 0x100fe20000000000 */
[----:B------:R-:W-:Y:S01]  /*db60*/  FADD R251, R251, -R23 ;  /* 0x80000017fbfb7221 */ /* 0x000fe20000000000 */
[----:B------:R-:W3:Y:S03]  /*db70*/  LDL R199, [R1+0x538] ;  /* 0x0005380001c77983 */ /* 0x000ee60000100800 */
[----:B------:R-:W-:Y:S01]  /*db80*/  FMUL R125, R251, 1.4426950216293334961 ;  /* 0x3fb8aa3bfb7d7820 */ /* 0x000fe20000400000 */
[----:B--2---:R-:W-:Y:S02]  /*db90*/  LOP3.LUT P6, RZ, R175, 0x1, RZ, 0xc0, !PT ;  /* 0x00000001afff7812 */ /* 0x004fe400078cc0ff */
[----:B------:R-:W2:Y:S02]  /*dba0*/  LDL R175, [R1+0x524] ;  /* 0x0005240001af7983 */ /* 0x000ea40000100800 */
[----:B------:R-:W-:-:S04]  /*dbb0*/  FSEL R133, R133, -INF , !P6 ;  /* 0xff80000085857808 */ /* 0x000fc80007000000 */
[----:B------:R-:W-:-:S04]  /*dbc0*/  FMNMX R112, R133, R112, !PT ;  /* 0x0000007085707209 */ /* 0x000fc80007800000 */
[----:B------:R-:W-:-:S04]  /*dbd0*/  FMNMX R113, R135, R112, !PT ;  /* 0x0000007087717209 */ /* 0x000fc80007800000 */
[----:B------:R-:W-:-:S04]  /*dbe0*/  FMNMX R113, R137, R113, !PT ;  /* 0x0000007189717209 */ /* 0x000fc80007800000 */
[----:B------:R-:W-:-:S04]  /*dbf0*/  FMNMX R116, R139, R113, !PT ;  /* 0x000000718b747209 */ /* 0x000fc80007800000 */
[----:B------:R-:W-:-:S04]  /*dc00*/  FMNMX R116, R141, R116, !PT ;  /* 0x000000748d747209 */ /* 0x000fc80007800000 */
[----:B------:R-:W-:Y:S02]  /*dc10*/  FMNMX R174, R143, R116, !PT ;  /* 0x000000748fae7209 */ /* 0x000fe40007800000 */
[----:B------:R4:W-:Y:S02]  /*dc20*/  MUFU.EX2 R116, R18 ;  /* 0x0000001200747308 */ /* 0x0009e40000000800 */
[----:B----4-:R-:W-:-:S04]  /*dc30*/  IADD3 R18, P1, R181, UR4, RZ ;  /* 0x00000004b5127c10 */ /* 0x010fc8000ff3e0ff */
[----:B------:R-:W-:Y:S02]  /*dc40*/  IADD3.X R19, R176, UR6, RZ, P1, !PT ;  /* 0x00000006b0137c10 */ /* 0x000fe40008ffe4ff */
[----:B------:R-:W4:Y:S04]  /*dc50*/  LDL R176, [R1+0x560] ;  /* 0x0005600001b07983 */ /* 0x000f280000100800 */
[----:B------:R-:W4:Y:S04]  /*dc60*/  LDL.LU R251, [R1+0x9c] ;  /* 0x00009c0001fb7983 */ /* 0x000f280000300800 */
[----:B------:R-:W4:Y:S04]  /*dc70*/  LDL R215, [R1+0x564] ;  /* 0x0005640001d77983 */ /* 0x000f280000100800 */
[----:B------:R2:W4:Y:S04]  /*dc80*/  LDG.E.U8 R145, desc[UR58][R18.64] ;  /* 0x0000003a12917981 */ /* 0x000528000c1e1100 */
[----:B------:R-:W4:Y:S04]  /*dc90*/  LDL R227, [R1+0x554] ;  /* 0x0005540001e37983 */ /* 0x000f280000100800 */
[----:B------:R-:W4:Y:S04]  /*dca0*/  LDL R213, [R1+0x53c] ;  /* 0x00053c0001d57983 */ /* 0x000f280000100800 */
[----:B------:R-:W4:Y:S04]  /*dcb0*/  LDL R225, [R1+0x558] ;  /* 0x0005580001e17983 */ /* 0x000f280000100800 */
[----:B------:R-:W4:Y:S04]  /*dcc0*/  LDL R223, [R1+0x528] ;  /* 0x0005280001df7983 */ /* 0x000f280000100800 */
[----:B------:R-:W4:Y:S04]  /*dcd0*/  LDL R221, [R1+0x568] ;  /* 0x0005680001dd7983 */ /* 0x000f280000100800 */
[----:B------:R-:W4:Y:S01]  /*dce0*/  LDL R219, [R1+0x548] ;  /* 0x0005480001db7983 */ /* 0x000f220000100800 */
[----:B--2---:R-:W-:-:S04]  /*dcf0*/  IADD3 R18, P1, R175, UR4, RZ ;  /* 0x00000004af127c10 */ /* 0x004fc8000ff3e0ff */
[----:B------:R-:W-:-:S05]  /*dd00*/  IADD3.X R19, R153, UR6, RZ, P1, !PT ;  /* 0x0000000699137c10 */ /* 0x000fca0008ffe4ff */
[----:B------:R3:W2:Y:S02]  /*dd10*/  LDG.E.U8 R147, desc[UR58][R18.64] ;  /* 0x0000003a12937981 */ /* 0x0006a4000c1e1100 */
[----:B---3--:R-:W-:-:S04]  /*dd20*/  IADD3 R18, P1, R157, UR4, RZ ;  /* 0x000000049d127c10 */ /* 0x008fc8000ff3e0ff */
[----:B------:R-:W-:-:S05]  /*dd30*/  IADD3.X R19, R155, UR6, RZ, P1, !PT ;  /* 0x000000069b137c10 */ /* 0x000fca0008ffe4ff */
[----:B------:R0:W3:Y:S02]  /*dd40*/  LDG.E.U8 R181, desc[UR58][R18.64] ;  /* 0x0000003a12b57981 */ /* 0x0000e4000c1e1100 */
[----:B0-----:R-:W-:Y:S02]  /*dd50*/  IADD3 R18, P1, R205, UR4, RZ ;  /* 0x00000004cd127c10 */ /* 0x001fe4000ff3e0ff */
[----:B------:R-:W2:Y:S02]  /*dd60*/  LDL R205, [R1+0x530] ;  /* 0x0005300001cd7983 */ /* 0x000ea40000100800 */
[----:B------:R-:W-:-:S05]  /*dd70*/  IADD3.X R19, R187, UR6, RZ, P1, !PT ;  /* 0x00000006bb137c10 */ /* 0x000fca0008ffe4ff */
[----:B------:R4:W3:Y:S02]  /*dd80*/  LDG.E.U8 R187, desc[UR58][R18.64] ;  /* 0x0000003a12bb7981 */ /* 0x0008e4000c1e1100 */
[----:B----4-:R-:W-:-:S04]  /*dd90*/  IADD3 R18, P1, R176, UR4, RZ ;  /* 0x00000004b0127c10 */ /* 0x010fc8000ff3e0ff */
[----:B------:R-:W-:-:S05]  /*dda0*/  IADD3.X R19, R193, UR6, RZ, P1, !PT ;  /* 0x00000006c1137c10 */ /* 0x000fca0008ffe4ff */
[----:B------:R0:W4:Y:S02]  /*ddb0*/  LDG.E.U8 R193, desc[UR58][R18.64] ;  /* 0x0000003a12c17981 */ /* 0x000124000c1e1100 */
[----:B0-----:R-:W-:Y:S02]  /*ddc0*/  IADD3 R18, P1, R217, UR4, RZ ;  /* 0x00000004d9127c10 */ /* 0x001fe4000ff3e0ff */
[----:B------:R-:W3:Y:S02]  /*ddd0*/  LDL R217, [R1+0x544] ;  /* 0x0005440001d97983 */ /* 0x000ee40000100800 */
[----:B------:R-:W-:-:S05]  /*dde0*/  IADD3.X R19, R199, UR6, RZ, P1, !PT ;  /* 0x00000006c7137c10 */ /* 0x000fca0008ffe4ff */
[----:B------:R0:W4:Y:S02]  /*ddf0*/  LDG.E.U8 R199, desc[UR58][R18.64] ;  /* 0x0000003a12c77981 */ /* 0x000124000c1e1100 */
[----:B0-----:R-:W-:Y:S02]  /*de00*/  IADD3 R18, P1, R215, UR4, RZ ;  /* 0x00000004d7127c10 */ /* 0x001fe4000ff3e0ff */
[----:B------:R-:W4:Y:S04]  /*de10*/  LDL R215, [R1+0x540] ;  /* 0x0005400001d77983 */ /* 0x000f280000100800 */
[----:B------:R-:W0:Y:S02]  /*de20*/  SHFL.BFLY PT, R151, R174, 0x2, 0x1f ;  /* 0x0c401f00ae977f89 */ /* 0x000e2400000e0000 */
[----:B0-----:R-:W-:-:S05]  /*de30*/  FMNMX R174, R174, R151, !PT ;  /* 0x00000097aeae7209 */ /* 0x001fca0007800000 */
[----:B------:R-:W0:Y:S01]  /*de40*/  SHFL.BFLY PT, R175, R174, 0x1, 0x1f ;  /* 0x0c201f00aeaf7f89 */ /* 0x000e2200000e0000 */
[----:B------:R-:W-:Y:S01]  /*de50*/  FMUL R89, R89, 1.4426950216293334961 ;  /* 0x3fb8aa3b59597820 */ /* 0x000fe20000400000 */
[----:B------:R-:W-:Y:S01]  /*de60*/  FMUL R91, R91, 1.4426950216293334961 ;  /* 0x3fb8aa3b5b5b7820 */ /* 0x000fe20000400000 */
[----:B------:R-:W-:Y:S01]  /*de70*/  FMUL R93, R93, 1.4426950216293334961 ;  /* 0x3fb8aa3b5d5d7820 */ /* 0x000fe20000400000 */
[----:B------:R-:W-:-:S03]  /*de80*/  FMUL R95, R95, 1.4426950216293334961 ;  /* 0x3fb8aa3b5f5f7820 */ /* 0x000fc60000400000 */
[----:B------:R-:W-:Y:S01]  /*de90*/  MUFU.EX2 R89, R89 ;  /* 0x0000005900597308 */ /* 0x000fe20000000800 */
[----:B0-----:R-:W-:-:S04]  /*dea0*/  FMNMX R175, R174, R175, !PT ;  /* 0x000000afaeaf7209 */ /* 0x001fc80007800000 */
[----:B------:R-:W-:-:S05]  /*deb0*/  FMNMX R175, R175, R251, !PT ;  /* 0x000000fbafaf7209 */ /* 0x000fca0007800000 */
[--C-:B------:R-:W-:Y:S01]  /*dec0*/  FADD R177, R177, -R175.reuse ;  /* 0x800000afb1b17221 */ /* 0x100fe20000000000 */
[--C-:B------:R-:W-:Y:S01]  /*ded0*/  FADD R178, R178, -R175.reuse ;  /* 0x800000afb2b27221 */ /* 0x100fe20000000000 */
[--C-:B------:R-:W-:Y:S01]  /*dee0*/  FADD R179, R179, -R175.reuse ;  /* 0x800000afb3b37221 */ /* 0x100fe20000000000 */
[--C-:B------:R-:W-:Y:S01]  /*def0*/  FADD R180, R180, -R175.reuse ;  /* 0x800000afb4b47221 */ /* 0x100fe20000000000 */
[----:B------:R-:W-:Y:S01]  /*df00*/  FMUL R177, R177, 1.4426950216293334961 ;  /* 0x3fb8aa3bb1b17820 */ /* 0x000fe20000400000 */
[----:B------:R-:W-:Y:S01]  /*df10*/  FMUL R178, R178, 1.4426950216293334961 ;  /* 0x3fb8aa3bb2b27820 */ /* 0x000fe20000400000 */
[----:B------:R-:W-:Y:S01]  /*df20*/  FMUL R179, R179, 1.4426950216293334961 ;  /* 0x3fb8aa3bb3b37820 */ /* 0x000fe20000400000 */
[----:B------:R-:W-:Y:S01]  /*df30*/  FMUL R180, R180, 1.4426950216293334961 ;  /* 0x3fb8aa3bb4b47820 */ /* 0x000fe20000400000 */
[----:B------:R-:W0:Y:S08]  /*df40*/  MUFU.EX2 R91, R91 ;  /* 0x0000005b005b7308 */ /* 0x000e300000000800 */
[----:B------:R-:W-:Y:S08]  /*df50*/  MUFU.EX2 R93, R93 ;  /* 0x0000005d005d7308 */ /* 0x000ff00000000800 */
[----:B------:R-:W-:Y:S01]  /*df60*/  MUFU.EX2 R95, R95 ;  /* 0x0000005f005f7308 */ /* 0x000fe20000000800 */
[----:B------:R-:W-:-:S07]  /*df70*/  FADD R207, R207, -R175 ;  /* 0x800000afcfcf7221 */ /* 0x000fce0000000000 */
[----:B------:R-:W-:Y:S08]  /*df80*/  MUFU.EX2 R177, R177 ;  /* 0x000000b100b17308 */ /* 0x000ff00000000800 */
[----:B------:R-:W1:Y:S08]  /*df90*/  MUFU.EX2 R178, R178 ;  /* 0x000000b200b27308 */ /* 0x000e700000000800 */
[----:B------:R-:W-:Y:S08]  /*dfa0*/  MUFU.EX2 R179, R179 ;  /* 0x000000b300b37308 */ /* 0x000ff00000000800 */
[----:B------:R-:W4:Y:S01]  /*dfb0*/  MUFU.EX2 R180, R180 ;  /* 0x000000b400b47308 */ /* 0x000f220000000800 */
[--C-:B------:R-:W-:Y:S01]  /*dfc0*/  FADD R157, R236, -R23.reuse ;  /* 0x80000017ec9d7221 */ /* 0x100fe20000000000 */
[----:B0-----:R-:W-:Y:S01]  /*dfd0*/  F2FP.SATFINITE.E4M3.F32.PACK_AB_MERGE_C R236, R91, R89, RZ ;  /* 0x000000595bec723e */ /* 0x001fe200048070ff */
[----:B------:R-:W-:Y:S01]  /*dfe0*/  FADD R235, R235, -R23 ;  /* 0x80000017ebeb7221 */ /* 0x000fe20000000000 */
[----:B------:R-:W-:-:S02]  /*dff0*/  FADD R211, R211, -R175 ;  /* 0x800000afd3d37221 */ /* 0x000fc40000000000 */
[----:B-1----:R-:W-:Y:S01]  /*e000*/  F2FP.SATFINITE.E4M3.F32.PACK_AB_MERGE_C R236, R178, R177, R236 ;  /* 0x000000b1b2ec723e */ /* 0x002fe200048070ec */
[----:B------:R-:W-:Y:S01]  /*e010*/  FMUL R155, R235, 1.4426950216293334961 ;  /* 0x3fb8aa3beb9b7820 */ /* 0x000fe20000400000 */
[--C-:B------:R-:W-:Y:S01]  /*e020*/  FADD R252, R252, -R23.reuse ;  /* 0x80000017fcfc7221 */ /* 0x100fe20000000000 */
[----:B------:R-:W-:-:S03]  /*e030*/  FADD R153, R234, -R23 ;  /* 0x80000017ea997221 */ /* 0x000fc60000000000 */
[----:B------:R-:W-:Y:S01]  /*e040*/  FMUL R123, R252, 1.4426950216293334961 ;  /* 0x3fb8aa3bfc7b7820 */ /* 0x000fe20000400000 */
[----:B--2---:R-:W-:-:S05]  /*e050*/  IADD3.X R19, R205, UR6, RZ, P1, !PT ;  /* 0x00000006cd137c10 */ /* 0x004fca0008ffe4ff */
[----:B------:R0:W2:Y:S02]  /*e060*/  LDG.E.U8 R205, desc[UR58][R18.64] ;  /* 0x0000003a12cd7981 */ /* 0x0000a4000c1e1100 */
[----:B0-----:R-:W-:-:S04]  /*e070*/  IADD3 R18, P1, R227, UR4, RZ ;  /* 0x00000004e3127c10 */ /* 0x001fc8000ff3e0ff */
[----:B------:R-:W-:-:S05]  /*e080*/  IADD3.X R19, R213, UR6, RZ, P1, !PT ;  /* 0x00000006d5137c10 */ /* 0x000fca0008ffe4ff */
[----:B------:R0:W2:Y:S02]  /*e090*/  LDG.E.U8 R213, desc[UR58][R18.64] ;  /* 0x0000003a12d57981 */ /* 0x0000a4000c1e1100 */
[----:B0-----:R-:W-:-:S04]  /*e0a0*/  IADD3 R18, P1, R225, UR4, RZ ;  /* 0x00000004e1127c10 */ /* 0x001fc8000ff3e0ff */
[----:B------:R-:W-:-:S05]  /*e0b0*/  IADD3.X R19, R223, UR6, RZ, P1, !PT ;  /* 0x00000006df137c10 */ /* 0x000fca0008ffe4ff */
[----:B------:R0:W2:Y:S02]  /*e0c0*/  LDG.E.U8 R223, desc[UR58][R18.64] ;  /* 0x0000003a12df7981 */ /* 0x0000a4000c1e1100 */
[----:B0-----:R-:W-:-:S04]  /*e0d0*/  IADD3 R18, P1, R221, UR4, RZ ;  /* 0x00000004dd127c10 */ /* 0x001fc8000ff3e0ff */
[----:B------:R-:W-:-:S05]  /*e0e0*/  IADD3.X R19, R219, UR6, RZ, P1, !PT ;  /* 0x00000006db137c10 */ /* 0x000fca0008ffe4ff */
[----:B------:R3:W2:Y:S02]  /*e0f0*/  LDG.E.U8 R227, desc[UR58][R18.64] ;  /* 0x0000003a12e37981 */ /* 0x0006a4000c1e1100 */
[----:B---3--:R-:W-:Y:S02]  /*e100*/  IADD3 R18, P1, R217, UR4, RZ ;  /* 0x00000004d9127c10 */ /* 0x008fe4000ff3e0ff */
[----:B------:R-:W3:Y:S02]  /*e110*/  LDL.LU R217, [R1+0x90] ;  /* 0x0000900001d97983 */ /* 0x000ee40000300800 */
[----:B----4-:R-:W-:-:S05]  /*e120*/  IADD3.X R19, R215, UR6, RZ, P1, !PT ;  /* 0x00000006d7137c10 */ /* 0x010fca0008ffe4ff */
[----:B------:R0:W4:Y:S02]  /*e130*/  LDG.E.U8 R18, desc[UR58][R18.64] ;  /* 0x0000003a12127981 */ /* 0x000124000c1e1100 */
[----:B0-----:R-:W-:Y:S01]  /*e140*/  FMUL R19, R207, 1.4426950216293334961 ;  /* 0x3fb8aa3bcf137820 */ /* 0x001fe20000400000 */
[----:B------:R-:W-:Y:S01]  /*e150*/  FADD R207, R209, -R175 ;  /* 0x800000afd1cf7221 */ /* 0x000fe20000000000 */
[----:B------:R-:W-:-:S04]  /*e160*/  F2FP.SATFINITE.E4M3.F32.PACK_AB_MERGE_C R209, R95, R93, RZ ;  /* 0x0000005d5fd1723e */ /* 0x000fc800048070ff */
[----:B------:R-:W-:-:S04]  /*e170*/  F2FP.SATFINITE.E4M3.F32.PACK_AB_MERGE_C R209, R180, R179, R209 ;  /* 0x000000b3b4d1723e */ /* 0x000fc800048070d1 */
[----:B------:R-:W-:Y:S02]  /*e180*/  SEL R235, R236, R209, !P0 ;  /* 0x000000d1eceb7207 */ /* 0x000fe40004000000 */
[----:B------:R-:W-:Y:S01]  /*e190*/  SEL R236, R209, R236, !P0 ;  /* 0x000000ecd1ec7207 */ /* 0x000fe20004000000 */
[----:B------:R-:W-:Y:S01]  /*e1a0*/  FMUL R209, R211, 1.4426950216293334961 ;  /* 0x3fb8aa3bd3d17820 */ /* 0x000fe20000400000 */
[----:B------:R-:W-:Y:S02]  /*e1b0*/  FADD R211, R2, -R175 ;  /* 0x800000af02d37221 */ /* 0x000fe40000000000 */
[----:B------:R-:W2:Y:S04]  /*e1c0*/  LDL.LU R2, [R1+0x5e4] ;  /* 0x0005e40001027983 */ /* 0x000ea80000300800 */
[----:B------:R-:W4:Y:S04]  /*e1d0*/  LDL.LU R225, [R1+0x94] ;  /* 0x0000940001e17983 */ /* 0x000f280000300800 */
[----:B------:R-:W4:Y:S04]  /*e1e0*/  LDL.LU R229, [R1+0x88] ;  /* 0x0000880001e57983 */ /* 0x000f280000300800 */
[----:B------:R-:W4:Y:S04]  /*e1f0*/  LDL.LU R234, [R1+0x8c] ;  /* 0x00008c0001ea7983 */ /* 0x000f280000300800 */
[----:B------:R-:W3:Y:S01]  /*e200*/  LDL.LU R252, [R1+0x80] ;  /* 0x0000800001fc7983 */ /* 0x000ee20000300800 */
[----:B------:R-:W-:Y:S01]  /*e210*/  BAR.SYNC.DEFER_BLOCKING 0x0 ;  /* 0x0000000000007b1d */ /* 0x000fe20000010000 */
[--C-:B------:R-:W-:Y:S01]  /*e220*/  FADD R247, R247, -R23.reuse ;  /* 0x80000017f7f77221 */ /* 0x100fe20000000000 */
[----:B------:R-:W-:-:S03]  /*e230*/  FADD R248, R248, -R23 ;  /* 0x80000017f8f87221 */ /* 0x000fc60000000000 */
[----:B------:R-:W-:Y:S01]  /*e240*/  FMUL R129, R247, 1.4426950216293334961 ;  /* 0x3fb8aa3bf7817820 */ /* 0x000fe20000400000 */
[----:B------:R-:W-:Y:S01]  /*e250*/  FMUL R127, R248, 1.4426950216293334961 ;  /* 0x3fb8aa3bf87f7820 */ /* 0x000fe20000400000 */
[----:B------:R-:W4:Y:S04]  /*e260*/  LDL.LU R247, [R1+0x84] ;  /* 0x0000840001f77983 */ /* 0x000f280000300800 */
[----:B------:R-:W4:Y:S01]  /*e270*/  LDL.LU R248, [R1+0x7c] ;  /* 0x00007c0001f87983 */ /* 0x000f220000300800 */
[----:B------:R-:W-:Y:S01]  /*e280*/  FMUL R97, R97, 1.4426950216293334961 ;  /* 0x3fb8aa3b61617820 */ /* 0x000fe20000400000 */
[----:B------:R-:W-:Y:S01]  /*e290*/  FMUL R99, R99, 1.4426950216293334961 ;  /* 0x3fb8aa3b63637820 */ /* 0x000fe20000400000 */
[----:B------:R-:W-:Y:S01]  /*e2a0*/  FMUL R101, R101, 1.4426950216293334961 ;  /* 0x3fb8aa3b65657820 */ /* 0x000fe20000400000 */
[----:B------:R-:W-:Y:S01]  /*e2b0*/  FMUL R103, R103, 1.4426950216293334961 ;  /* 0x3fb8aa3b67677820 */ /* 0x000fe20000400000 */
[--C-:B------:R-:W-:Y:S01]  /*e2c0*/  FADD R183, R183, -R175.reuse ;  /* 0x800000afb7b77221 */ /* 0x100fe20000000000 */
[--C-:B------:R-:W-:Y:S01]  /*e2d0*/  FADD R185, R185, -R175.reuse ;  /* 0x800000afb9b97221 */ /* 0x100fe20000000000 */
[--C-:B------:R-:W-:Y:S01]  /*e2e0*/  FADD R189, R189, -R175.reuse ;  /* 0x800000afbdbd7221 */ /* 0x100fe20000000000 */
[--C-:B------:R-:W-:Y:S01]  /*e2f0*/  FADD R191, R191, -R175.reuse ;  /* 0x800000afbfbf7221 */ /* 0x100fe20000000000 */
[--C-:B------:R-:W-:Y:S01]  /*e300*/  FADD R195, R195, -R175.reuse ;  /* 0x800000afc3c37221 */ /* 0x100fe20000000000 */
[--C-:B------:R-:W-:Y:S01]  /*e310*/  FADD R197, R197, -R175.reuse ;  /* 0x800000afc5c57221 */ /* 0x100fe20000000000 */
[--C-:B------:R-:W-:Y:S01]  /*e320*/  FADD R201, R201, -R175.reuse ;  /* 0x800000afc9c97221 */ /* 0x100fe20000000000 */
[----:B------:R-:W-:Y:S01]  /*e330*/  FADD R203, R203, -R175 ;  /* 0x800000afcbcb7221 */ /* 0x000fe20000000000 */
[----:B------:R-:W-:Y:S01]  /*e340*/  FMUL R183, R183, 1.4426950216293334961 ;  /* 0x3fb8aa3bb7b77820 */ /* 0x000fe20000400000 */
[----:B------:R-:W-:Y:S01]  /*e350*/  FMUL R185, R185, 1.4426950216293334961 ;  /* 0x3fb8aa3bb9b97820 */ /* 0x000fe20000400000 */
[----:B------:R-:W-:Y:S01]  /*e360*/  FMUL R189, R189, 1.4426950216293334961 ;  /* 0x3fb8aa3bbdbd7820 */ /* 0x000fe20000400000 */
[----:B------:R-:W-:Y:S01]  /*e370*/  FMUL R191, R191, 1.4426950216293334961 ;  /* 0x3fb8aa3bbfbf7820 */ /* 0x000fe20000400000 */
[----:B------:R-:W-:Y:S01]  /*e380*/  FMUL R195, R195, 1.4426950216293334961 ;  /* 0x3fb8aa3bc3c37820 */ /* 0x000fe20000400000 */
[----:B------:R-:W-:Y:S01]  /*e390*/  FMUL R197, R197, 1.4426950216293334961 ;  /* 0x3fb8aa3bc5c57820 */ /* 0x000fe20000400000 */
[----:B------:R-:W-:Y:S01]  /*e3a0*/  FMUL R201, R201, 1.4426950216293334961 ;  /* 0x3fb8aa3bc9c97820 */ /* 0x000fe20000400000 */
[----:B------:R-:W-:Y:S01]  /*e3b0*/  FMUL R203, R203, 1.4426950216293334961 ;  /* 0x3fb8aa3bcbcb7820 */ /* 0x000fe20000400000 */
[----:B------:R-:W-:Y:S08]  /*e3c0*/  MUFU.EX2 R97, R97 ;  /* 0x0000006100617308 */ /* 0x000ff00000000800 */
[----:B------:R-:W-:Y:S08]  /*e3d0*/  MUFU.EX2 R99, R99 ;  /* 0x0000006300637308 */ /* 0x000ff00000000800 */
[----:B------:R-:W-:Y:S08]  /*e3e0*/  MUFU.EX2 R101, R101 ;  /* 0x0000006500657308 */ /* 0x000ff00000000800 */
[----:B------:R-:W0:Y:S01]  /*e3f0*/  MUFU.EX2 R103, R103 ;  /* 0x0000006700677308 */ /* 0x000e220000000800 */
[----:B--2---:R-:W-:Y:S04]  /*e400*/  STS.U8 [R2+UR5+0x2000], R6 ;  /* 0x0020000602007988 */ /* 0x004fe80008000005 */
[----:B------:R-:W-:Y:S04]  /*e410*/  STS.U8 [R2+UR5+0x2400], R14 ;  /* 0x0024000e02007988 */ /* 0x000fe80008000005 */
[----:B---3--:R1:W-:Y:S04]  /*e420*/  STS.U8 [R2+UR5+0x1000], R252 ;  /* 0x001000fc02007988 */ /* 0x0083e80008000005 */
[----:B-1----:R-:W2:Y:S04]  /*e430*/  LDL.LU R252, [R1+0x78] ;  /* 0x0000780001fc7983 */ /* 0x002ea80000300800 */
[----:B------:R-:W3:Y:S04]  /*e440*/  LDL.LU R6, [R1+0x5e0] ;  /* 0x0005e00001067983 */ /* 0x000ee80000300800 */
[----:B------:R-:W2:Y:S01]  /*e450*/  LDL.LU R14, [R1+0x5dc] ;  /* 0x0005dc00010e7983 */ /* 0x000ea20000300800 */
[----:B------:R-:W-:Y:S08]  /*e460*/  MUFU.EX2 R105, R105 ;  /* 0x0000006900697308 */ /* 0x000ff00000000800 */
[----:B------:R-:W1:Y:S08]  /*e470*/  MUFU.EX2 R107, R107 ;  /* 0x0000006b006b7308 */ /* 0x000e700000000800 */
[----:B------:R-:W-:Y:S08]  /*e480*/  MUFU.EX2 R111, R111 ;  /* 0x0000006f006f7308 */ /* 0x000ff00000000800 */
[----:B------:R-:W4:Y:S01]  /*e490*/  MUFU.EX2 R115, R115 ;  /* 0x0000007300737308 */ /* 0x000f220000000800 */
[----:B------:R-:W-:-:S07]  /*e4a0*/  FADD R240, R240, -R23 ;  /* 0x80000017f0f07221 */ /* 0x000fce0000000000 */
[----:B------:R-:W-:Y:S08]  /*e4b0*/  MUFU.EX2 R183, R183 ;  /* 0x000000b700b77308 */ /* 0x000ff00000000800 */
[----:B------:R-:W-:Y:S08]  /*e4c0*/  MUFU.EX2 R185, R185 ;  /* 0x000000b900b97308 */ /* 0x000ff00000000800 */
[----:B------:R-:W-:Y:S08]  /*e4d0*/  MUFU.EX2 R189, R189 ;  /* 0x000000bd00bd7308 */ /* 0x000ff00000000800 */
[----:B------:R-:W4:Y:S08]  /*e4e0*/  MUFU.EX2 R191, R191 ;  /* 0x000000bf00bf7308 */ /* 0x000f300000000800 */
[----:B------:R-:W-:Y:S08]  /*e4f0*/  MUFU.EX2 R195, R195 ;  /* 0x000000c300c37308 */ /* 0x000ff00000000800 */
[----:B------:R-:W4:Y:S08]  /*e500*/  MUFU.EX2 R197, R197 ;  /* 0x000000c500c57308 */ /* 0x000f300000000800 */
[----:B------:R-:W-:Y:S08]  /*e510*/  MUFU.EX2 R201, R201 ;  /* 0x000000c900c97308 */ /* 0x000ff00000000800 */
[----:B------:R-:W4:Y:S01]  /*e520*/  MUFU.EX2 R203, R203 ;  /* 0x000000cb00cb7308 */ /* 0x000f220000000800 */
[--C-:B------:R-:W-:Y:S01]  /*e530*/  FADD R244, R244, -R23.reuse ;  /* 0x80000017f4f47221 */ /* 0x100fe20000000000 */
[----:B------:R-:W-:Y:S01]  /*e540*/  FMUL R240, R240, 1.4426950216293334961 ;  /* 0x3fb8aa3bf0f07820 */ /* 0x000fe20000400000 */
[--C-:B------:R-:W-:Y:S01]  /*e550*/  FADD R243, R243, -R23.reuse ;  /* 0x80000017f3f37221 */ /* 0x100fe20000000000 */
[----:B------:R-:W-:Y:S01]  /*e560*/  FADD R239, R239, -R23 ;  /* 0x80000017efef7221 */ /* 0x000fe20000000000 */
[----:B------:R-:W-:Y:S01]  /*e570*/  FMUL R108, R244, 1.4426950216293334961 ;  /* 0x3fb8aa3bf46c7820 */ /* 0x000fe20000400000 */
[----:B0-----:R-:W-:-:S02]  /*e580*/  F2FP.SATFINITE.E4M3.F32.PACK_AB_MERGE_C R215, R103, R101, RZ ;  /* 0x0000006567d7723e */ /* 0x001fc400048070ff */
[----:B------:R0:W-:Y:S01]  /*e590*/  MUFU.EX2 R112, R240 ;  /* 0x000000f000707308 */ /* 0x0001e20000000800 */
[----:B-1----:R-:W-:Y:S02]  /*e5a0*/  F2FP.SATFINITE.E4M3.F32.PACK_AB_MERGE_C R244, R107, R105, RZ ;  /* 0x000000696bf4723e */ /* 0x002fe400048070ff */
[----:B----4-:R-:W-:Y:S01]  /*e5b0*/  F2FP.SATFINITE.E4M3.F32.PACK_AB_MERGE_C R221, R115, R111, RZ ;  /* 0x0000006f73dd723e */ /* 0x010fe200048070ff */
[----:B------:R-:W-:Y:S01]  /*e5c0*/  FMUL R243, R243, 1.4426950216293334961 ;  /* 0x3fb8aa3bf3f37820 */ /* 0x000fe20000400000 */
[----:B------:R-:W-:Y:S01]  /*e5d0*/  FMUL R239, R239, 1.4426950216293334961 ;  /* 0x3fb8aa3befef7820 */ /* 0x000fe20000400000 */
[----:B------:R-:W-:Y:S01]  /*e5e0*/  FMUL R207, R207, 1.4426950216293334961 ;  /* 0x3fb8aa3bcfcf7820 */ /* 0x000fe20000400000 */
[----:B0-----:R-:W-:Y:S01]  /*e5f0*/  F2FP.SATFINITE.E4M3.F32.PACK_AB_MERGE_C R240, R99, R97, RZ ;  /* 0x0000006163f0723e */ /* 0x001fe200048070ff */
[----:B------:R-:W-:Y:S01]  /*e600*/  FMUL R211, R211, 1.4426950216293334961 ;  /* 0x3fb8aa3bd3d37820 */ /* 0x000fe20000400000 */
[----:B------:R-:W-:Y:S01]  /*e610*/  F2FP.SATFINITE.E4M3.F32.PACK_AB_MERGE_C R215, R191, R189, R215 ;  /* 0x000000bdbfd7723e */ /* 0x000fe200048070d7 */
[----:B------:R-:W-:Y:S01]  /*e620*/  MUFU.EX2 R119, R119 ;  /* 0x0000007700777308 */ /* 0x000fe20000000800 */
[----:B------:R-:W-:-:S02]  /*e630*/  F2FP.SATFINITE.E4M3.F32.PACK_AB_MERGE_C R240, R185, R183, R240 ;  /* 0x000000b7b9f0723e */ /* 0x000fc400048070f0 */
[----:B------:R-:W-:Y:S02]  /*e640*/  F2FP.SATFINITE.E4M3.F32.PACK_AB_MERGE_C R244, R197, R195, R244 ;  /* 0x000000c3c5f4723e */ /* 0x000fe400048070f4 */
[----:B------:R-:W-:Y:S01]  /*e650*/  F2FP.SATFINITE.E4M3.F32.PACK_AB_MERGE_C R221, R203, R201, R221 ;  /* 0x000000c9cbdd723e */ /* 0x000fe200048070dd */
[--C-:B------:R-:W-:Y:S01]  /*e660*/  FADD R250, R250, -R175.reuse ;  /* 0x800000affafa7221 */ /* 0x100fe20000000000 */
[--C-:B------:R-:W-:Y:S01]  /*e670*/  FADD R249, R249, -R175.reuse ;  /* 0x800000aff9f97221 */ /* 0x100fe20000000000 */
[----:B------:R-:W0:Y:S01]  /*e680*/  MUFU.EX2 R121, R121 ;  /* 0x0000007900797308 */ /* 0x000e220000000800 */
[--C-:B------:R-:W-:Y:S01]  /*e690*/  FADD R219, R246, -R175.reuse ;  /* 0x800000aff6db7221 */ /* 0x100fe20000000000 */
[----:B------:R-:W-:Y:S01]  /*e6a0*/  FADD R245, R245, -R175 ;  /* 0x800000aff5f57221 */ /* 0x000fe20000000000 */
[----:B------:R1:W-:Y:S05]  /*e6b0*/  STS.U8 [R2+UR5], R217 ;  /* 0x000000d902007988 */ /* 0x0003ea0008000005 */
[----:B------:R-:W-:Y:S01]  /*e6c0*/  MUFU.EX2 R123, R123 ;  /* 0x0000007b007b7308 */ /* 0x000fe20000000800 */
[----:B------:R-:W-:-:S07]  /*e6d0*/  FMUL R219, R219, 1.4426950216293334961 ;  /* 0x3fb8aa3bdbdb7820 */ /* 0x000fce0000400000 */
[----:B------:R-:W4:Y:S01]  /*e6e0*/  MUFU.EX2 R125, R125 ;  /* 0x0000007d007d7308 */ /* 0x000f220000000800 */
[----:B-1----:R-:W-:-:S07]  /*e6f0*/  FMUL R217, R249, 1.4426950216293334961 ;  /* 0x3fb8aa3bf9d97820 */ /* 0x002fce0000400000 */
[----:B------:R-:W-:Y:S08]  /*e700*/  MUFU.EX2 R19, R19 ;  /* 0x0000001300137308 */ /* 0x000ff00000000800 */
[----:B------:R-:W-:Y:S01]  /*e710*/  MUFU.EX2 R209, R209 ;  /* 0x000000d100d17308 */ /* 0x000fe20000000800 */
[----:B------:R-:W-:-:S07]  /*e720*/  FADD R242, R242, -R175 ;  /* 0x800000aff2f27221 */ /* 0x000fce0000000000 */
[----:B------:R-:W-:Y:S01]  /*e730*/  MUFU.EX2 R127, R127 ;  /* 0x0000007f007f7308 */ /* 0x000fe20000000800 */
[----:B------:R-:W-:-:S07]  /*e740*/  FADD R149, R232, -R23 ;  /* 0x80000017e8957221 */ /* 0x000fce0000000000 */
[----:B------:R1:W-:Y:S08]  /*e750*/  MUFU.EX2 R109, R243 ;  /* 0x000000f3006d7308 */ /* 0x0003f00000000800 */
[----:B------:R-:W-:Y:S01]  /*e760*/  MUFU.EX2 R129, R129 ;  /* 0x0000008100817308 */ /* 0x000fe20000000800 */
[----:B-1----:R-:W-:Y:S01]  /*e770*/  SEL R243, R244, R221, !P0 ;  /* 0x000000ddf4f37207 */ /* 0x002fe20004000000 */
[--C-:B------:R-:W-:Y:S01]  /*e780*/  FADD R231, R231, -R23.reuse ;  /* 0x80000017e7e77221 */ /* 0x100fe20000000000 */
[----:B------:R-:W-:Y:S01]  /*e790*/  SEL R244, R221, R244, !P0 ;  /* 0x000000f4ddf47207 */ /* 0x000fe20004000000 */
[----:B------:R-:W-:Y:S01]  /*e7a0*/  FMUL R221, R245, 1.4426950216293334961 ;  /* 0x3fb8aa3bf5dd7820 */ /* 0x000fe20000400000 */
[----:B------:R-:W-:Y:S01]  /*e7b0*/  FADD R233, R233, -R23 ;  /* 0x80000017e9e97221 */ /* 0x000fe20000000000 */
[----:B------:R1:W-:Y:S02]  /*e7c0*/  STS.U8 [R2+UR5+0x400], R225 ;  /* 0x000400e102007988 */ /* 0x0003e40008000005 */
[----:B------:R0:W-:Y:S01]  /*e7d0*/  MUFU.EX2 R113, R239 ;  /* 0x000000ef00717308 */ /* 0x0001e20000000800 */
[----:B------:R-:W-:Y:S01]  /*e7e0*/  FADD R241, R241, -R175 ;  /* 0x800000aff1f17221 */ /* 0x000fe20000000000 */
[----:B------:R4:W-:Y:S01]  /*e7f0*/  STS.U8 [R2+UR5+0x800], R229 ;  /* 0x000800e502007988 */ /* 0x0009e20008000005 */
[----:B------:R-:W-:Y:S01]  /*e800*/  FMUL R117, R117, 1.4426950216293334961 ;  /* 0x3fb8aa3b75757820 */ /* 0x000fe20000400000 */
[--C-:B------:R-:W-:Y:S01]  /*e810*/  FADD R237, R237, -R23.reuse ;  /* 0x80000017eded7221 */ /* 0x100fe20000000000 */
[----:B------:R-:W-:Y:S01]  /*e820*/  FADD R238, R238, -R23 ;  /* 0x80000017eeee7221 */ /* 0x000fe20000000000 */
[----:B------:R4:W-:Y:S02]  /*e830*/  STS.U8 [R2+UR5+0xc00], R234 ;  /* 0x000c00ea02007988 */ /* 0x0009e40008000005 */
[----:B------:R-:W4:Y:S01]  /*e840*/  MUFU.EX2 R207, R207 ;  /* 0x000000cf00cf7308 */ /* 0x000f220000000800 */
[----:B0-----:R-:W-:Y:S01]  /*e850*/  SEL R239, R240, R215, !P0 ;  /* 0x000000d7f0ef7207 */ /* 0x001fe20004000000 */
[----:B------:R-:W-:Y:S01]  /*e860*/  FMUL R153, R153, 1.4426950216293334961 ;  /* 0x3fb8aa3b99997820 */ /* 0x000fe20000400000 */
[----:B------:R-:W-:Y:S01]  /*e870*/  SEL R240, R215, R240, !P0 ;  /* 0x000000f0d7f07207 */ /* 0x000fe20004000000 */
[----:B------:R-:W-:Y:S01]  /*e880*/  FMUL R215, R250, 1.4426950216293334961 ;  /* 0x3fb8aa3bfad77820 */ /* 0x000fe20000400000 */
[--C-:B------:R-:W-:Y:S01]  /*e890*/  FADD R230, R230, -R175.reuse ;  /* 0x800000afe6e67221 */ /* 0x100fe20000000000 */
[----:B------:R-:W-:Y:S01]  /*e8a0*/  FMUL R157, R157, 1.4426950216293334961 ;  /* 0x3fb8aa3b9d9d7820 */ /* 0x000fe20000400000 */
[--C-:B------:R-:W-:Y:S01]  /*e8b0*/  FADD R137, R137, -R175.reuse ;  /* 0x800000af89897221 */ /* 0x100fe20000000000 */
[----:B------:R-:W0:Y:S08]  /*e8c0*/  MUFU.EX2 R211, R211 ;  /* 0x000000d300d37308 */ /* 0x000e300000000800 */
[----:B------:R-:W0:Y:S01]  /*e8d0*/  MUFU.EX2 R108, R108 ;  /* 0x0000006c006c7308 */ /* 0x000e220000000800 */
[--C-:B------:R-:W-:Y:S01]  /*e8e0*/  FADD R232, R16, -R175.reuse ;  /* 0x800000af10e87221 */ /* 0x100fe20000000000 */
[----:B-1----:R-:W-:Y:S01]  /*e8f0*/  FMUL R225, R242, 1.4426950216293334961 ;  /* 0x3fb8aa3bf2e17820 */ /* 0x002fe20000400000 */
[----:B------:R-:W-:-:S05]  /*e900*/  FADD R139, R139, -R175 ;  /* 0x800000af8b8b7221 */ /* 0x000fca0000000000 */
[----:B------:R-:W-:Y:S01]  /*e910*/  MUFU.EX2 R155, R155 ;  /* 0x0000009b009b7308 */ /* 0x000fe20000000800 */
[----:B------:R-:W-:Y:S01]  /*e920*/  F2FP.SATFINITE.E4M3.F32.PACK_AB_MERGE_C R242, R121, R119, RZ ;  /* 0x0000007779f2723e */ /* 0x000fe200048070ff */
[----:B------:R1:W-:Y:S04]  /*e930*/  STS.U8 [R2+UR5+0x1800], R248 ;  /* 0x001800f802007988 */ /* 0x0003e80008000005 */
[----:B------:R1:W-:Y:S02]  /*e940*/  STS.U8 [R2+UR5+0x2800], R172 ;  /* 0x002800ac02007988 */ /* 0x0003e40008000005 */
[----:B------:R-:W-:Y:S01]  /*e950*/  MUFU.EX2 R215, R215 ;  /* 0x000000d700d77308 */ /* 0x000fe20000000800 */
[----:B----4-:R-:W-:Y:S01]  /*e960*/  F2FP.SATFINITE.E4M3.F32.PACK_AB_MERGE_C R229, R125, R123, RZ ;  /* 0x0000007b7de5723e */ /* 0x010fe200048070ff */
[----:B------:R2:W-:Y:S04]  /*e970*/  STS.U8 [R2+UR5+0x1400], R247 ;  /* 0x001400f702007988 */ /* 0x0005e80008000005 */
[----:B------:R-:W4:Y:S02]  /*e980*/  LDL.LU R249, [R1+0xac] ;  /* 0x0000ac0001f97983 */ /* 0x000f240000300800 */
[----:B------:R-:W-:Y:S08]  /*e990*/  MUFU.EX2 R217, R217 ;  /* 0x000000d900d97308 */ /* 0x000ff00000000800 */
[----:B------:R-:W-:Y:S08]  /*e9a0*/  MUFU.EX2 R219, R219 ;  /* 0x000000db00db7308 */ /* 0x000ff00000000800 */
[----:B------:R-:W1:Y:S01]  /*e9b0*/  MUFU.EX2 R221, R221 ;  /* 0x000000dd00dd7308 */ /* 0x000e620000000800 */
[----:B------:R-:W-:Y:S01]  /*e9c0*/  FMUL R131, R231, 1.4426950216293334961 ;  /* 0x3fb8aa3be7837820 */ /* 0x000fe20000400000 */
[----:B------:R-:W-:Y:S01]  /*e9d0*/  FMUL R233, R233, 1.4426950216293334961 ;  /* 0x3fb8aa3be9e97820 */ /* 0x000fe20000400000 */
[----:B------:R-:W-:Y:S01]  /*e9e0*/  FMUL R232, R232, 1.4426950216293334961 ;  /* 0x3fb8aa3be8e87820 */ /* 0x000fe20000400000 */
[----:B------:R-:W-:Y:S01]  /*e9f0*/  FMUL R241, R241, 1.4426950216293334961 ;  /* 0x3fb8aa3bf1f17820 */ /* 0x000fe20000400000 */
[----:B------:R-:W-:Y:S01]  /*ea00*/  FADD R231, R17, -R175 ;  /* 0x800000af11e77221 */ /* 0x000fe20000000000 */
[----:B------:R-:W-:Y:S01]  /*ea10*/  F2FP.SATFINITE.E4M3.F32.PACK_AB_MERGE_C R242, R207, R19, R242 ;  /* 0x00000013cff2723e */ /* 0x000fe200048070f2 */
[----:B------:R-:W-:Y:S01]  /*ea20*/  FMUL R237, R237, 1.4426950216293334961 ;  /* 0x3fb8aa3beded7820 */ /* 0x000fe20000400000 */
[----:B0-----:R-:W-:Y:S01]  /*ea30*/  F2FP.SATFINITE.E4M3.F32.PACK_AB_MERGE_C R229, R211, R209, R229 ;  /* 0x000000d1d3e5723e */ /* 0x001fe200048070e5 */
[----:B------:R0:W-:Y:S01]  /*ea40*/  MUFU.EX2 R151, R233 ;  /* 0x000000e900977308 */ /* 0x0001e20000000800 */
[----:B------:R-:W-:Y:S01]  /*ea50*/  FMUL R231, R231, 1.4426950216293334961 ;  /* 0x3fb8aa3be7e77820 */ /* 0x000fe20000400000 */
[----:B------:R-:W-:Y:S01]  /*ea60*/  FMUL R149, R149, 1.4426950216293334961 ;  /* 0x3fb8aa3b95957820 */ /* 0x000fe20000400000 */
[----:B------:R-:W-:Y:S01]  /*ea70*/  FADD R234, R135, -R175 ;  /* 0x800000af87ea7221 */ /* 0x000fe20000000000 */
[----:B------:R-:W-:-:S04]  /*ea80*/  FMUL R176, R238, 1.4426950216293334961 ;  /* 0x3fb8aa3beeb07820 */ /* 0x000fc80000400000 */
[----:B------:R-:W3:Y:S01]  /*ea90*/  MUFU.EX2 R117, R117 ;  /* 0x0000007500757308 */ /* 0x000ee20000000800 */
[----:B0-----:R-:W-:Y:S01]  /*eaa0*/  F2FP.SATFINITE.E4M3.F32.PACK_AB_MERGE_C R233, R109, R108, RZ ;  /* 0x0000006c6de9723e */ /* 0x001fe200048070ff */
[----:B------:R-:W-:Y:S01]  /*eab0*/  FMUL R230, R230, 1.4426950216293334961 ;  /* 0x3fb8aa3be6e67820 */ /* 0x000fe20000400000 */
[----:B------:R-:W-:-:S05]  /*eac0*/  FMUL R137, R137, 1.4426950216293334961 ;  /* 0x3fb8aa3b89897820 */ /* 0x000fca0000400000 */
[----:B------:R-:W-:Y:S01]  /*ead0*/  MUFU.EX2 R225, R225 ;  /* 0x000000e100e17308 */ /* 0x000fe20000000800 */
[----:B-1----:R-:W-:Y:S01]  /*eae0*/  F2FP.SATFINITE.E4M3.F32.PACK_AB_MERGE_C R233, R221, R219, R233 ;  /* 0x000000dbdde9723e */ /* 0x002fe200048070e9 */
[----:B------:R-:W-:Y:S01]  /*eaf0*/  FMUL R139, R139, 1.4426950216293334961 ;  /* 0x3fb8aa3b8b8b7820 */ /* 0x000fe20000400000 */
[----:B------:R-:W4:Y:S05]  /*eb00*/  LDL.LU R250, [R1+0xa4] ;  /* 0x0000a40001fa7983 */ /* 0x000f2a0000300800 */
[----:B------:R0:W-:Y:S01]  /*eb10*/  MUFU.EX2 R17, R232 ;  /* 0x000000e800117308 */ /* 0x0001e20000000800 */
[----:B------:R-:W-:-:S07]  /*eb20*/  FADD R238, R143, -R175 ;  /* 0x800000af8fee7221 */ /* 0x000fce0000000000 */
[----:B------:R1:W2:Y:S01]  /*eb30*/  MUFU.EX2 R16, R241 ;  /* 0x000000f100107308 */ /* 0x0002a20000000800 */
[----:B0-----:R-:W-:-:S04]  /*eb40*/  F2FP.SATFINITE.E4M3.F32.PACK_AB_MERGE_C R232, R129, R127, RZ ;  /* 0x0000007f81e8723e */ /* 0x001fc800048070ff */
[----:B------:R-:W-:Y:S02]  /*eb50*/  F2FP.SATFINITE.E4M3.F32.PACK_AB_MERGE_C R232, R217, R215, R232 ;  /* 0x000000d7d9e8723e */ /* 0x000fe400048070e8 */
[----:B-1----:R-:W-:Y:S02]  /*eb60*/  SEL R241, R242, R229, !P0 ;  /* 0x000000e5f2f17207 */ /* 0x002fe40004000000 */
[----:B------:R-:W-:Y:S01]  /*eb70*/  SEL R242, R229, R242, !P0 ;  /* 0x000000f2e5f27207 */ /* 0x000fe20004000000 */
[----:B------:R-:W-:Y:S02]  /*eb80*/  FADD R229, R20, -R175 ;  /* 0x800000af14e57221 */ /* 0x000fe40000000000 */
[----:B------:R0:W1:Y:S01]  /*eb90*/  MUFU.EX2 R20, R231 ;  /* 0x000000e700147308 */ /* 0x0000620000000800 */
[----:B------:R-:W-:Y:S01]  /*eba0*/  SEL R135, R233, R232, !P0 ;  /* 0x000000e8e9877207 */ /* 0x000fe20004000000 */
[----:B------:R-:W-:Y:S01]  /*ebb0*/  FMUL R229, R229, 1.4426950216293334961 ;  /* 0x3fb8aa3be5e57820 */ /* 0x000fe20000400000 */
[----:B------:R-:W-:-:S05]  /*ebc0*/  FMUL R238, R238, 1.4426950216293334961 ;  /* 0x3fb8aa3beeee7820 */ /* 0x000fca0000400000 */
[----:B------:R3:W-:Y:S01]  /*ebd0*/  MUFU.EX2 R174, R237 ;  /* 0x000000ed00ae7308 */ /* 0x0007e20000000800 */
[--C-:B0-----:R-:W-:Y:S01]  /*ebe0*/  FADD R231, R133, -R175.reuse ;  /* 0x800000af85e77221 */ /* 0x101fe20000000000 */
[----:B------:R-:W-:Y:S01]  /*ebf0*/  SEL R133, R232, R233, !P0 ;  /* 0x000000e9e8857207 */ /* 0x000fe20004000000 */
[----:B------:R-:W-:Y:S02]  /*ec00*/  FMUL R232, R234, 1.4426950216293334961 ;  /* 0x3fb8aa3beae87820 */ /* 0x000fe40000400000 */
[----:B------:R-:W-:Y:S01]  /*ec10*/  FMUL R231, R231, 1.4426950216293334961 ;  /* 0x3fb8aa3be7e77820 */ /* 0x000fe20000400000 */
[----:B---3--:R-:W-:Y:S02]  /*ec20*/  FADD R237, R141, -R175 ;  /* 0x800000af8ded7221 */ /* 0x008fe40000000000 */
[----:B------:R-:W-:Y:S02]  /*ec30*/  MUFU.EX2 R131, R131 ;  /* 0x0000008300837308 */ /* 0x000fe40000000800 */
[----:B------:R-:W-:-:S06]  /*ec40*/  FMUL R237, R237, 1.4426950216293334961 ;  /* 0x3fb8aa3beded7820 */ /* 0x000fcc0000400000 */
[----:B------:R-:W0:Y:S08]  /*ec50*/  MUFU.EX2 R149, R149 ;  /* 0x0000009500957308 */ /* 0x000e300000000800 */
[----:B------:R-:W3:Y:S08]  /*ec60*/  MUFU.EX2 R153, R153 ;  /* 0x0000009900997308 */ /* 0x000ef00000000800 */
[----:B------:R-:W3:Y:S08]  /*ec70*/  MUFU.EX2 R157, R157 ;  /* 0x0000009d009d7308 */ /* 0x000ef00000000800 */
[----:B------:R-:W3:Y:S01]  /*ec80*/  MUFU.EX2 R176, R176 ;  /* 0x000000b000b07308 */ /* 0x000ee20000000800 */
[----:B------:R-:W-:-:S07]  /*ec90*/  F2FP.SATFINITE.E4M3.F32.PACK_AB_MERGE_C R141, R117, R116, RZ ;  /* 0x00000074758d723e */ /* 0x000fce00048070ff */
[----:B------:R-:W-:Y:S08]  /*eca0*/  MUFU.EX2 R229, R229 ;  /* 0x000000e500e57308 */ /* 0x000ff00000000800 */
[----:B------:R-:W3:Y:S08]  /*ecb0*/  MUFU.EX2 R230, R230 ;  /* 0x000000e600e67308 */ /* 0x000ef00000000800 */
[----:B------:R-:W-:Y:S08]  /*ecc0*/  MUFU.EX2 R231, R231 ;  /* 0x000000e700e77308 */ /* 0x000ff00000000800 */
[----:B------:R-:W3:Y:S08]  /*ecd0*/  MUFU.EX2 R232, R232 ;  /* 0x000000e800e87308 */ /* 0x000ef00000000800 */
[----:B------:R-:W-:Y:S08]  /*ece0*/  MUFU.EX2 R233, R137 ;  /* 0x0000008900e97308 */ /* 0x000ff00000000800 */
[----:B------:R2:W3:Y:S08]  /*ecf0*/  MUFU.EX2 R234, R139 ;  /* 0x0000008b00ea7308 */ /* 0x0004f00000000800 */
[----:B------:R-:W-:Y:S01]  /*ed00*/  MUFU.EX2 R237, R237 ;  /* 0x000000ed00ed7308 */ /* 0x000fe20000000800 */
[----:B--2---:R-:W-:-:S07]  /*ed10*/  F2FP.SATFINITE.E4M3.F32.PACK_AB_MERGE_C R139, R113, R112, RZ ;  /* 0x00000070718b723e */ /* 0x004fce00048070ff */
[----:B------:R-:W2:Y:S01]  /*ed20*/  MUFU.EX2 R238, R238 ;  /* 0x000000ee00ee7308 */ /* 0x000ea20000000800 */
[----:B------:R-:W-:Y:S02]  /*ed30*/  F2FP.SATFINITE.E4M3.F32.PACK_AB_MERGE_C R139, R16, R225, R139 ;  /* 0x000000e1108b723e */ /* 0x000fe4000480708b */
[----:B-1----:R-:W-:Y:S02]  /*ed40*/  F2FP.SATFINITE.E4M3.F32.PACK_AB_MERGE_C R141, R20, R17, R141 ;  /* 0x00000011148d723e */ /* 0x002fe4000480708d */
[----:B0-----:R-:W-:Y:S02]  /*ed50*/  F2FP.SATFINITE.E4M3.F32.PACK_AB_MERGE_C R248, R149, R131, RZ ;  /* 0x0000008395f8723e */ /* 0x001fe400048070ff */
[----:B---3--:R-:W-:Y:S02]  /*ed60*/  F2FP.SATFINITE.E4M3.F32.PACK_AB_MERGE_C R245, R153, R151, RZ ;  /* 0x0000009799f5723e */ /* 0x008fe400048070ff */
[----:B------:R-:W-:Y:S02]  /*ed70*/  SEL R137, R139, R141, !P0 ;  /* 0x0000008d8b897207 */ /* 0x000fe40004000000 */
[----:B------:R-:W-:-:S02]  /*ed80*/  SEL R143, R141, R139, !P0 ;  /* 0x0000008b8d8f7207 */ /* 0x000fc40004000000 */
[----:B------:R-:W-:Y:S02]  /*ed90*/  F2FP.SATFINITE.E4M3.F32.PACK_AB_MERGE_C R172, R157, R155, RZ ;  /* 0x0000009b9dac723e */ /* 0x000fe400048070ff */
[----:B------:R-:W-:Y:S02]  /*eda0*/  F2FP.SATFINITE.E4M3.F32.PACK_AB_MERGE_C R141, R176, R174, RZ ;  /* 0x000000aeb08d723e */ /* 0x000fe400048070ff */
[----:B------:R-:W-:Y:S02]  /*edb0*/  F2FP.SATFINITE.E4M3.F32.PACK_AB_MERGE_C R248, R230, R229, R248 ;  /* 0x000000e5e6f8723e */ /* 0x000fe400048070f8 */
[----:B------:R-:W-:Y:S02]  /*edc0*/  F2FP.SATFINITE.E4M3.F32.PACK_AB_MERGE_C R245, R232, R231, R245 ;  /* 0x000000e7e8f5723e */ /* 0x000fe400048070f5 */
[----:B------:R-:W-:Y:S02]  /*edd0*/  F2FP.SATFINITE.E4M3.F32.PACK_AB_MERGE_C R172, R234, R233, R172 ;  /* 0x000000e9eaac723e */ /* 0x000fe400048070ac */
[----:B--2---:R-:W-:-:S02]  /*ede0*/  F2FP.SATFINITE.E4M3.F32.PACK_AB_MERGE_C R141, R238, R237, R141 ;  /* 0x000000edee8d723e */ /* 0x004fc4000480708d */
[----:B------:R-:W-:Y:S02]  /*edf0*/  SEL R139, R248, R245, !P0 ;  /* 0x000000f5f88b7207 */ /* 0x000fe40004000000 */
[----:B------:R-:W-:Y:S02]  /*ee00*/  SEL R248, R245, R248, !P0 ;  /* 0x000000f8f5f87207 */ /* 0x000fe40004000000 */
[----:B------:R-:W-:Y:S02]  /*ee10*/  SEL R245, R172, R141, !P0 ;  /* 0x0000008dacf57207 */ /* 0x000fe40004000000 */
[----:B------:R-:W-:Y:S02]  /*ee20*/  LOP3.LUT R247, R14, 0x1, RZ, 0x3c, !PT ;  /* 0x000000010ef77812 */ /* 0x000fe400078e3cff */
[----:B------:R-:W-:Y:S01]  /*ee30*/  SEL R172, R141, R172, !P0 ;  /* 0x000000ac8dac7207 */ /* 0x000fe20004000000 */
[----:B------:R0:W-:Y:S04]  /*ee40*/  STS.U8 [R2+UR5+0x1c00], R252 ;  /* 0x001c00fc02007988 */ /* 0x0001e80008000005 */
[----:B------:R-:W-:Y:S04]  /*ee50*/  SHFL.IDX PT, R246, R236, R247, 0x1f ;  /* 0x00001ff7ecf67589 */ /* 0x000fe800000e0000 */
[----:B------:R1:W-:Y:S04]  /*ee60*/  SHFL.IDX PT, R236, R248, R247, 0x1f ;  /* 0x00001ff7f8ec7589 */ /* 0x0003e800000e0000 */
[----:B0-----:R-:W2:Y:S04]  /*ee70*/  LDL.LU R252, [R1+0xa0] ;  /* 0x0000a00001fc7983 */ /* 0x001ea80000300800 */
[----:B------:R-:W-:Y:S04]  /*ee80*/  SHFL.IDX PT, R240, R240, R247, 0x1f ;  /* 0x00001ff7f0f07589 */ /* 0x000fe800000e0000 */
[----:B------:R-:W-:Y:S04]  /*ee90*/  SHFL.IDX PT, R244, R244, R247, 0x1f ;  /* 0x00001ff7f4f47589 */ /* 0x000fe800000e0000 */
[----:B------:R-:W-:Y:S04]  /*eea0*/  SHFL.IDX PT, R242, R242, R247, 0x1f ;  /* 0x00001ff7f2f27589 */ /* 0x000fe800000e0000 */
[----:B------:R-:W-:Y:S04]  /*eeb0*/  SHFL.IDX PT, R141, R135, R247, 0x1f ;  /* 0x00001ff7878d7589 */ /* 0x000fe800000e0000 */
[----:B------:R-:W-:Y:S04]  /*eec0*/  SHFL.IDX PT, R143, R143, R247, 0x1f ;  /* 0x00001ff78f8f7589 */ /* 0x000fe800000e0000 */
[----:B-1----:R-:W3:Y:S04]  /*eed0*/  LDL.LU R248, [R1+0xb4] ;  /* 0x0000b40001f87983 */ /* 0x002ee80000300800 */
[----:B------:R0:W-:Y:S04]  /*eee0*/  SHFL.IDX PT, R172, R172, R247, 0x1f ;  /* 0x00001ff7acac7589 */ /* 0x0001e800000e0000 */
[----:B------:R1:W-:Y:S04]  /*eef0*/  STS.U8 [R2+UR5+0x2c00], R0 ;  /* 0x002c000002007988 */ /* 0x0003e80008000005 */
[----:B------:R1:W-:Y:S04]  /*ef00*/  STS.U8 [R2+UR5+0x3400], R196 ;  /* 0x003400c402007988 */ /* 0x0003e80008000005 */
[----:B0-----:R-:W4:Y:S04]  /*ef10*/  LDL.LU R247, [R1+0xbc] ;  /* 0x0000bc0001f77983 */ /* 0x001f280000300800 */
[----:B-1----:R-:W2:Y:S04]  /*ef20*/  LDL.LU R0, [R1+0x5d8] ;  /* 0x0005d80001007983 */ /* 0x002ea80000300800 */
[----:B------:R-:W3:Y:S04]  /*ef30*/  LDL.LU R196, [R1+0xc4] ;  /* 0x0000c40001c47983 */ /* 0x000ee80000300800 */
[----:B------:R0:W-:Y:S04]  /*ef40*/  STS.U8 [R2+UR5+0x3800], R204 ;  /* 0x003800cc02007988 */ /* 0x0001e80008000005 */
[----:B0-----:R-:W4:Y:S04]  /*ef50*/  LDL.LU R204, [R1+0xcc] ;  /* 0x0000cc0001cc7983 */ /* 0x001f280000300800 */
        /* <DEDUP_REMOVED lines=19> */
[----:B----4-:R-:W-:Y:S04]  /*f090*/  STS.U8 [R188+UR5+0x100], R204 ;  /* 0x000100ccbc007988 */ /* 0x010fe80008000005 */
[----:B---3--:R-:W-:Y:S04]  /*f0a0*/  STS.U8 [R188+UR5+0x500], R196 ;  /* 0x000500c4bc007988 */ /* 0x008fe80008000005 */
[----:B------:R0:W-:Y:S04]  /*f0b0*/  STS.U8 [R188+UR5+0x900], R247 ;  /* 0x000900f7bc007988 */ /* 0x0001e80008000005 */
[----:B------:R1:W-:Y:S04]  /*f0c0*/  STS.U8 [R188+UR5+0xd00], R248 ;  /* 0x000d00f8bc007988 */ /* 0x0003e80008000005 */
[----:B------:R3:W-:Y:S04]  /*f0d0*/  STS.U8 [R188+UR5+0x1100], R249 ;  /* 0x001100f9bc007988 */ /* 0x0007e80008000005 */
[----:B0-----:R-:W4:Y:S04]  /*f0e0*/  LDL.LU R247, [R1+0xc8] ;  /* 0x0000c80001f77983 */ /* 0x001f280000300800 */
[----:B-1----:R-:W4:Y:S04]  /*f0f0*/  LDL.LU R248, [R1+0xc0] ;  /* 0x0000c00001f87983 */ /* 0x002f280000300800 */
[----:B------:R0:W-:Y:S04]  /*f100*/  STS.U8 [R188+UR5+0x1500], R250 ;  /* 0x001500fabc007988 */ /* 0x0001e80008000005 */
[----:B---3--:R-:W3:Y:S04]  /*f110*/  LDL.LU R249, [R1+0xb8] ;  /* 0x0000b80001f97983 */ /* 0x008ee80000300800 */
[----:B--2---:R1:W-:Y:S04]  /*f120*/  STS.U8 [R188+UR5+0x1900], R252 ;  /* 0x001900fcbc007988 */ /* 0x0043e80008000005 */
[----:B0-----:R-:W2:Y:S04]  /*f130*/  LDL.LU R250, [R1+0xb0] ;  /* 0x0000b00001fa7983 */ /* 0x001ea80000300800 */
[----:B------:R0:W-:Y:S04]  /*f140*/  STS.U8 [R188+UR5+0x1d00], R6 ;  /* 0x001d0006bc007988 */ /* 0x0001e80008000005 */
[----:B-1----:R-:W2:Y:S04]  /*f150*/  LDL.LU R252, [R1+0xa8] ;  /* 0x0000a80001fc7983 */ /* 0x002ea80000300800 */
[----:B------:R1:W-:Y:S04]  /*f160*/  STS.U8 [R188+UR5+0x2100], R9 ;  /* 0x00210009bc007988 */ /* 0x0003e80008000005 */
[----:B0-----:R-:W2:Y:S04]  /*f170*/  LDL.LU R6, [R1+0x5d4] ;  /* 0x0005d40001067983 */ /* 0x001ea80000300800 */
[----:B------:R0:W-:Y:S04]  /*f180*/  STS.U8 [R188+UR5+0x2500], R7 ;  /* 0x00250007bc007988 */ /* 0x0001e80008000005 */
[----:B-1----:R-:W2:Y:S04]  /*f190*/  LDL.LU R9, [R1+0x5d0] ;  /* 0x0005d00001097983 */ /* 0x002ea80000300800 */
[----:B0-----:R-:W2:Y:S04]  /*f1a0*/  LDL.LU R7, [R1+0x5cc] ;  /* 0x0005cc0001077983 */ /* 0x001ea80000300800 */
[----:B------:R0:W-:Y:S04]  /*f1b0*/  STS.U8 [R188+UR5+0x2900], R8 ;  /* 0x00290008bc007988 */ /* 0x0001e80008000005 */
        /* <DEDUP_REMOVED lines=12> */
[----:B------:R-:W-:Y:S01]  /*f280*/  STS.U8 [R188+UR5+0x5d00], R140 ;  /* 0x005d008cbc007988 */ /* 0x000fe20008000005 */
[----:B------:R-:W-:-:S03]  /*f290*/  LOP3.LUT R161, R2, 0x40, RZ, 0x3c, !PT ;  /* 0x0000004002a17812 */ /* 0x000fc600078e3cff */
        /* <DEDUP_REMOVED lines=8> */
[----:B0-----:R-:W2:Y:S04]  /*f320*/  LDL.LU R8, [R1+0x5c8] ;  /* 0x0005c80001087983 */ /* 0x001ea80000300800 */
[----:B----4-:R-:W-:Y:S04]  /*f330*/  STS.U8 [R161+UR5+0x200], R247 ;  /* 0x000200f7a1007988 */ /* 0x010fe80008000005 */
[----:B------:R-:W-:Y:S04]  /*f340*/  STS.U8 [R161+UR5+0x600], R248 ;  /* 0x000600f8a1007988 */ /* 0x000fe80008000005 */
[----:B---3--:R-:W-:Y:S04]  /*f350*/  STS.U8 [R161+UR5+0xa00], R249 ;  /* 0x000a00f9a1007988 */ /* 0x008fe80008000005 */
[----:B--2---:R-:W-:Y:S04]  /*f360*/  STS.U8 [R161+UR5+0xe00], R250 ;  /* 0x000e00faa1007988 */ /* 0x004fe80008000005 */
[----:B------:R-:W-:Y:S04]  /*f370*/  STS.U8 [R161+UR5+0x1200], R252 ;  /* 0x001200fca1007988 */ /* 0x000fe80008000005 */
[----:B------:R0:W-:Y:S04]  /*f380*/  STS.U8 [R161+UR5+0x1600], R7 ;  /* 0x00160007a1007988 */ /* 0x0001e80008000005 */
[----:B------:R1:W-:Y:S04]  /*f390*/  STS.U8 [R161+UR5+0x1a00], R6 ;  /* 0x001a0006a1007988 */ /* 0x0003e80008000005 */
[----:B------:R2:W-:Y:S04]  /*f3a0*/  STS.U8 [R161+UR5+0x1e00], R5 ;  /* 0x001e0005a1007988 */ /* 0x0005e80008000005 */
[----:B0-----:R-:W3:Y:S04]  /*f3b0*/  LDL.LU R7, [R1+0x5c4] ;  /* 0x0005c40001077983 */ /* 0x001ee80000300800 */
[----:B-1----:R-:W4:Y:S04]  /*f3c0*/  LDL.LU R6, [R1+0x5c0] ;  /* 0x0005c00001067983 */ /* 0x002f280000300800 */
[----:B--2---:R-:W2:Y:S04]  /*f3d0*/  LDL.LU R5, [R1+0x5bc] ;  /* 0x0005bc0001057983 */ /* 0x004ea80000300800 */
[----:B------:R0:W-:Y:S04]  /*f3e0*/  STS.U8 [R161+UR5+0x2200], R4 ;  /* 0x00220004a1007988 */ /* 0x0001e80008000005 */
[----:B0-----:R-:W3:Y:S04]  /*f3f0*/  LDL.LU R4, [R1+0x5b8] ;  /* 0x0005b80001047983 */ /* 0x001ee80000300800 */
[----:B------:R0:W-:Y:S04]  /*f400*/  STS.U8 [R161+UR5+0x2600], R12 ;  /* 0x0026000ca1007988 */ /* 0x0001e80008000005 */
        /* <DEDUP_REMOVED lines=22> */
[----:B0-----:R0:W5:Y:S04]  /*f570*/  LDL.LU R12, [R1+0x5b4] ;  /* 0x0005b400010c7983 */ /* 0x0011680000300800 */
[----:B------:R-:W-:Y:S04]  /*f580*/  STS.U8 [R161+UR5+0x7e00], R213 ;  /* 0x007e00d5a1007988 */ /* 0x000fe80008000005 */
[----:B-1----:R0:W5:Y:S04]  /*f590*/  LDL.LU R3, [R1+0x5b0] ;  /* 0x0005b00001037983 */ /* 0x0021680000300800 */
[----:B---3--:R1:W-:Y:S04]  /*f5a0*/  STS.U8 [R154+UR5+0x300], R4 ;  /* 0x000300049a007988 */ /* 0x0083e80008000005 */
[----:B--2---:R2:W-:Y:S04]  /*f5b0*/  STS.U8 [R154+UR5+0x700], R5 ;  /* 0x000700059a007988 */ /* 0x0045e80008000005 */
[----:B----4-:R3:W-:Y:S04]  /*f5c0*/  STS.U8 [R154+UR5+0xb00], R6 ;  /* 0x000b00069a007988 */ /* 0x0107e80008000005 */
[----:B-1----:R0:W5:Y:S04]  /*f5d0*/  LDL.LU R4, [R1+0x5ac] ;  /* 0x0005ac0001047983 */ /* 0x0021680000300800 */
[----:B--2---:R0:W5:Y:S04]  /*f5e0*/  LDL.LU R5, [R1+0x5a8] ;  /* 0x0005a80001057983 */ /* 0x0041680000300800 */
[----:B---3--:R0:W5:Y:S04]  /*f5f0*/  LDL.LU R6, [R1+0x5a4] ;  /* 0x0005a40001067983 */ /* 0x0081680000300800 */
[----:B------:R1:W-:Y:S04]  /*f600*/  STS.U8 [R154+UR5+0xf00], R7 ;  /* 0x000f00079a007988 */ /* 0x0003e80008000005 */
[----:B------:R2:W-:Y:S04]  /*f610*/  STS.U8 [R154+UR5+0x1300], R8 ;  /* 0x001300089a007988 */ /* 0x0005e80008000005 */
[----:B------:R3:W-:Y:S04]  /*f620*/  STS.U8 [R154+UR5+0x1700], R9 ;  /* 0x001700099a007988 */ /* 0x0007e80008000005 */
[----:B-1----:R0:W5:Y:S04]  /*f630*/  LDL.LU R7, [R1+0x5a0] ;  /* 0x0005a00001077983 */ /* 0x0021680000300800 */
[----:B--2---:R0:W5:Y:S04]  /*f640*/  LDL.LU R8, [R1+0x59c] ;  /* 0x00059c0001087983 */ /* 0x0041680000300800 */
[----:B---3--:R0:W5:Y:S04]  /*f650*/  LDL.LU R9, [R1+0x598] ;  /* 0x0005980001097983 */ /* 0x0081680000300800 */
[----:B------:R1:W-:Y:S04]  /*f660*/  STS.U8 [R154+UR5+0x1b00], R0 ;  /* 0x001b00009a007988 */ /* 0x0003e80008000005 */
[----:B------:R2:W-:Y:S04]  /*f670*/  STS.U8 [R154+UR5+0x1f00], R13 ;  /* 0x001f000d9a007988 */ /* 0x0005e80008000005 */
[----:B------:R3:W-:Y:S04]  /*f680*/  STS.U8 [R154+UR5+0x2300], R21 ;  /* 0x002300159a007988 */ /* 0x0007e80008000005 */
[----:B-1----:R-:W4:Y:S04]  /*f690*/  LDL.LU R0, [R1+0x594] ;  /* 0x0005940001007983 */ /* 0x002f280000300800 */
[----:B--2---:R0:W5:Y:S04]  /*f6a0*/  LDL.LU R13, [R1+0x590] ;  /* 0x00059000010d7983 */ /* 0x0041680000300800 */
[----:B---3--:R-:W4:Y:S04]  /*f6b0*/  LDL.LU R21, [R1+0x58c] ;  /* 0x00058c0001157983 */ /* 0x008f280000300800 */
[----:B------:R1:W-:Y:S04]  /*f6c0*/  STS.U8 [R154+UR5+0x2700], R11 ;  /* 0x0027000b9a007988 */ /* 0x0003e80008000005 */
[----:B------:R2:W-:Y:S04]  /*f6d0*/  STS.U8 [R154+UR5+0x2b00], R10 ;  /* 0x002b000a9a007988 */ /* 0x0005e80008000005 */
[----:B-1----:R-:W3:Y:S04]  /*f6e0*/  LDL.LU R11, [R1+0x588] ;  /* 0x00058800010b7983 */ /* 0x002ee80000300800 */
[----:B--2---:R-:W2:Y:S04]  /*f6f0*/  LDL.LU R10, [R1+0x584] ;  /* 0x00058400010a7983 */ /* 0x004ea80000300800 */
[----:B------:R-:W-:Y:S04]  /*f700*/  STS.U8 [R154+UR5+0x2f00], R186 ;  /* 0x002f00ba9a007988 */ /* 0x000fe80008000005 */
[----:B------:R-:W-:Y:S04]  /*f710*/  STS.U8 [R154+UR5+0x3300], R194 ;  /* 0x003300c29a007988 */ /* 0x000fe80008000005 */
[----:B------:R-:W-:Y:S04]  /*f720*/  STS.U8 [R154+UR5+0x3700], R202 ;  /* 0x003700ca9a007988 */ /* 0x000fe80008000005 */
[----:B------:R-:W-:Y:S04]  /*f730*/  STS.U8 [R154+UR5+0x3b00], R210 ;  /* 0x003b00d29a007988 */ /* 0x000fe80008000005 */
[----:B------:R-:W-:Y:S04]  /*f740*/  STS.U8 [R154+UR5+0x3f00], R218 ;  /* 0x003f00da9a007988 */ /* 0x000fe80008000005 */
[----:B------:R-:W-:Y:S01]  /*f750*/  STS.U8 [R154+UR5+0x4300], R226 ;  /* 0x004300e29a007988 */ /* 0x000fe20008000005 */
[----:B------:R-:W1:Y:S03]  /*f760*/  S2R R252, SR_TID.X ;  /* 0x0000000000fc7919 */ /* 0x000e660000002100 */
[----:B------:R-:W-:Y:S04]  /*f770*/  STS.U8 [R154+UR5+0x4700], R160 ;  /* 0x004700a09a007988 */ /* 0x000fe80008000005 */
[----:B------:R-:W-:Y:S04]  /*f780*/  STS.U8 [R154+UR5+0x4b00], R164 ;  /* 0x004b00a49a007988 */ /* 0x000fe80008000005 */
[----:B------:R-:W-:Y:S04]  /*f790*/  STS.U8 [R154+UR5+0x4f00], R168 ;  /* 0x004f00a89a007988 */ /* 0x000fe80008000005 */
[----:B------:R-:W-:Y:S04]  /*f7a0*/  STS.U8 [R154+UR5+0x5300], R173 ;  /* 0x005300ad9a007988 */ /* 0x000fe80008000005 */
[----:B------:R-:W-:Y:S04]  /*f7b0*/  STS.U8 [R154+UR5+0x5700], R128 ;  /* 0x005700809a007988 */ /* 0x000fe80008000005 */
[----:B------:R-:W3:Y:S04]  /*f7c0*/  SHFL.IDX PT, R22, R133, R14, 0x1f ;  /* 0x00001f0e85167589 */ /* 0x000ee800000e0000 */
[----:B------:R-:W-:Y:S04]  /*f7d0*/  STS.U8 [R154+UR5+0x5b00], R136 ;  /* 0x005b00889a007988 */ /* 0x000fe80008000005 */
[----:B------:R-:W-:Y:S04]  /*f7e0*/  STS.U8 [R154+UR5+0x5f00], R144 ;  /* 0x005f00909a007988 */ /* 0x000fe80008000005 */
[----:B------:R-:W-:Y:S04]  /*f7f0*/  STS.U8 [R154+UR5+0x6300], R152 ;  /* 0x006300989a007988 */ /* 0x000fe80008000005 */
[----:B------:R0:W-:Y:S04]  /*f800*/  STS.U8 [R154+UR5+0x6700], R88 ;  /* 0x006700589a007988 */ /* 0x0001e80008000005 */
[----:B------:R-:W-:Y:S04]  /*f810*/  STS.U8 [R154+UR5+0x6b00], R96 ;  /* 0x006b00609a007988 */ /* 0x000fe80008000005 */
[----:B------:R-:W-:Y:S04]  /*f820*/  STS.U8 [R154+UR5+0x6f00], R104 ;  /* 0x006f00689a007988 */ /* 0x000fe80008000005 */
[----:B------:R-:W-:Y:S04]  /*f830*/  STS.U8 [R154+UR5+0x7300], R118 ;  /* 0x007300769a007988 */ /* 0x000fe80008000005 */
[----:B------:R-:W-:Y:S04]  /*f840*/  STS.U8 [R154+UR5+0x7700], R223 ;  /* 0x007700df9a007988 */ /* 0x000fe80008000005 */
[----:B------:R-:W-:Y:S04]  /*f850*/  STS.U8 [R154+UR5+0x7b00], R227 ;  /* 0x007b00e39a007988 */ /* 0x000fe80008000005 */
[----:B------:R1:W-:Y:S01]  /*f860*/  STS.U8 [R154+UR5+0x7f00], R18 ;  /* 0x007f00129a007988 */ /* 0x0003e20008000005 */
[----:B------:R0:W-:Y:S06]  /*f870*/  MEMBAR.ALL.CTA ;  /* 0x0000000000007992 */ /* 0x0001ec0000008000 */
[----:B0-----:R-:W0:Y:S01]  /*f880*/  FENCE.VIEW.ASYNC.S ;  /* 0x00000000000073c6 */ /* 0x001e220000000000 */
[----:B------:R-:W-:Y:S01]  /*f890*/  FADD R88, -R23, R15 ;  /* 0x0000000f17587221 */ /* 0x000fe20000000100 */
[----:B-1----:R-:W-:-:S02]  /*f8a0*/  SHF.R.U32.HI R156, RZ, 0x5, R252 ;  /* 0x00000005ff9c7819 */ /* 0x002fc400000116fc */
[----:B0-----:R-:W0:Y:S01]  /*f8b0*/  SHFL.IDX PT, R90, R137, R14, 0x1f ;  /* 0x00001f0e895a7589 */ /* 0x001e2200000e0000 */
[----:B------:R-:W-:Y:S01]  /*f8c0*/  FMUL R88, R88, 1.4426950216293334961 ;  /* 0x3fb8aa3b58587820 */ /* 0x000fe20000400000 */
[----:B------:R-:W-:Y:S02]  /*f8d0*/  R2UR UR7, R156 ;  /* 0x000000009c0772ca */ /* 0x000fe400000e0000 */
[----:B------:R-:W1:Y:S04]  /*f8e0*/  SHFL.IDX PT, R145, R139, R14, 0x1f ;  /* 0x00001f0e8b917589 */ /* 0x000e6800000e0000 */
[----:B------:R-:W1:Y:S04]  /*f8f0*/  SHFL.IDX PT, R235, R235, R14, 0x1f ;  /* 0x00001f0eebeb7589 */ /* 0x000e6800000e0000 */
[----:B------:R-:W1:Y:S04]  /*f900*/  SHFL.IDX PT, R239, R239, R14, 0x1f ;  /* 0x00001f0eefef7589 */ /* 0x000e6800000e0000 */
[----:B------:R-:W1:Y:S04]  /*f910*/  SHFL.IDX PT, R243, R243, R14, 0x1f ;  /* 0x00001f0ef3f37589 */ /* 0x000e6800000e0000 */
[----:B------:R-:W1:Y:S04]  /*f920*/  SHFL.IDX PT, R241, R241, R14, 0x1f ;  /* 0x00001f0ef1f17589 */ /* 0x000e6800000e0000 */
[----:B------:R-:W1:Y:S01]  /*f930*/  SHFL.IDX PT, R245, R245, R14, 0x1f ;  /* 0x00001f0ef5f57589 */ /* 0x000e6200000e0000 */
[----:B------:R-:W0:Y:S01]  /*f940*/  MUFU.EX2 R88, R88 ;  /* 0x0000005800587308 */ /* 0x000e220000000800 */
[----:B------:R-:W-:-:S02]  /*f950*/  USHF.L.U32 UR6, UR7, 0x8, URZ ;  /* 0x0000000807067899 */ /* 0x000fc4000800063f */
[----:B------:R0:W5:Y:S02]  /*f960*/  LDL.LU R15, [R1+0x580] ;  /* 0x00058000010f7983 */ /* 0x0001640000300800 */
[----:B------:R-:W-:Y:S01]  /*f970*/  ULOP3.LUT UR6, UR6, 0x400, URZ, 0xc0, !UPT ;  /* 0x0000040006067892 */ /* 0x000fe2000f8ec03f */
[----:B------:R-:W-:Y:S01]  /*f980*/  UMOV UR7, 0x40000040 ;  /* 0x4000004000077882 */ /* 0x000fe20000000000 */
[----:B------:R-:W4:Y:S02]  /*f990*/  LDL.LU R156, [R1+0xd4] ;  /* 0x0000d400019c7983 */ /* 0x000f240000300800 */
[----:B------:R-:W-:Y:S02]  /*f9a0*/  ULEA.HI UR6, UR5, UR6, URZ, 0x1c ;  /* 0x0000000605067291 */ /* 0x000fe4000f8fe03f */
[----:B------:R-:W4:Y:S02]  /*f9b0*/  LDL.LU R154, [R1+0xd0] ;  /* 0x0000d000019a7983 */ /* 0x000f240000300800 */
[----:B------:R-:W-:Y:S01]  /*f9c0*/  ULOP3.LUT UR6, UR6, 0x3fff, URZ, 0xc0, !UPT ;  /* 0x00003fff06067892 */ /* 0x000fe2000f8ec03f */
[-C--:B0-----:R-:W-:Y:S01]  /*f9d0*/  FMUL R26, R26, R88.reuse ;  /* 0x000000581a1a7220 */ /* 0x081fe20000400000 */
[-C--:B------:R-:W-:Y:S01]  /*f9e0*/  FMUL R27, R27, R88.reuse ;  /* 0x000000581b1b7220 */ /* 0x080fe20000400000 */
        /* <DEDUP_REMOVED lines=29> */
[----:B------:R-:W-:Y:S01]  /*fbc0*/  FMUL R87, R87, R88 ;  /* 0x0000005857577220 */ /* 0x000fe20000400000 */
[----:B---3--:R-:W-:-:S02]  /*fbd0*/  PRMT R140, R22, R11, R141 ;  /* 0x0000000b168c7216 */ /* 0x008fc4000000008d */
[----:B--2---:R-:W-:Y:S01]  /*fbe0*/  PRMT R141, R22, R10, R141 ;  /* 0x0000000a168d7216 */ /* 0x004fe2000000008d */
[----:B------:R-:W-:-:S04]  /*fbf0*/  FADD R22, -R175, R251 ;  /* 0x000000fbaf167221 */ /* 0x000fc80000000100 */
[----:B------:R-:W-:-:S06]  /*fc00*/  FMUL R22, R22, 1.4426950216293334961 ;  /* 0x3fb8aa3b16167820 */ /* 0x000fcc0000400000 */
[----:B------:R-:W0:Y:S01]  /*fc10*/  MUFU.EX2 R22, R22 ;  /* 0x0000001600167308 */ /* 0x000e220000000800 */
[-C--:B------:R-:W-:Y:S02]  /*fc20*/  PRMT R142, R90, R11.reuse, R143 ;  /* 0x0000000b5a8e7216 */ /* 0x080fe4000000008f */
[-C--:B-1----:R-:W-:Y:S02]  /*fc30*/  PRMT R144, R145, R11.reuse, R236 ;  /* 0x0000000b91907216 */ /* 0x082fe400000000ec */
[CCC-:B------:R-:W-:Y:S02]  /*fc40*/  PRMT R132, R235.reuse, R11.reuse, R246.reuse ;  /* 0x0000000beb847216 */ /* 0x1c0fe400000000f6 */
[-C--:B------:R-:W-:Y:S02]  /*fc50*/  PRMT R133, R235, R10.reuse, R246 ;  /* 0x0000000aeb857216 */ /* 0x080fe400000000f6 */
[C-C-:B------:R-:W-:Y:S02]  /*fc60*/  PRMT R134, R239.reuse, R11, R240.reuse ;  /* 0x0000000bef867216 */ /* 0x140fe400000000f0 */
[----:B------:R-:W-:-:S02]  /*fc70*/  PRMT R135, R239, R10, R240 ;  /* 0x0000000aef877216 */ /* 0x000fc400000000f0 */
[CCC-:B------:R-:W-:Y:S02]  /*fc80*/  PRMT R136, R243.reuse, R11.reuse, R244.reuse ;  /* 0x0000000bf3887216 */ /* 0x1c0fe400000000f4 */
[----:B------:R-:W-:Y:S01]  /*fc90*/  PRMT R137, R243, R10, R244 ;  /* 0x0000000af3897216 */ /* 0x000fe200000000f4 */
        /* <DEDUP_REMOVED lines=32> */
[----:B------:R-:W-:-:S02]  /*fea0*/  PRMT R138, R241, R11, R242 ;  /* 0x0000000bf18a7216 */ /* 0x000fc400000000f2 */
[-C--:B------:R-:W-:Y:S02]  /*feb0*/  PRMT R139, R241, R10.reuse, R242 ;  /* 0x0000000af18b7216 */ /* 0x080fe400000000f2 */
[-C--:B------:R-:W-:Y:S02]  /*fec0*/  PRMT R143, R90, R10.reuse, R143 ;  /* 0x0000000a5a8f7216 */ /* 0x080fe4000000008f */
[-C--:B------:R-:W-:Y:S02]  /*fed0*/  PRMT R145, R145, R10.reuse, R236 ;  /* 0x0000000a91917216 */ /* 0x080fe400000000ec */
[C-C-:B------:R-:W-:Y:S02]  /*fee0*/  PRMT R146, R245.reuse, R11, R172.reuse ;  /* 0x0000000bf5927216 */ /* 0x140fe400000000ac */
[----:B------:R-:W-:Y:S01]  /*fef0*/  PRMT R147, R245, R10, R172 ;  /* 0x0000000af5937216 */ /* 0x000fe200000000ac */
[----:B------:R-:W-:Y:S06]  /*ff00*/  BAR.SYNC.DEFER_BLOCKING 0x0 ;  /* 0x0000000000007b1d */ /* 0x000fec0000010000 */
[----:B------:R-:W-:-:S06]  /*ff10*/  WARPGROUP.ARRIVE ;  /* 0x00000000000079c5 */ /* 0x000fcc0000000000 */
[----:B------:R-:W-:Y:S01]  /*ff20*/  QGMMA.64x128x32.F32.E4M3.E4M3 R24, R132, gdesc[UR4], R24 ;  /* 0x01e0000484187df3 */ /* 0x000fe20008700818 */
[----:B------:R-:W-:-:S03]  /*ff30*/  UIADD3 UR36, UP0, UR6, 0x2, URZ ;  /* 0x0000000206247890 */ /* 0x000fc6000ff1e03f */
[----:B------:R-:W-:Y:S02]  /*ff40*/  UMOV UR6, URZ ;  /* 0x0000003f00067c82 */ /* 0x000fe40008000000 */
[----:B------:R-:W-:-:S03]  /*ff50*/  UIADD3.X UR7, UR6, 0x40000040, URZ, UP0, !UPT ;  /* 0x4000004006077890 */ /* 0x000fc600087fe43f */
[----:B------:R-:W-:Y:S01]  /*ff60*/  UMOV UR6, UR36 ;  /* 0x0000002400067c82 */ /* 0x000fe20008000000 */
[----:B------:R-:W-:-:S05]  /*ff70*/  FADD R177, R177, R178 ;  /* 0x000000b2b1b17221 */ /* 0x000fca0000000000 */
[----:B------:R-:W-:Y:S01]  /*ff80*/  QGMMA.64x128x32.F32.E4M3.E4M3 R24, R136, gdesc[UR4], R24 ;  /* 0x01e0000488187df3 */ /* 0x000fe20008700818 */
[----:B------:R-:W-:Y:S01]  /*ff90*/  FADD R89, R89, R91 ;  /* 0x0000005b59597221 */ /* 0x000fe20000000000 */
[----:B------:R-:W-:Y:S01]  /*ffa0*/  UIADD3.64 UR54, UR6, 0x2, URZ ;  /* 0x0000000206367897 */ /* 0x000fe2000fffe03f */
[----:B------:R-:W-:Y:S02]  /*ffb0*/  FADD R177, R179, R177 ;  /* 0x000000b1b3b17221 */ /* 0x000fe40000000000 */
[----:B------:R-:W-:Y:S02]  /*ffc0*/  FADD R89, R93, R89 ;  /* 0x000000595d597221 */ /* 0x000fe40000000000 */
[----:B------:R-:W-:Y:S02]  /*ffd0*/  FADD R177, R180, R177 ;  /* 0x000000b1b4b17221 */ /* 0x000fe40000000000 */
[----:B------:R-:W-:Y:S02]  /*ffe0*/  FADD R89, R95, R89 ;  /* 0x000000595f597221 */ /* 0x000fe40000000000 */
[----:B------:R-:W-:-:S02]  /*fff0*/  FADD R177, R183, R177 ;  /* 0x000000b1b7b17221 */ /* 0x000fc40000000000 */
[----:B------:R-:W-:Y:S02]  /*10000*/  FADD R89, R97, R89 ;  /* 0x0000005961597221 */ /* 0x000fe40000000000 */
        /* <DEDUP_REMOVED lines=19> */
[----:B------:R-:W-:Y:S01]  /*10140*/  FADD R89, R123, R89 ;  /* 0x000000597b597221 */ /* 0x000fe20000000000 */
[----:B------:R-:W-:Y:S01]  /*10150*/  QGMMA.64x128x32.F32.E4M3.E4M3 R24, R140, gdesc[UR52], R24 ;  /* 0x01e000348c187df3 */ /* 0x000fe20008700818 */
        /* <DEDUP_REMOVED lines=34> */
[----:B------:R-:W-:-:S03]  /*10380*/  FADD R89, R176, R89 ;  /* 0x00000059b0597221 */ /* 0x000fc60000000000 */
[----:B------:R-:W0:Y:S04]  /*10390*/  SHFL.BFLY PT, R17, R177, 0x2, 0x1f ;  /* 0x0c401f00b1117f89 */ /* 0x000e2800000e0000 */
[----:B------:R-:W1:Y:S01]  /*103a0*/  SHFL.BFLY PT, R16, R89, 0x2, 0x1f ;  /* 0x0c401f0059107f89 */ /* 0x000e6200000e0000 */
[----:B------:R-:W-:Y:S01]  /*103b0*/  QGMMA.64x128x32.F32.E4M3.E4M3 R24, R144, gdesc[UR4], R24, gsb0 ;  /* 0x01e0000490187df3 */ /* 0x000fe20008000818 */
[----:B0-----:R-:W-:Y:S01]  /*103c0*/  FADD R17, R177, R17 ;  /* 0x00000011b1117221 */ /* 0x001fe20000000000 */
[----:B-1----:R-:W-:Y:S01]  /*103d0*/  FADD R16, R89, R16 ;  /* 0x0000001059107221 */ /* 0x002fe20000000000 */
[----:B------:R-:W0:Y:S03]  /*103e0*/  S2R R152, SR_CTAID.X ;  /* 0x0000000000987919 */ /* 0x000e260000002500 */
[----:B------:R-:W1:Y:S04]  /*103f0*/  SHFL.BFLY PT, R18, R17, 0x1, 0x1f ;  /* 0x0c201f0011127f89 */ /* 0x000e6800000e0000 */
[----:B------:R-:W2:Y:S01]  /*10400*/  SHFL.BFLY PT, R19, R16, 0x1, 0x1f ;  /* 0x0c201f0010137f89 */ /* 0x000ea200000e0000 */
[----:B------:R-:W-:Y:S01]  /*10410*/  UIADD3 UR57, UR57, 0x80, URZ ;  /* 0x0000008039397890 */ /* 0x000fe2000fffe03f */
[----:B-1----:R-:W-:Y:S01]  /*10420*/  FADD R18, R17, R18 ;  /* 0x0000001211127221 */ /* 0x002fe20000000000 */
[----:B--2---:R-:W-:-:S03]  /*10430*/  FADD R19, R16, R19 ;  /* 0x0000001310137221 */ /* 0x004fc60000000000 */
[----:B----4-:R-:W-:Y:S01]  /*10440*/  FFMA R156, R22, R156, R18 ;  /* 0x0000009c169c7223 */ /* 0x010fe20000000012 */
[----:B------:R-:W-:Y:S01]  /*10450*/  FFMA R154, R88, R154, R19 ;  /* 0x0000009a589a7223 */ /* 0x000fe20000000013 */
[----:B0-----:R-:W-:-:S03]  /*10460*/  IMAD.SHL.U32 R152, R152, 0x40, RZ ;  /* 0x0000004098987824 */ /* 0x001fc600078e00ff */
[----:B------:R0:W-:Y:S04]  /*10470*/  STL [R1+0xd4], R156 ;  /* 0x0000d49c01007387 */ /* 0x0001e80000100800 */
[----:B------:R0:W-:Y:S01]  /*10480*/  STL [R1+0xd0], R154 ;  /* 0x0000d09a01007387 */ /* 0x0001e20000100800 */
[----:B------:R-:W-:-:S03]  /*10490*/  VIADD R152, R152, 0x40 ;  /* 0x0000004098987836 */ /* 0x000fc60000000000 */
[----:B------:R0:W-:Y:S04]  /*104a0*/  STL [R1+0x9c], R175 ;  /* 0x00009caf01007387 */ /* 0x0001e80000100800 */
[----:B------:R0:W-:Y:S01]  /*104b0*/  STL [R1+0x98], R23 ;  /* 0x0000981701007387 */ /* 0x0001e20000100800 */
[----:B------:R-:W-:Y:S01]  /*104c0*/  ISETP.LE.AND P1, PT, R152, UR57, PT ;  /* 0x0000003998007c0c */ /* 0x000fe2000bf23270 */
[----:B------:R-:W-:Y:S01]  /*104d0*/  ULEA UR4, UR61, UR4, 0x7 ;  /* 0x000000043d047291 */ /* 0x000fe2000f8e383f */
[----:B------:R-:W-:Y:S02]  /*104e0*/  IMAD R0, R21, 0x80, R0 ;  /* 0x0000008015007824 */ /* 0x000fe400078e0200 */
[----:B------:R-:W-:Y:S02]  /*104f0*/  IMAD.MOV.U32 R17, RZ, RZ, R175 ;  /* 0x000000ffff117224 */ /* 0x000fe400078e00af */
[----:B------:R-:W-:Y:S01]  /*10500*/  IMAD.MOV.U32 R16, RZ, RZ, R23 ;  /* 0x000000ffff107224 */ /* 0x000fe200078e0017 */
[----:B------:R-:W-:-:S06]  /*10510*/  WARPGROUP.DEPBAR.LE gsb0, 0x0 ;  /* 0x00008000000079c5 */ /* 0x000fcc0000010000 */
[----:B0-----:R-:W-:Y:S05]  /*10520*/  @!P1 BRA `(.L_x_1) ;  /* 0xffffff54009c9947 */ /* 0x001fea000383ffff */
.L_x_0:
[----:B------:R-:W2:Y:S01]  /*10530*/  LDL.LU R19, [R1+0xd0] ;  /* 0x0000d00001137983 */ /* 0x000ea20000300800 */
[----:B------:R-:W0:Y:S01]  /*10540*/  S2R R154, SR_TID.X ;  /* 0x00000000009a7919 */ /* 0x000e220000002100 */
[----:B-----5:R-:W-:Y:S01]  /*10550*/  FMUL R6, R83, 0.25 ;  /* 0x3e80000053067820 */ /* 0x020fe20000400000 */
[----:B------:R-:W-:Y:S01]  /*10560*/  FMUL R135, R28, 0.25 ;  /* 0x3e8000001c877820 */ /* 0x000fe20000400000 */
[----:B------:R-:W-:Y:S01]  /*10570*/  FMUL R141, R24, 0.25 ;  /* 0x3e800000188d7820 */ /* 0x000fe20000400000 */
[----:B------:R-:W3:Y:S01]  /*10580*/  LDL.LU R18, [R1+0xd4] ;  /* 0x0000d40001127983 */ /* 0x000ee20000300800 */
[----:B------:R-:W-:Y:S01]  /*10590*/  FMUL R12, R25, 0.25 ;  /* 0x3e800000190c7820 */ /* 0x000fe20000400000 */
[----:B------:R-:W1:Y:S01]  /*105a0*/  S2UR UR9, SR_CTAID.Y ;  /* 0x00000000000979c3 */ /* 0x000e620000002600 */
[----:B------:R-:W-:Y:S01]  /*105b0*/  ULDC.64 UR6, c[0x0][0x270] ;  /* 0x00009c0000067ab9 */ /* 0x000fe20000000a00 */
[----:B------:R-:W4:Y:S01]  /*105c0*/  S2R R152, SR_CTAID.X ;  /* 0x0000000000987919 */ /* 0x000f220000002500 */
[C---:B0-----:R-:W-:Y:S01]  /*105d0*/  IMAD.SHL.U32 R0, R154.reuse, 0x200, RZ ;  /* 0x000002009a007824 */ /* 0x041fe200078e00ff */
[C---:B------:R-:W-:Y:S01]  /*105e0*/  LOP3.LUT R5, R154.reuse, 0x3, RZ, 0xc0, !PT ;  /* 0x000000039a057812 */ /* 0x040fe200078ec0ff */
[C---:B------:R-:W-:Y:S01]  /*105f0*/  IMAD.SHL.U32 R2, R154.reuse, 0x800, RZ ;  /* 0x000008009a027824 */ /* 0x040fe200078e00ff */
[----:B------:R-:W-:-:S02]  /*10600*/  LOP3.LUT R3, R154, 0x60, RZ, 0xc0, !PT ;  /* 0x000000609a037812 */ /* 0x000fc400078ec0ff */
[----:B------:R-:W-:Y:S02]  /*10610*/  LOP3.LUT R0, R0, 0x3000, RZ, 0xc0, !PT ;  /* 0x0000300000007812 */ /* 0x000fe400078ec0ff */
[----:B------:R-:W-:Y:S01]  /*10620*/  LOP3.LUT R4, R154, 0x1c, RZ, 0xc0, !PT ;  /* 0x0000001c9a047812 */ /* 0x000fe200078ec0ff */
[----:B----4-:R-:W-:Y:S01]  /*10630*/  IMAD.SHL.U32 R152, R152, 0x40, RZ ;  /* 0x0000004098987824 */ /* 0x010fe200078e00ff */
[C---:B------:R-:W-:Y:S01]  /*10640*/  LOP3.LUT R7, R154.reuse, 0x7f, RZ, 0xc0, !PT ;  /* 0x0000007f9a077812 */ /* 0x040fe200078ec0ff */
[----:B------:R-:W-:Y:S01]  /*10650*/  IMAD R0, R5, 0x20, R0 ;  /* 0x0000002005007824 */ /* 0x000fe200078e0200 */
[----:B------:R-:W-:Y:S01]  /*10660*/  LOP3.LUT R5, R154, 0x80, RZ, 0xc0, !PT ;  /* 0x000000809a057812 */ /* 0x000fe200078ec0ff */
[----:B------:R-:W-:Y:S01]  /*10670*/  IMAD R3, R3, 0x2, R4 ;  /* 0x0000000203037824 */ /* 0x000fe200078e0204 */
[----:B------:R-:W-:Y:S02]  /*10680*/  SHF.R.U32.HI R4, RZ, 0x1, R154 ;  /* 0x00000001ff047819 */ /* 0x000fe4000001169a */
[----:B------:R-:W-:Y:S01]  /*10690*/  R2UR UR8, R5 ;  /* 0x00000000050872ca */ /* 0x000fe200000e0000 */
[----:B------:R-:W-:Y:S01]  /*106a0*/  FMUL R5, R86, 0.25 ;  /* 0x3e80000056057820 */ /* 0x000fe20000400000 */
[----:B------:R-:W-:Y:S01]  /*106b0*/  LOP3.LUT R9, R4, 0x4, RZ, 0xc0, !PT ;  /* 0x0000000404097812 */ /* 0x000fe200078ec0ff */
[----:B------:R-:W-:Y:S01]  /*106c0*/  FMUL R4, R87, 0.25 ;  /* 0x3e80000057047820 */ /* 0x000fe20000400000 */
[----:B------:R-:W-:Y:S01]  /*106d0*/  LOP3.LUT R2, R2, 0x3000, RZ, 0xc0, !PT ;  /* 0x0000300002027812 */ /* 0x000fe200078ec0ff */
[----:B------:R-:W-:Y:S01]  /*106e0*/  IMAD.SHL.U32 R3, R3, 0x4, RZ ;  /* 0x0000000403037824 */ /* 0x000fe200078e00ff */
[----:B------:R-:W-:-:S02]  /*106f0*/  LOP3.LUT R8, R154, 0x7, RZ, 0xc0, !PT ;  /* 0x000000079a087812 */ /* 0x000fc400078ec0ff */
[----:B------:R-:W-:Y:S01]  /*10700*/  LOP3.LUT R152, R152, 0x3f, R154, 0xf8, !PT ;  /* 0x0000003f98987812 */ /* 0x000fe200078ef89a */
[----:B------:R-:W-:Y:S02]  /*10710*/  IMAD R2, R7, 0x10, R2 ;  /* 0x0000001007027824 */ /* 0x000fe400078e0202 */
[----:B------:R-:W-:Y:S01]  /*10720*/  FMUL R7, R82, 0.25 ;  /* 0x3e80000052077820 */ /* 0x000fe20000400000 */
[----:B------:R-:W-:Y:S01]  /*10730*/  LOP3.LUT R3, R0, R3, RZ, 0x3c, !PT ;  /* 0x0000000300037212 */ /* 0x000fe200078e3cff */
[----:B------:R-:W-:Y:S01]  /*10740*/  IMAD.SHL.U32 R0, R154, 0x4, RZ ;  /* 0x000000049a007824 */ /* 0x000fe200078e00ff */
[----:B------:R-:W-:Y:S01]  /*10750*/  LEA R8, R8, UR5, 0x3 ;  /* 0x0000000508087c11 */ /* 0x000fe2000f8e18ff */
[----:B------:R-:W-:-:S03]  /*10760*/  ULEA UR4, UR8, UR5, 0x4 ;  /* 0x0000000508047291 */ /* 0x000fc6000f8e203f */
[----:B------:R-:W-:-:S04]  /*10770*/  LOP3.LUT R0, R0, 0xc0, RZ, 0xc0, !PT ;  /* 0x000000c000007812 */ /* 0x000fc800078ec0ff */
[----:B------:R-:W-:Y:S01]  /*10780*/  IADD3 R0, R9, R8, R0 ;  /* 0x0000000809007210 */ /* 0x000fe20007ffe000 */
[----:B------:R-:W-:Y:S01]  /*10790*/  FMUL R8, R71, 0.25 ;  /* 0x3e80000047087820 */ /* 0x000fe20000400000 */
[----:B------:R-:W-:Y:S01]  /*107a0*/  FMUL R9, R62, 0.25 ;  /* 0x3e8000003e097820 */ /* 0x000fe20000400000 */
[----:B------:R-:W-:Y:S01]  /*107b0*/  BAR.SYNC.DEFER_BLOCKING 0x0 ;  /* 0x0000000000007b1d */ /* 0x000fe20000010000 */
[----:B--2---:R-:W-:-:S05]  /*107c0*/  IMAD.MOV.U32 R143, RZ, RZ, R19 ;  /* 0x000000ffff8f7224 */ /* 0x004fca00078e0013 */
[C---:B------:R-:W-:Y:S02]  /*107d0*/  FSETP.GT.AND P0, PT, |R143|.reuse, 8.50705917302346158658e+37, PT ;  /* 0x7e8000008f00780b */ /* 0x040fe40003f04200 */
[----:B------:R-:W-:Y:S02]  /*107e0*/  FSETP.GEU.AND P3, PT, R143, 1.175494350822287508e-38, PT ;  /* 0x008000008f00780b */ /* 0x000fe40003f6e000 */
[----:B------:R-:W-:Y:S01]  /*107f0*/  FSEL R13, R5, R86, P0 ;  /* 0x00000056050d7208 */ /* 0x000fe20000000000 */
[----:B------:R-:W-:Y:S01]  /*10800*/  FMUL R5, R78, 0.25 ;  /* 0x3e8000004e057820 */ /* 0x000fe20000400000 */
        /* <DEDUP_REMOVED lines=38> */
[----:B---3--:R-:W-:-:S02]  /*10a70*/  FSETP.GT.AND P1, PT, |R18|, 8.50705917302346158658e+37, PT ;  /* 0x7e8000001200780b */ /* 0x008fc40003f24200 */
        /* <DEDUP_REMOVED lines=55> */
[----:B------:R-:W-:Y:S01]  /*10df0*/  FMUL R5, R18, 8388608 ;  /* 0x4b00000012057820 */ /* 0x000fe20000400000 */
[----:B------:R-:W-:Y:S01]  /*10e00*/  FSEL R57, R6, R57, P1 ;  /* 0x0000003906397208 */ /* 0x000fe20000800000 */
[----:B------:R-:W-:Y:S01]  /*10e10*/  FMUL R6, R45, 0.25 ;  /* 0x3e8000002d067820 */ /* 0x000fe20000400000 */
[----:B------:R-:W-:Y:S01]  /*10e20*/  FSEL R47, R7, R56, P1 ;  /* 0x00000038072f7208 */ /* 0x000fe20000800000 */
[----:B------:R-:W-:Y:S01]  /*10e30*/  FMUL R7, R48, 0.25 ;  /* 0x3e80000030077820 */ /* 0x000fe20000400000 */
[----:B------:R-:W-:Y:S01]  /*10e40*/  FSEL R41, R4, R41, P1 ;  /* 0x0000002904297208 */ /* 0x000fe20000800000 */
[----:B------:R-:W-:Y:S01]  /*10e50*/  FMUL R4, R143, 8388608 ;  /* 0x4b0000008f047820 */ /* 0x000fe20000400000 */
[----:B------:R-:W-:-:S02]  /*10e60*/  FSETP.GEU.AND P2, PT, R18, 1.175494350822287508e-38, PT ;  /* 0x008000001200780b */ /* 0x000fc40003f4e000 */
[----:B------:R-:W-:Y:S01]  /*10e70*/  FSEL R53, R8, R53, P1 ;  /* 0x0000003508357208 */ /* 0x000fe20000800000 */
[----:B------:R-:W-:Y:S01]  /*10e80*/  FMUL R8, R33, 0.25 ;  /* 0x3e80000021087820 */ /* 0x000fe20000400000 */
[----:B------:R-:W-:Y:S01]  /*10e90*/  FSEL R39, R9, R64, P1 ;  /* 0x0000004009277208 */ /* 0x000fe20000800000 */
[----:B------:R-:W-:Y:S01]  /*10ea0*/  FMUL R9, R44, 0.25 ;  /* 0x3e8000002c097820 */ /* 0x000fe20000400000 */
[----:B------:R-:W-:Y:S02]  /*10eb0*/  FSEL R5, R5, R18, !P2 ;  /* 0x0000001205057208 */ /* 0x000fe40005000000 */
[----:B------:R-:W-:Y:S01]  /*10ec0*/  FSEL R105, R7, R48, P1 ;  /* 0x0000003007697208 */ /* 0x000fe20000800000 */
[----:B------:R-:W-:Y:S01]  /*10ed0*/  FMUL R7, R36, 0.25 ;  /* 0x3e80000024077820 */ /* 0x000fe20000400000 */
[----:B------:R-:W-:Y:S01]  /*10ee0*/  FSEL R45, R6, R45, P1 ;  /* 0x0000002d062d7208 */ /* 0x000fe20000800000 */
[----:B------:R-:W-:Y:S01]  /*10ef0*/  FMUL R6, R37, 0.25 ;  /* 0x3e80000025067820 */ /* 0x000fe20000400000 */
[----:B------:R-:W-:-:S02]  /*10f00*/  FSEL R4, R4, R143, !P3 ;  /* 0x0000008f04047208 */ /* 0x000fc40005800000 */
[----:B------:R-:W-:Y:S01]  /*10f10*/  FSEL R33, R8, R33, P1 ;  /* 0x0000002108217208 */ /* 0x000fe20000800000 */
[----:B------:R-:W-:Y:S01]  /*10f20*/  VIADD R8, R5, 0xc0cafb0d ;  /* 0xc0cafb0d05087836 */ /* 0x000fe20000000000 */
[C---:B------:R-:W-:Y:S01]  /*10f30*/  FSETP.GEU.AND P4, PT, |R143|.reuse, 1.175494350822287508e-38, PT ;  /* 0x008000008f00780b */ /* 0x040fe20003f8e200 */
[----:B------:R-:W-:Y:S01]  /*10f40*/  @P0 FMUL R143, R143, 0.25 ;  /* 0x3e8000008f8f0820 */ /* 0x000fe20000400000 */
[----:B------:R-:W-:Y:S01]  /*10f50*/  FSEL R111, R9, R44, P1 ;  /* 0x0000002c096f7208 */ /* 0x000fe20000800000 */
[----:B------:R-:W-:Y:S01]  /*10f60*/  VIADD R9, R4, 0xc0cafb0d ;  /* 0xc0cafb0d04097836 */ /* 0x000fe20000000000 */
[----:B------:R-:W-:Y:S01]  /*10f70*/  FSEL R37, R6, R37, P1 ;  /* 0x0000002506257208 */ /* 0x000fe20000800000 */
[----:B------:R-:W-:Y:S01]  /*10f80*/  FMUL R6, R29, 0.25 ;  /* 0x3e8000001d067820 */ /* 0x000fe20000400000 */
[----:B------:R-:W-:Y:S01]  /*10f90*/  FSEL R123, R7, R36, P1 ;  /* 0x00000024077b7208 */ /* 0x000fe20000800000 */
[----:B------:R-:W-:Y:S01]  /*10fa0*/  FMUL R7, R32, 0.25 ;  /* 0x3e80000020077820 */ /* 0x000fe20000400000 */
[----:B------:R-:W-:-:S02]  /*10fb0*/  LOP3.LUT R8, R8, 0xff800000, RZ, 0xc0, !PT ;  /* 0xff80000008087812 */ /* 0x000fc400078ec0ff */
[----:B------:R-:W-:Y:S02]  /*10fc0*/  LOP3.LUT R9, R9, 0xff800000, RZ, 0xc0, !PT ;  /* 0xff80000009097812 */ /* 0x000fe400078ec0ff */
[----:B------:R-:W-:Y:S01]  /*10fd0*/  FSEL R129, R7, R32, P1 ;  /* 0x0000002007817208 */ /* 0x000fe20000800000 */
[----:B------:R-:W-:Y:S01]  /*10fe0*/  @!P4 FMUL R143, R143, 16777216 ;  /* 0x4b8000008f8fc820 */ /* 0x000fe20000400000 */
[----:B------:R-:W-:Y:S01]  /*10ff0*/  FSEL R29, R6, R29, P1 ;  /* 0x0000001d061d7208 */ /* 0x000fe20000800000 */
[----:B------:R-:W-:Y:S01]  /*11000*/  @!P4 FMUL R87, R87, 16777216 ;  /* 0x4b8000005757c820 */ /* 0x000fe20000400000 */
[----:B------:R-:W-:Y:S01]  /*11010*/  FSEL R7, RZ, -23, P2 ;  /* 0xc1b80000ff077808 */ /* 0x000fe20001000000 */
[----:B------:R-:W-:Y:S01]  /*11020*/  @!P4 FMUL R13, R13, 16777216 ;  /* 0x4b8000000d0dc820 */ /* 0x000fe20000400000 */
[----:B------:R-:W-:Y:S01]  /*11030*/  I2FP.F32.S32 R6, R8 ;  /* 0x0000000800067245 */ /* 0x000fe20000201400 */
[----:B------:R-:W-:Y:S01]  /*11040*/  @!P4 FMUL R83, R83, 16777216 ;  /* 0x4b8000005353c820 */ /* 0x000fe20000400000 */
[----:B------:R-:W-:Y:S01]  /*11050*/  FSEL R10, RZ, -23, P3 ;  /* 0xc1b80000ff0a7808 */ /* 0x000fe20001800000 */
[----:B------:R-:W-:Y:S01]  /*11060*/  @!P4 FMUL R19, R19, 16777216 ;  /* 0x4b8000001313c820 */ /* 0x000fe20000400000 */
[----:B------:R-:W-:Y:S01]  /*11070*/  I2FP.F32.S32 R11, R9 ;  /* 0x00000009000b7245 */ /* 0x000fe20000201400 */
[----:B------:R-:W-:Y:S01]  /*11080*/  FFMA.FTZ R7, R6, 1.1920928955078125e-07, R7 ;  /* 0x3400000006077823 */ /* 0x000fe20000010007 */
[C---:B------:R-:W-:Y:S01]  /*11090*/  FSETP.GEU.AND P2, PT, |R18|.reuse, 1.175494350822287508e-38, PT ;  /* 0x008000001200780b */ /* 0x040fe20003f4e200 */
[----:B------:R-:W-:Y:S01]  /*110a0*/  @P1 FMUL R18, R18, 0.25 ;  /* 0x3e80000012121820 */ /* 0x000fe20000400000 */
[----:B------:R-:W-:Y:S01]  /*110b0*/  @!P4 FMUL R79, R79, 16777216 ;  /* 0x4b8000004f4fc820 */ /* 0x000fe20000400000 */
[----:B------:R-:W-:Y:S01]  /*110c0*/  FFMA.FTZ R6, R11, 1.1920928955078125e-07, R10 ;  /* 0x340000000b067823 */ /* 0x000fe2000001000a */
[----:B------:R-:W-:Y:S01]  /*110d0*/  @!P4 FMUL R23, R23, 16777216 ;  /* 0x4b8000001717c820 */ /* 0x000fe20000400000 */
[----:B------:R-:W0:Y:S01]  /*110e0*/  MUFU.RCP R10, R143 ;  /* 0x0000008f000a7308 */ /* 0x000e220000001000 */
[----:B------:R-:W-:Y:S01]  /*110f0*/  @!P4 FMUL R75, R75, 16777216 ;  /* 0x4b8000004b4bc820 */ /* 0x000fe20000400000 */
        /* <DEDUP_REMOVED lines=26> */
[----:B------:R-:W-:Y:S01]  /*112a0*/  FSEL R135, R135, R28, P1 ;  /* 0x0000001c87877208 */ /* 0x000fe20000800000 */
[C---:B0-----:R-:W-:Y:S01]  /*112b0*/  FMUL R87, R10.reuse, R87 ;  /* 0x000000570a577220 */ /* 0x041fe20000400000 */
[----:B------:R-:W-:Y:S01]  /*112c0*/  FSEL R141, R141, R24, P1 ;  /* 0x000000188d8d7208 */ /* 0x000fe20000800000 */
[C---:B------:R-:W-:Y:S01]  /*112d0*/  FMUL R14, R10.reuse, R13 ;  /* 0x0000000d0a0e7220 */ /* 0x040fe20000400000 */
        /* <DEDUP_REMOVED lines=29> */
[----:B------:R-:W-:Y:S01]  /*114b0*/  FMUL R72, R10, R139 ;  /* 0x0000008b0a487220 */ /* 0x000fe20000400000 */
[----:B------:R-:W-:Y:S01]  /*114c0*/  @!P2 FMUL R69, R69, 16777216 ;  /* 0x4b8000004545a820 */ /* 0x000fe20000400000 */
[----:B------:R-:W0:Y:S01]  /*114d0*/  MUFU.RCP R10, R18 ;  /* 0x00000012000a7308 */ /* 0x000e220000001000 */
[----:B------:R-:W-:Y:S01]  /*114e0*/  @!P2 FMUL R35, R35, 16777216 ;  /* 0x4b8000002323a820 */ /* 0x000fe20000400000 */
[----:B------:R-:W-:Y:S01]  /*114f0*/  FSEL R25, R12, R25, P1 ;  /* 0x000000190c197208 */ /* 0x000fe20000800000 */
        /* <DEDUP_REMOVED lines=14> */
[C---:B0-----:R-:W-:Y:S01]  /*115e0*/  FMUL R69, R10.reuse, R69 ;  /* 0x000000450a457220 */ /* 0x041fe20000400000 */
[C---:B------:R-:W-:Y:S01]  /*115f0*/  FMUL R12, R10.reuse, R35 ;  /* 0x000000230a0c7220 */ /* 0x040fe20000400000 */
[----:B------:R-:W-:Y:S01]  /*11600*/  @!P2 FMUL R53, R53, 16777216 ;  /* 0x4b8000003535a820 */ /* 0x000fe20000400000 */
[----:B------:R-:W-:Y:S01]  /*11610*/  @!P2 FMUL R51, R51, 16777216 ;  /* 0x4b8000003333a820 */ /* 0x000fe20000400000 */
[----:B------:R-:W-:Y:S01]  /*11620*/  @!P2 FMUL R49, R49, 16777216 ;  /* 0x4b8000003131a820 */ /* 0x000fe20000400000 */
[----:B------:R-:W-:Y:S01]  /*11630*/  @!P2 FMUL R105, R105, 16777216 ;  /* 0x4b8000006969a820 */ /* 0x000fe20000400000 */
[----:B------:R-:W-:Y:S01]  /*11640*/  F2FP.SATFINITE.E4M3.F32.PACK_AB_MERGE_C R69, R69, R12, RZ ;  /* 0x0000000c4545723e */ /* 0x000fe200048070ff */
[----:B------:R-:W-:Y:S01]  /*11650*/  @!P2 FMUL R45, R45, 16777216 ;  /* 0x4b8000002d2da820 */ /* 0x000fe20000400000 */
[----:B------:R-:W0:Y:S01]  /*11660*/  LDC R12, c[0x0][0x278] ;  /* 0x00009e00ff0c7b82 */ /* 0x000e220000000800 */
        /* <DEDUP_REMOVED lines=41> */
[----:B------:R-:W-:Y:S01]  /*11900*/  F2FP.SATFINITE.E4M3.F32.PACK_AB_MERGE_C R41, R41, R60, RZ ;  /* 0x0000003c2929723e */ /* 0x000fe200048070ff */
[----:B------:R-:W-:Y:S01]  /*11910*/  IMAD.IADD R8, R5, 0x1, -R8 ;  /* 0x0000000105087824 */ /* 0x000fe200078e0a08 */
[----:B------:R-:W-:Y:S01]  /*11920*/  F2FP.SATFINITE.E4M3.F32.PACK_AB_MERGE_C R45, R45, R56, RZ ;  /* 0x000000382d2d723e */ /* 0x000fe200048070ff */
[----:B------:R-:W-:Y:S01]  /*11930*/  IMAD.IADD R9, R4, 0x1, -R9 ;  /* 0x0000000104097824 */ /* 0x000fe200078e0a09 */
[----:B------:R-:W-:Y:S01]  /*11940*/  F2FP.SATFINITE.E4M3.F32.PACK_AB_MERGE_C R49, R49, R52, RZ ;  /* 0x000000343131723e */ /* 0x000fe200048070ff */
[----:B------:R-:W2:Y:S01]  /*11950*/  LDC.64 R134, c[0x0][0x228] ;  /* 0x00008a00ff867b82 */ /* 0x000ea20000000a00 */
[----:B------:R-:W-:-:S02]  /*11960*/  F2FP.SATFINITE.E4M3.F32.PACK_AB_MERGE_C R25, R25, R74, RZ ;  /* 0x0000004a1919723e */ /* 0x000fc400048070ff */
[----:B------:R-:W-:Y:S02]  /*11970*/  F2FP.SATFINITE.E4M3.F32.PACK_AB_MERGE_C R29, R29, R70, RZ ;  /* 0x000000461d1d723e */ /* 0x000fe400048070ff */
[----:B------:R-:W-:Y:S02]  /*11980*/  F2FP.SATFINITE.E4M3.F32.PACK_AB_MERGE_C R10, R33, R10, RZ ;  /* 0x0000000a210a723e */ /* 0x000fe400048070ff */
[----:B------:R-:W-:Y:S02]  /*11990*/  SHF.R.U32.HI R15, RZ, 0x6, R154 ;  /* 0x00000006ff0f7819 */ /* 0x000fe4000001169a */
[----:B------:R-:W-:Y:S02]  /*119a0*/  LOP3.LUT R74, R49, 0xffff, RZ, 0xc0, !PT ;  /* 0x0000ffff314a7812 */ /* 0x000fe400078ec0ff */
[----:B------:R-:W-:Y:S02]  /*119b0*/  LOP3.LUT R41, R41, 0xffff, RZ, 0xc0, !PT ;  /* 0x0000ffff29297812 */ /* 0x000fe400078ec0ff */
[----:B------:R-:W-:-:S02]  /*119c0*/  LOP3.LUT R70, R45, 0xffff, RZ, 0xc0, !PT ;  /* 0x0000ffff2d467812 */ /* 0x000fc400078ec0ff */
[----:B------:R-:W-:Y:S02]  /*119d0*/  F2FP.SATFINITE.E4M3.F32.PACK_AB_MERGE_C R68, R131, R68, RZ ;  /* 0x000000448344723e */ /* 0x000fe400048070ff */
[----:B------:R-:W-:Y:S02]  /*119e0*/  F2FP.SATFINITE.E4M3.F32.PACK_AB_MERGE_C R40, R61, R40, RZ ;  /* 0x000000283d28723e */ /* 0x000fe400048070ff */
[----:B------:R-:W-:Y:S02]  /*119f0*/  LOP3.LUT R31, R25, 0xffff, RZ, 0xc0, !PT ;  /* 0x0000ffff191f7812 */ /* 0x000fe400078ec0ff */
[----:B------:R-:W-:Y:S02]  /*11a00*/  LOP3.LUT R56, R29, 0xffff, RZ, 0xc0, !PT ;  /* 0x0000ffff1d387812 */ /* 0x000fe400078ec0ff */
[----:B------:R-:W-:Y:S02]  /*11a10*/  LOP3.LUT R60, R10, 0xffff, RZ, 0xc0, !PT ;  /* 0x0000ffff0a3c7812 */ /* 0x000fe400078ec0ff */
[----:B------:R-:W-:-:S02]  /*11a20*/  F2FP.SATFINITE.E4M3.F32.PACK_AB_MERGE_C R44, R57, R44, RZ ;  /* 0x0000002c392c723e */ /* 0x000fc400048070ff */
[----:B------:R-:W-:Y:S02]  /*11a30*/  F2FP.SATFINITE.E4M3.F32.PACK_AB_MERGE_C R36, R65, R36, RZ ;  /* 0x000000244124723e */ /* 0x000fe400048070ff */
[----:B------:R-:W-:Y:S02]  /*11a40*/  F2FP.SATFINITE.E4M3.F32.PACK_AB_MERGE_C R30, R73, R30, RZ ;  /* 0x0000001e491e723e */ /* 0x000fe400048070ff */
[----:B------:R-:W-:Y:S02]  /*11a50*/  F2FP.SATFINITE.E4M3.F32.PACK_AB_MERGE_C R26, R77, R26, RZ ;  /* 0x0000001a4d1a723e */ /* 0x000fe400048070ff */
[----:B------:R-:W-:Y:S02]  /*11a60*/  F2FP.SATFINITE.E4M3.F32.PACK_AB_MERGE_C R22, R81, R22, RZ ;  /* 0x000000165116723e */ /* 0x000fe400048070ff */
[----:B------:R-:W-:Y:S02]  /*11a70*/  F2FP.SATFINITE.E4M3.F32.PACK_AB_MERGE_C R64, R37, R64, RZ ;  /* 0x000000402540723e */ /* 0x000fe400048070ff */
[----:B------:R-:W-:-:S02]  /*11a80*/  SGXT.U32 R15, R15, 0x2 ;  /* 0x000000020f0f781a */ /* 0x000fc40000000000 */
[--C-:B------:R-:W-:Y:S02]  /*11a90*/  PRMT R52, R74, 0x3340, R1.reuse ;  /* 0x000033404a347816 */ /* 0x100fe40000000001 */
[----:B------:R-:W-:Y:S02]  /*11aa0*/  PRMT R13, R41, 0x3340, R70 ;  /* 0x00003340290d7816 */ /* 0x000fe40000000046 */
[----:B------:R-:W-:Y:S02]  /*11ab0*/  PRMT R11, R60, 0x3340, R1 ;  /* 0x000033403c0b7816 */ /* 0x000fe40000000001 */
[----:B------:R-:W-:Y:S02]  /*11ac0*/  PRMT R10, R31, 0x3340, R56 ;  /* 0x000033401f0a7816 */ /* 0x000fe40000000038 */
[----:B------:R-:W-:Y:S02]  /*11ad0*/  LOP3.LUT R37, R68, 0xffff, RZ, 0xc0, !PT ;  /* 0x0000ffff44257812 */ /* 0x000fe400078ec0ff */
[----:B------:R-:W-:-:S02]  /*11ae0*/  LOP3.LUT R33, R40, 0xffff, RZ, 0xc0, !PT ;  /* 0x0000ffff28217812 */ /* 0x000fc400078ec0ff */
[----:B------:R-:W-:Y:S02]  /*11af0*/  F2FP.SATFINITE.E4M3.F32.PACK_AB_MERGE_C R72, R137, R72, RZ ;  /* 0x000000488948723e */ /* 0x000fe400048070ff */
[----:B------:R-:W-:Y:S02]  /*11b00*/  F2FP.SATFINITE.E4M3.F32.PACK_AB_MERGE_C R66, R125, R66, RZ ;  /* 0x000000427d42723e */ /* 0x000fe400048070ff */
[----:B------:R-:W-:Y:S02]  /*11b10*/  LOP3.LUT R44, R44, 0xffff, RZ, 0xc0, !PT ;  /* 0x0000ffff2c2c7812 */ /* 0x000fe400078ec0ff */
[----:B------:R-:W-:Y:S02]  /*11b20*/  LOP3.LUT R40, R36, 0xffff, RZ, 0xc0, !PT ;  /* 0x0000ffff24287812 */ /* 0x000fe400078ec0ff */
[----:B------:R-:W-:Y:S02]  /*11b30*/  LOP3.LUT R76, R22, 0xffff, RZ, 0xc0, !PT ;  /* 0x0000ffff164c7812 */ /* 0x000fe400078ec0ff */
[----:B------:R-:W-:-:S02]  /*11b40*/  LOP3.LUT R45, R30, 0xffff, RZ, 0xc0, !PT ;  /* 0x0000ffff1e2d7812 */ /* 0x000fc400078ec0ff */
[----:B------:R-:W-:Y:S02]  /*11b50*/  LOP3.LUT R68, R26, 0xffff, RZ, 0xc0, !PT ;  /* 0x0000ffff1a447812 */ /* 0x000fe400078ec0ff */
[----:B------:R-:W-:Y:S02]  /*11b60*/  F2FP.SATFINITE.E4M3.F32.PACK_AB_MERGE_C R58, R113, R58, RZ ;  /* 0x0000003a713a723e */ /* 0x000fe400048070ff */
[----:B------:R-:W-:Y:S02]  /*11b70*/  F2FP.SATFINITE.E4M3.F32.PACK_AB_MERGE_C R54, R107, R54, RZ ;  /* 0x000000366b36723e */ /* 0x000fe400048070ff */
[----:B------:R-:W-:Y:S02]  /*11b80*/  F2FP.SATFINITE.E4M3.F32.PACK_AB_MERGE_C R50, R101, R50, RZ ;  /* 0x000000326532723e */ /* 0x000fe400048070ff */
[----:B------:R-:W-:Y:S02]  /*11b90*/  F2FP.SATFINITE.E4M3.F32.PACK_AB_MERGE_C R42, R59, R42, RZ ;  /* 0x0000002a3b2a723e */ /* 0x000fe400048070ff */
[----:B------:R-:W-:-:S02]  /*11ba0*/  F2FP.SATFINITE.E4M3.F32.PACK_AB_MERGE_C R38, R63, R38, RZ ;  /* 0x000000263f26723e */ /* 0x000fc400048070ff */
[----:B------:R-:W-:Y:S02]  /*11bb0*/  F2FP.SATFINITE.E4M3.F32.PACK_AB_MERGE_C R34, R67, R34, RZ ;  /* 0x000000224322723e */ /* 0x000fe400048070ff */
[----:B------:R-:W-:Y:S01]  /*11bc0*/  PRMT R23, R13, 0x5410, R52 ;  /* 0x000054100d177816 */ /* 0x000fe20000000034 */
[----:B0-----:R-:W-:Y:S01]  /*11bd0*/  IMAD R13, R15, R12, RZ ;  /* 0x0000000c0f0d7224 */ /* 0x001fe200078e02ff */
[----:B------:R-:W-:Y:S02]  /*11be0*/  F2FP.SATFINITE.E4M3.F32.PACK_AB_MERGE_C R87, R87, R14, RZ ;  /* 0x0000000e5757723e */ /* 0x000fe400048070ff */
[----:B------:R-:W-:Y:S01]  /*11bf0*/  PRMT R21, R10, 0x5410, R11 ;  /* 0x000054100a157816 */ /* 0x000fe2000000000b */
[----:B------:R-:W-:Y:S01]  /*11c00*/  IMAD R15, R12, 0x4, R13 ;  /* 0x000000040c0f7824 */ /* 0x000fe200078e020d */
[----:B------:R-:W-:Y:S02]  /*11c10*/  LOP3.LUT R72, R72, 0xffff, RZ, 0xc0, !PT ;  /* 0x0000ffff48487812 */ /* 0x000fe400078ec0ff */
[----:B------:R-:W-:-:S02]  /*11c20*/  LOP3.LUT R66, R66, 0xffff, RZ, 0xc0, !PT ;  /* 0x0000ffff42427812 */ /* 0x000fc400078ec0ff */
[--C-:B------:R-:W-:Y:S02]  /*11c30*/  PRMT R11, R40, 0x3340, R1.reuse ;  /* 0x00003340280b7816 */ /* 0x100fe40000000001 */
[----:B------:R-:W-:Y:S02]  /*11c40*/  PRMT R19, R76, 0x3340, R1 ;  /* 0x000033404c137816 */ /* 0x000fe40000000001 */
[----:B------:R-:W-:Y:S02]  /*11c50*/  PRMT R10, R44, 0x3340, R33 ;  /* 0x000033402c0a7816 */ /* 0x000fe40000000021 */
[----:B------:R-:W-:Y:S02]  /*11c60*/  PRMT R14, R45, 0x3340, R68 ;  /* 0x000033402d0e7816 */ /* 0x000fe40000000044 */
[----:B------:R-:W-:Y:S02]  /*11c70*/  F2FP.SATFINITE.E4M3.F32.PACK_AB_MERGE_C R28, R75, R28, RZ ;  /* 0x0000001c4b1c723e */ /* 0x000fe400048070ff */
[----:B------:R-:W-:-:S02]  /*11c80*/  F2FP.SATFINITE.E4M3.F32.PACK_AB_MERGE_C R24, R79, R24, RZ ;  /* 0x000000184f18723e */ /* 0x000fc400048070ff */
[----:B------:R-:W-:Y:S02]  /*11c90*/  F2FP.SATFINITE.E4M3.F32.PACK_AB_MERGE_C R20, R83, R20, RZ ;  /* 0x000000145314723e */ /* 0x000fe400048070ff */
[----:B------:R-:W-:Y:S02]  /*11ca0*/  LOP3.LUT R58, R58, 0xffff, RZ, 0xc0, !PT ;  /* 0x0000ffff3a3a7812 */ /* 0x000fe400078ec0ff */
[----:B------:R-:W-:Y:S02]  /*11cb0*/  LOP3.LUT R43, R54, 0xffff, RZ, 0xc0, !PT ;  /* 0x0000ffff362b7812 */ /* 0x000fe400078ec0ff */
[----:B------:R-:W-:Y:S02]  /*11cc0*/  LOP3.LUT R50, R50, 0xffff, RZ, 0xc0, !PT ;  /* 0x0000ffff32327812 */ /* 0x000fe400078ec0ff */
[----:B------:R-:W-:Y:S02]  /*11cd0*/  LOP3.LUT R42, R42, 0xffff, RZ, 0xc0, !PT ;  /* 0x0000ffff2a2a7812 */ /* 0x000fe400078ec0ff */
[----:B------:R-:W-:-:S02]  /*11ce0*/  LOP3.LUT R47, R38, 0xffff, RZ, 0xc0, !PT ;  /* 0x0000ffff262f7812 */ /* 0x000fc400078ec0ff */
[----:B------:R-:W-:Y:S02]  /*11cf0*/  LOP3.LUT R52, R34, 0xffff, RZ, 0xc0, !PT ;  /* 0x0000ffff22347812 */ /* 0x000fe400078ec0ff */
[----:B------:R-:W-:Y:S02]  /*11d00*/  F2FP.SATFINITE.E4M3.F32.PACK_AB_MERGE_C R85, R85, R18, RZ ;  /* 0x000000125555723e */ /* 0x000fe400048070ff */
[----:B------:R-:W-:Y:S02]  /*11d10*/  PRMT R25, R66, 0x3340, R1 ;  /* 0x0000334042197816 */ /* 0x000fe40000000001 */
[----:B------:R-:W-:Y:S02]  /*11d20*/  PRMT R18, R72, 0x3340, R37 ;  /* 0x0000334048127816 */ /* 0x000fe40000000025 */
[----:B------:R-:W-:Y:S02]  /*11d30*/  PRMT R22, R10, 0x5410, R11 ;  /* 0x000054100a167816 */ /* 0x000fe4000000000b */
[----:B------:R-:W-:Y:S01]  /*11d40*/  PRMT R26, R14, 0x5410, R19 ;  /* 0x000054100e1a7816 */ /* 0x000fe20000000013 */
[----:B------:R-:W-:Y:S01]  /*11d50*/  IMAD R19, R12, 0x4, R15 ;  /* 0x000000040c137824 */ /* 0x000fe200078e020f */
[----:B------:R-:W-:-:S02]  /*11d60*/  LOP3.LUT R49, R28, 0xffff, RZ, 0xc0, !PT ;  /* 0x0000ffff1c317812 */ /* 0x000fc400078ec0ff */
[----:B------:R-:W-:Y:S02]  /*11d70*/  LOP3.LUT R78, R20, 0xffff, RZ, 0xc0, !PT ;  /* 0x0000ffff144e7812 */ /* 0x000fe400078ec0ff */
[----:B------:R-:W-:Y:S02]  /*11d80*/  LOP3.LUT R54, R24, 0xffff, RZ, 0xc0, !PT ;  /* 0x0000ffff18367812 */ /* 0x000fe400078ec0ff */
[--C-:B------:R-:W-:Y:S02]  /*11d90*/  PRMT R11, R50, 0x3340, R1.reuse ;  /* 0x00003340320b7816 */ /* 0x100fe40000000001 */
[----:B------:R-:W-:Y:S02]  /*11da0*/  PRMT R27, R52, 0x3340, R1 ;  /* 0x00003340341b7816 */ /* 0x000fe40000000001 */
[----:B------:R-:W-:Y:S02]  /*11db0*/  PRMT R10, R58, 0x3340, R43 ;  /* 0x000033403a0a7816 */ /* 0x000fe4000000002b */
[----:B------:R-:W-:-:S02]  /*11dc0*/  PRMT R14, R42, 0x3340, R47 ;  /* 0x000033402a0e7816 */ /* 0x000fc4000000002f */
[----:B------:R-:W-:Y:S02]  /*11dd0*/  F2FP.SATFINITE.E4M3.F32.PACK_AB_MERGE_C R48, R53, R48, RZ ;  /* 0x000000303530723e */ /* 0x000fe400048070ff */
[----:B------:R-:W-:Y:S01]  /*11de0*/  PRMT R53, R18, 0x5410, R25 ;  /* 0x0000541012357816 */ /* 0x000fe20000000019 */
[----:B------:R-:W-:Y:S01]  /*11df0*/  IMAD R25, R12, 0x8, R19 ;  /* 0x000000080c197824 */ /* 0x000fe200078e0213 */
[----:B------:R-:W-:Y:S02]  /*11e00*/  PRMT R29, R78, 0x3340, R1 ;  /* 0x000033404e1d7816 */ /* 0x000fe40000000001 */
[----:B------:R-:W-:Y:S02]  /*11e10*/  PRMT R18, R49, 0x3340, R54 ;  /* 0x0000334031127816 */ /* 0x000fe40000000036 */
[----:B------:R-:W-:Y:S02]  /*11e20*/  PRMT R73, R10, 0x5410, R11 ;  /* 0x000054100a497816 */ /* 0x000fe4000000000b */
[----:B------:R-:W-:Y:S01]  /*11e30*/  PRMT R57, R14, 0x5410, R27 ;  /* 0x000054100e397816 */ /* 0x000fe2000000001b */
[----:B------:R-:W-:Y:S01]  /*11e40*/  IMAD R27, R12, 0x4, R25 ;  /* 0x000000040c1b7824 */ /* 0x000fe200078e0219 */
[----:B------:R-:W-:-:S02]  /*11e50*/  SHF.R.U32.HI R10, RZ, 0x8, R31 ;  /* 0x00000008ff0a7819 */ /* 0x000fc4000001161f */
[----:B------:R-:W-:Y:S02]  /*11e60*/  SHF.R.U32.HI R11, RZ, 0x8, R56 ;  /* 0x00000008ff0b7819 */ /* 0x000fe40000011638 */
[----:B------:R-:W-:Y:S02]  /*11e70*/  SHF.R.U32.HI R14, RZ, 0x8, R60 ;  /* 0x00000008ff0e7819 */ /* 0x000fe4000001163c */
[----:B------:R-:W-:Y:S01]  /*11e80*/  PRMT R36, R18, 0x5410, R29 ;  /* 0x0000541012247816 */ /* 0x000fe2000000001d */
[----:B------:R-:W-:Y:S01]  /*11e90*/  IMAD R29, R12, 0x4, R27 ;  /* 0x000000040c1d7824 */ /* 0x000fe200078e021b */
[----:B------:R-:W-:Y:S02]  /*11ea0*/  SHF.R.U32.HI R18, RZ, 0x8, R41 ;  /* 0x00000008ff127819 */ /* 0x000fe40000011629 */
[----:B------:R-:W-:Y:S02]  /*11eb0*/  SHF.R.U32.HI R20, RZ, 0x8, R70 ;  /* 0x00000008ff147819 */ /* 0x000fe40000011646 */
[----:B------:R-:W-:-:S02]  /*11ec0*/  LOP3.LUT R11, R11, 0xffff, RZ, 0xc0, !PT ;  /* 0x0000ffff0b0b7812 */ /* 0x000fc400078ec0ff */
[----:B------:R-:W-:Y:S02]  /*11ed0*/  LOP3.LUT R10, R10, 0xffff, RZ, 0xc0, !PT ;  /* 0x0000ffff0a0a7812 */ /* 0x000fe400078ec0ff */
[----:B------:R-:W-:Y:S02]  /*11ee0*/  LOP3.LUT R14, R14, 0xffff, RZ, 0xc0, !PT ;  /* 0x0000ffff0e0e7812 */ /* 0x000fe400078ec0ff */
[----:B------:R-:W-:Y:S02]  /*11ef0*/  LOP3.LUT R20, R20, 0xffff, RZ, 0xc0, !PT ;  /* 0x0000ffff14147812 */ /* 0x000fe400078ec0ff */
[----:B------:R-:W-:Y:S02]  /*11f00*/  LOP3.LUT R31, R18, 0xffff, RZ, 0xc0, !PT ;  /* 0x0000ffff121f7812 */ /* 0x000fe400078ec0ff */
[----:B------:R-:W-:Y:S02]  /*11f10*/  PRMT R24, R10, 0x3340, R11 ;  /* 0x000033400a187816 */ /* 0x000fe4000000000b */
[----:B------:R-:W-:-:S02]  /*11f20*/  PRMT R39, R14, 0x3340, R1 ;  /* 0x000033400e277816 */ /* 0x000fc40000000001 */
[----:B------:R-:W-:Y:S02]  /*11f30*/  SHF.R.U32.HI R14, RZ, 0x8, R33 ;  /* 0x00000008ff0e7819 */ /* 0x000fe40000011621 */
[----:B------:R-:W-:Y:S02]  /*11f40*/  SHF.R.U32.HI R11, RZ, 0x8, R44 ;  /* 0x00000008ff0b7819 */ /* 0x000fe4000001162c */
[----:B------:R-:W-:Y:S02]  /*11f50*/  SHF.R.U32.HI R18, RZ, 0x8, R40 ;  /* 0x00000008ff127819 */ /* 0x000fe40000011628 */
[----:B------:R-:W-:Y:S01]  /*11f60*/  PRMT R28, R31, 0x3340, R20 ;  /* 0x000033401f1c7816 */ /* 0x000fe20000000014 */
[----:B------:R-:W-:Y:S01]  /*11f70*/  IMAD R31, R12, 0x8, R29 ;  /* 0x000000080c1f7824 */ /* 0x000fe200078e021d */
[----:B------:R-:W-:Y:S02]  /*11f80*/  SHF.R.U32.HI R10, RZ, 0x8, R74 ;  /* 0x00000008ff0a7819 */ /* 0x000fe4000001164a */
[----:B------:R-:W-:Y:S01]  /*11f90*/  LOP3.LUT R14, R14, 0xffff, RZ, 0xc0, !PT ;  /* 0x0000ffff0e0e7812 */ /* 0x000fe200078ec0ff */
[----:B------:R-:W-:Y:S01]  /*11fa0*/  IMAD R33, R12, 0x4, R31 ;  /* 0x000000040c217824 */ /* 0x000fe200078e021f */
[----:B------:R-:W-:-:S02]  /*11fb0*/  LOP3.LUT R11, R11, 0xffff, RZ, 0xc0, !PT ;  /* 0x0000ffff0b0b7812 */ /* 0x000fc400078ec0ff */
[----:B------:R-:W-:Y:S01]  /*11fc0*/  LOP3.LUT R18, R18, 0xffff, RZ, 0xc0, !PT ;  /* 0x0000ffff12127812 */ /* 0x000fe200078ec0ff */
[----:B------:R-:W-:Y:S01]  /*11fd0*/  IMAD R35, R12, 0x4, R33 ;  /* 0x000000040c237824 */ /* 0x000fe200078e0221 */
[----:B------:R-:W-:Y:S02]  /*11fe0*/  F2FP.SATFINITE.E4M3.F32.PACK_AB_MERGE_C R46, R55, R46, RZ ;  /* 0x0000002e372e723e */ /* 0x000fe400048070ff */
[----:B------:R-:W-:Y:S02]  /*11ff0*/  LOP3.LUT R10, R10, 0xffff, RZ, 0xc0, !PT ;  /* 0x0000ffff0a0a7812 */ /* 0x000fe400078ec0ff */
[----:B------:R-:W-:Y:S02]  /*12000*/  PRMT R30, R11, 0x3340, R14 ;  /* 0x000033400b1e7816 */ /* 0x000fe4000000000e */
[----:B------:R-:W-:Y:S02]  /*12010*/  PRMT R55, R18, 0x3340, R1 ;  /* 0x0000334012377816 */ /* 0x000fe40000000001 */
[----:B------:R-:W-:-:S02]  /*12020*/  SHF.R.U32.HI R14, RZ, 0x8, R45 ;  /* 0x00000008ff0e7819 */ /* 0x000fc4000001162d */
[----:B------:R-:W-:Y:S02]  /*12030*/  SHF.R.U32.HI R18, RZ, 0x8, R68 ;  /* 0x00000008ff127819 */ /* 0x000fe40000011644 */
[----:B------:R-:W-:Y:S02]  /*12040*/  PRMT R51, R10, 0x3340, R1 ;  /* 0x000033400a337816 */ /* 0x000fe40000000001 */
[----:B------:R-:W-:Y:S02]  /*12050*/  SHF.R.U32.HI R10, RZ, 0x8, R72 ;  /* 0x00000008ff0a7819 */ /* 0x000fe40000011648 */
[----:B------:R-:W-:Y:S01]  /*12060*/  SHF.R.U32.HI R11, RZ, 0x8, R37 ;  /* 0x00000008ff0b7819 */ /* 0x000fe20000011625 */
[----:B------:R-:W-:Y:S01]  /*12070*/  IMAD R37, R12, 0x8, R35 ;  /* 0x000000080c257824 */ /* 0x000fe200078e0223 */
[----:B------:R-:W-:Y:S02]  /*12080*/  LOP3.LUT R18, R18, 0xffff, RZ, 0xc0, !PT ;  /* 0x0000ffff12127812 */ /* 0x000fe400078ec0ff */
[----:B------:R-:W-:-:S02]  /*12090*/  LOP3.LUT R41, R14, 0xffff, RZ, 0xc0, !PT ;  /* 0x0000ffff0e297812 */ /* 0x000fc400078ec0ff */
[----:B------:R-:W-:Y:S02]  /*120a0*/  LOP3.LUT R11, R11, 0xffff, RZ, 0xc0, !PT ;  /* 0x0000ffff0b0b7812 */ /* 0x000fe400078ec0ff */
[----:B------:R-:W-:Y:S02]  /*120b0*/  LOP3.LUT R10, R10, 0xffff, RZ, 0xc0, !PT ;  /* 0x0000ffff0a0a7812 */ /* 0x000fe400078ec0ff */
[----:B------:R-:W-:Y:S01]  /*120c0*/  PRMT R34, R41, 0x3340, R18 ;  /* 0x0000334029227816 */ /* 0x000fe20000000012 */
[----:B------:R-:W-:Y:S01]  /*120d0*/  IMAD R41, R12, 0x4, R37 ;  /* 0x000000040c297824 */ /* 0x000fe200078e0225 */
[----:B------:R-:W-:Y:S02]  /*120e0*/  SHF.R.U32.HI R20, RZ, 0x8, R76 ;  /* 0x00000008ff147819 */ /* 0x000fe4000001164c */
[----:B------:R-:W-:Y:S02]  /*120f0*/  SHF.R.U32.HI R18, RZ, 0x8, R50 ;  /* 0x00000008ff127819 */ /* 0x000fe40000011632 */
[----:B------:R-:W-:-:S02]  /*12100*/  PRMT R38, R10, 0x3340, R11 ;  /* 0x000033400a267816 */ /* 0x000fc4000000000b */
[----:B------:R-:W-:Y:S02]  /*12110*/  LOP3.LUT R20, R20, 0xffff, RZ, 0xc0, !PT ;  /* 0x0000ffff14147812 */ /* 0x000fe400078ec0ff */
[----:B------:R-:W-:Y:S01]  /*12120*/  SHF.R.U32.HI R14, RZ, 0x8, R43 ;  /* 0x00000008ff0e7819 */ /* 0x000fe2000001162b */
[----:B------:R-:W-:Y:S01]  /*12130*/  IMAD R43, R12, 0x4, R41 ;  /* 0x000000040c2b7824 */ /* 0x000fe200078e0229 */
[----:B------:R-:W-:Y:S02]  /*12140*/  SHF.R.U32.HI R11, RZ, 0x8, R58 ;  /* 0x00000008ff0b7819 */ /* 0x000fe4000001163a */
[----:B------:R-:W-:Y:S01]  /*12150*/  LOP3.LUT R18, R18, 0xffff, RZ, 0xc0, !PT ;  /* 0x0000ffff12127812 */ /* 0x000fe200078ec0ff */
[----:B------:R-:W-:Y:S01]  /*12160*/  IMAD R45, R12, 0x8, R43 ;  /* 0x000000080c2d7824 */ /* 0x000fe200078e022b */
[----:B------:R-:W-:Y:S02]  /*12170*/  SHF.R.U32.HI R10, RZ, 0x8, R66 ;  /* 0x00000008ff0a7819 */ /* 0x000fe40000011642 */
[----:B------:R-:W-:-:S02]  /*12180*/  PRMT R59, R20, 0x3340, R1 ;  /* 0x00003340143b7816 */ /* 0x000fc40000000001 */
[----:B------:R-:W-:Y:S02]  /*12190*/  LOP3.LUT R14, R14, 0xffff, RZ, 0xc0, !PT ;  /* 0x0000ffff0e0e7812 */ /* 0x000fe400078ec0ff */
[----:B------:R-:W-:Y:S02]  /*121a0*/  LOP3.LUT R11, R11, 0xffff, RZ, 0xc0, !PT ;  /* 0x0000ffff0b0b7812 */ /* 0x000fe400078ec0ff */
[----:B------:R-:W-:Y:S02]  /*121b0*/  PRMT R63, R18, 0x3340, R1 ;  /* 0x00003340123f7816 */ /* 0x000fe40000000001 */
[----:B------:R-:W-:Y:S02]  /*121c0*/  SHF.R.U32.HI R18, RZ, 0x8, R49 ;  /* 0x00000008ff127819 */ /* 0x000fe40000011631 */
[----:B------:R-:W-:Y:S02]  /*121d0*/  SHF.R.U32.HI R20, RZ, 0x8, R54 ;  /* 0x00000008ff147819 */ /* 0x000fe40000011636 */
[----:B------:R-:W-:-:S02]  /*121e0*/  LOP3.LUT R10, R10, 0xffff, RZ, 0xc0, !PT ;  /* 0x0000ffff0a0a7812 */ /* 0x000fc400078ec0ff */
[----:B------:R-:W-:Y:S02]  /*121f0*/  PRMT R40, R11, 0x3340, R14 ;  /* 0x000033400b287816 */ /* 0x000fe4000000000e */
[----:B------:R-:W-:Y:S02]  /*12200*/  F2FP.SATFINITE.E4M3.F32.PACK_AB_MERGE_C R62, R119, R62, RZ ;  /* 0x0000003e773e723e */ /* 0x000fe400048070ff */
[----:B------:R-:W-:Y:S01]  /*12210*/  SHF.R.U32.HI R11, RZ, 0x8, R47 ;  /* 0x00000008ff0b7819 */ /* 0x000fe2000001162f */
[----:B------:R-:W-:Y:S01]  /*12220*/  IMAD R47, R12, 0x4, R45 ;  /* 0x000000040c2f7824 */ /* 0x000fe200078e022d */
[----:B------:R-:W-:Y:S02]  /*12230*/  LOP3.LUT R20, R20, 0xffff, RZ, 0xc0, !PT ;  /* 0x0000ffff14147812 */ /* 0x000fe400078ec0ff */
[----:B------:R-:W-:Y:S01]  /*12240*/  LOP3.LUT R49, R18, 0xffff, RZ, 0xc0, !PT ;  /* 0x0000ffff12317812 */ /* 0x000fe200078ec0ff */
[----:B------:R-:W-:Y:S01]  /*12250*/  FADD R18, R9, -1 ;  /* 0xbf80000009127421 */ /* 0x000fe20000000000 */
[----:B------:R-:W-:-:S02]  /*12260*/  PRMT R61, R10, 0x3340, R1 ;  /* 0x000033400a3d7816 */ /* 0x000fc40000000001 */
[----:B------:R-:W-:Y:S02]  /*12270*/  SHF.R.U32.HI R10, RZ, 0x8, R42 ;  /* 0x00000008ff0a7819 */ /* 0x000fe4000001162a */
[----:B------:R-:W-:Y:S02]  /*12280*/  F2FP.SATFINITE.E4M3.F32.PACK_AB_MERGE_C R32, R71, R32, RZ ;  /* 0x000000204720723e */ /* 0x000fe400048070ff */
[----:B------:R-:W-:Y:S01]  /*12290*/  PRMT R42, R49, 0x3340, R20 ;  /* 0x00003340312a7816 */ /* 0x000fe20000000014 */
[----:B------:R-:W-:Y:S01]  /*122a0*/  IMAD R49, R12, 0x4, R47 ;  /* 0x000000040c317824 */ /* 0x000fe200078e022f */
[----:B------:R-:W-:Y:S02]  /*122b0*/  LOP3.LUT R62, R62, 0xffff, RZ, 0xc0, !PT ;  /* 0x0000ffff3e3e7812 */ /* 0x000fe400078ec0ff */
[----:B------:R-:W-:Y:S02]  /*122c0*/  LOP3.LUT R32, R32, 0xffff, RZ, 0xc0, !PT ;  /* 0x0000ffff20207812 */ /* 0x000fe400078ec0ff */
[----:B------:R-:W-:Y:S01]  /*122d0*/  PRMT R72, R53, 0x4210, R62 ;  /* 0x0000421035487816 */ /* 0x000fe2000000003e */
[----:B------:R-:W-:Y:S01]  /*122e0*/  IMAD R53, R12, 0x8, R49 ;  /* 0x000000080c357824 */ /* 0x000fe200078e0231 */
[----:B------:R-:W-:-:S02]  /*122f0*/  PRMT R74, R57, 0x4210, R32 ;  /* 0x00004210394a7816 */ /* 0x000fc40000000020 */
[----:B------:R-:W-:Y:S01]  /*12300*/  SHF.R.U32.HI R14, RZ, 0x8, R52 ;  /* 0x00000008ff0e7819 */ /* 0x000fe20000011634 */
[----:B------:R-:W-:Y:S01]  /*12310*/  IMAD R57, R12, 0x4, R53 ;  /* 0x000000040c397824 */ /* 0x000fe200078e0235 */
[----:B------:R-:W-:Y:S02]  /*12320*/  PRMT R34, R34, 0x5410, R59 ;  /* 0x0000541022227816 */ /* 0x000fe4000000003b */
[----:B------:R-:W-:Y:S01]  /*12330*/  LOP3.LUT R11, R11, 0xffff, RZ, 0xc0, !PT ;  /* 0x0000ffff0b0b7812 */ /* 0x000fe200078ec0ff */
[----:B------:R-:W-:Y:S01]  /*12340*/  IMAD R59, R12, 0x4, R57 ;  /* 0x000000040c3b7824 */ /* 0x000fe200078e0239 */
[----:B------:R-:W-:Y:S02]  /*12350*/  LOP3.LUT R10, R10, 0xffff, RZ, 0xc0, !PT ;  /* 0x0000ffff0a0a7812 */ /* 0x000fe400078ec0ff */
[----:B------:R-:W-:Y:S02]  /*12360*/  LOP3.LUT R14, R14, 0xffff, RZ, 0xc0, !PT ;  /* 0x0000ffff0e0e7812 */ /* 0x000fe400078ec0ff */
[----:B------:R-:W-:-:S02]  /*12370*/  PRMT R30, R30, 0x5410, R55 ;  /* 0x000054101e1e7816 */ /* 0x000fc40000000037 */
[----:B------:R-:W-:Y:S02]  /*12380*/  LOP3.LUT R64, R64, 0xffff, RZ, 0xc0, !PT ;  /* 0x0000ffff40407812 */ /* 0x000fe400078ec0ff */
[----:B------:R-:W-:Y:S01]  /*12390*/  PRMT R55, R38, 0x5410, R61 ;  /* 0x0000541026377816 */ /* 0x000fe2000000003d */
[----:B------:R-:W-:Y:S01]  /*123a0*/  IMAD R61, R12, 0x8, R59 ;  /* 0x000000080c3d7824 */ /* 0x000fe200078e023b */
[----:B------:R-:W-:Y:S02]  /*123b0*/  LOP3.LUT R48, R48, 0xffff, RZ, 0xc0, !PT ;  /* 0x0000ffff30307812 */ /* 0x000fe400078ec0ff */
[----:B------:R-:W-:Y:S02]  /*123c0*/  PRMT R11, R10, 0x3340, R11 ;  /* 0x000033400a0b7816 */ /* 0x000fe4000000000b */
[----:B------:R-:W-:Y:S02]  /*123d0*/  PRMT R14, R14, 0x3340, R1 ;  /* 0x000033400e0e7816 */ /* 0x000fe40000000001 */
[----:B------:R-:W-:-:S02]  /*123e0*/  LOP3.LUT R69, R69, 0xffff, RZ, 0xc0, !PT ;  /* 0x0000ffff45457812 */ /* 0x000fc400078ec0ff */
[----:B------:R-:W-:Y:S02]  /*123f0*/  LOP3.LUT R85, R85, 0xffff, RZ, 0xc0, !PT ;  /* 0x0000ffff55557812 */ /* 0x000fe400078ec0ff */
[----:B------:R-:W-:Y:S02]  /*12400*/  PRMT R20, R21, 0x4210, R64 ;  /* 0x0000421015147816 */ /* 0x000fe40000000040 */
[----:B------:R-:W-:Y:S01]  /*12410*/  PRMT R67, R40, 0x5410, R63 ;  /* 0x0000541028437816 */ /* 0x000fe2000000003f */
[----:B------:R-:W-:Y:S01]  /*12420*/  IMAD R63, R12, 0x4, R61 ;  /* 0x000000040c3f7824 */ /* 0x000fe200078e023d */
[----:B------:R-:W-:Y:S02]  /*12430*/  PRMT R21, R23, 0x4210, R48 ;  /* 0x0000421017157816 */ /* 0x000fe40000000030 */
[----:B------:R-:W-:Y:S01]  /*12440*/  PRMT R22, R22, 0x4210, R69 ;  /* 0x0000421016167816 */ /* 0x000fe20000000045 */
[----:B------:R-:W-:Y:S01]  /*12450*/  IMAD R65, R12, 0x4, R63 ;  /* 0x000000040c417824 */ /* 0x000fe200078e023f */
[----:B------:R-:W-:-:S02]  /*12460*/  PRMT R23, R26, 0x4210, R85 ;  /* 0x000042101a177816 */ /* 0x000fc40000000055 */
[----:B------:R-:W-:Y:S01]  /*12470*/  PRMT R83, R11, 0x5410, R14 ;  /* 0x000054100b537816 */ /* 0x000fe2000000000e */
[----:B------:R-:W-:Y:S02]  /*12480*/  IMAD.MOV.U32 R11, RZ, RZ, 0x3dc6b27f ;  /* 0x3dc6b27fff0b7424 */ /* 0x000fe400078e00ff */
[----:B------:R-:W-:Y:S01]  /*12490*/  FADD R14, R8, -1 ;  /* 0xbf800000080e7421 */ /* 0x000fe20000000000 */
[----:B------:R-:W-:Y:S01]  /*124a0*/  LOP3.LUT R46, R46, 0xffff, RZ, 0xc0, !PT ;  /* 0x0000ffff2e2e7812 */ /* 0x000fe200078ec0ff */
[----:B------:R0:W-:Y:S01]  /*124b0*/  STS.128 [R3+UR4], R20 ;  /* 0x0000001403007988 */ /* 0x0001e20008000c04 */
[----:B------:R-:W-:Y:S01]  /*124c0*/  LOP3.LUT R87, R87, 0xffff, RZ, 0xc0, !PT ;  /* 0x0000ffff57577812 */ /* 0x000fe200078ec0ff */
[-C--:B------:R-:W-:Y:S01]  /*124d0*/  FFMA.FTZ R9, R14, R11.reuse, -0.16845393180847167969 ;  /* 0xbe2c7f300e097423 */ /* 0x080fe2000001000b */
[----:B------:R-:W-:Y:S01]  /*124e0*/  SHF.R.U32.HI R10, RZ, 0x8, R78 ;  /* 0x00000008ff0a7819 */ /* 0x000fe2000001164e */
[----:B------:R-:W-:Y:S01]  /*124f0*/  FFMA.FTZ R11, R18, R11, -0.16845393180847167969 ;  /* 0xbe2c7f30120b7423 */ /* 0x000fe2000001000b */
[----:B------:R-:W-:Y:S01]  /*12500*/  PRMT R73, R73, 0x4210, R46 ;  /* 0x0000421049497816 */ /* 0x000fe2000000002e */
[----:B------:R-:W-:Y:S01]  /*12510*/  FFMA.FTZ R9, R14, R9, 0.1716887056827545166 ;  /* 0x3e2fcf2a0e097423 */ /* 0x000fe20000010009 */
[----:B------:R-:W-:Y:S01]  /*12520*/  PRMT R75, R36, 0x4210, R87 ;  /* 0x00004210244b7816 */ /* 0x000fe20000000057 */
[----:B------:R-:W-:Y:S01]  /*12530*/  FFMA.FTZ R11, R18, R11, 0.1716887056827545166 ;  /* 0x3e2fcf2a120b7423 */ /* 0x000fe2000001000b */
[----:B------:R-:W-:Y:S01]  /*12540*/  LOP3.LUT R10, R10, 0xffff, RZ, 0xc0, !PT ;  /* 0x0000ffff0a0a7812 */ /* 0x000fe200078ec0ff */
[----:B------:R-:W-:Y:S01]  /*12550*/  FFMA.FTZ R9, R14, R9, -0.17900948226451873779 ;  /* 0xbe374e430e097423 */ /* 0x000fe20000010009 */
[----:B------:R-:W-:Y:S01]  /*12560*/  PRMT R39, R24, 0x5410, R39 ;  /* 0x0000541018277816 */ /* 0x000fe20000000027 */
[----:B------:R3:W-:Y:S01]  /*12570*/  STS.128 [R3+UR4+0x80], R72 ;  /* 0x0000804803007988 */ /* 0x0007e20008000c04 */
[----:B------:R-:W-:Y:S01]  /*12580*/  PRMT R77, R10, 0x3340, R1 ;  /* 0x000033400a4d7816 */ /* 0x000fe20000000001 */
[----:B------:R-:W-:Y:S01]  /*12590*/  FFMA.FTZ R11, R18, R11, -0.17900948226451873779 ;  /* 0xbe374e43120b7423 */ /* 0x000fe2000001000b */
[----:B------:R-:W-:Y:S01]  /*125a0*/  FFMA.FTZ R9, R14, R9, 0.20512372255325317383 ;  /* 0x3e520bf40e097423 */ /* 0x000fe20000010009 */
[----:B0-----:R-:W-:Y:S01]  /*125b0*/  PRMT R22, R30, 0x5210, R69 ;  /* 0x000052101e167816 */ /* 0x001fe20000000045 */
[----:B------:R-:W-:Y:S01]  /*125c0*/  IMAD R69, R12, 0x8, R65 ;  /* 0x000000080c457824 */ /* 0x000fe200078e0241 */
[----:B------:R-:W-:Y:S01]  /*125d0*/  PRMT R42, R42, 0x5410, R77 ;  /* 0x000054102a2a7816 */ /* 0x000fe2000000004d */
[----:B------:R-:W-:Y:S01]  /*125e0*/  FFMA.FTZ R11, R18, R11, 0.20512372255325317383 ;  /* 0x3e520bf4120b7423 */ /* 0x000fe2000001000b */
[----:B------:R-:W-:Y:S01]  /*125f0*/  FFMA.FTZ R9, R14, R9, -0.24046532809734344482 ;  /* 0xbe763c8b0e097423 */ /* 0x000fe20000010009 */
[----:B------:R-:W-:Y:S01]  /*12600*/  IMAD R71, R12, 0x4, R69 ;  /* 0x000000040c477824 */ /* 0x000fe200078e0245 */
[----:B------:R-:W-:-:S02]  /*12610*/  PRMT R51, R28, 0x5410, R51 ;  /* 0x000054101c337816 */ /* 0x000fc40000000033 */
[----:B------:R-:W-:Y:S01]  /*12620*/  PRMT R20, R39, 0x5210, R64 ;  /* 0x0000521027147816 */ /* 0x000fe20000000040 */
[----:B------:R-:W-:Y:S01]  /*12630*/  FFMA.FTZ R39, R18, R11, -0.24046532809734344482 ;  /* 0xbe763c8b12277423 */ /* 0x000fe2000001000b */
[----:B------:R-:W-:Y:S01]  /*12640*/  FFMA.FTZ R11, R14, R9, 0.28857114911079406738 ;  /* 0x3e93bf990e0b7423 */ /* 0x000fe20000010009 */
[----:B------:R-:W-:Y:S01]  /*12650*/  PRMT R21, R51, 0x5210, R48 ;  /* 0x0000521033157816 */ /* 0x000fe20000000030 */
[----:B---3--:R-:W-:Y:S01]  /*12660*/  IMAD R73, R12, 0x4, R71 ;  /* 0x000000040c497824 */ /* 0x008fe200078e0247 */
[----:B------:R-:W-:Y:S01]  /*12670*/  PRMT R23, R34, 0x5210, R85 ;  /* 0x0000521022177816 */ /* 0x000fe20000000055 */
[----:B------:R-:W-:Y:S01]  /*12680*/  FFMA.FTZ R11, R14, R11, -0.36067417263984680176 ;  /* 0xbeb8aa490e0b7423 */ /* 0x000fe2000001000b */
[----:B------:R-:W-:Y:S01]  /*12690*/  FFMA.FTZ R39, R18, R39, 0.28857114911079406738 ;  /* 0x3e93bf9912277423 */ /* 0x000fe20000010027 */
[----:B------:R-:W-:Y:S01]  /*126a0*/  IMAD R77, R12, 0x8, R73 ;  /* 0x000000080c4d7824 */ /* 0x000fe200078e0249 */
[----:B------:R-:W-:Y:S01]  /*126b0*/  ISETP.GE.U32.AND P1, PT, R5, 0x7f800000, PT ;  /* 0x7f8000000500780c */ /* 0x000fe20003f26070 */
[----:B------:R0:W-:Y:S01]  /*126c0*/  STS.128 [R3+UR4+0x400], R20 ;  /* 0x0004001403007988 */ /* 0x0001e20008000c04 */
[----:B------:R-:W-:Y:S01]  /*126d0*/  FFMA.FTZ R39, R18, R39, -0.36067417263984680176 ;  /* 0xbeb8aa4912277423 */ /* 0x000fe20000010027 */
[----:B------:R-:W-:Y:S01]  /*126e0*/  IMAD R79, R12, 0x4, R77 ;  /* 0x000000040c4f7824 */ /* 0x000fe200078e024d */
[----:B------:R-:W-:-:S02]  /*126f0*/  ISETP.GE.U32.AND P2, PT, R4, 0x7f800000, PT ;  /* 0x7f8000000400780c */ /* 0x000fc40003f46070 */
[----:B------:R-:W-:Y:S01]  /*12700*/  FFMA.FTZ R39, R18, R39, 0.48089820146560668945 ;  /* 0x3ef6384a12277423 */ /* 0x000fe20000010027 */
[----:B------:R-:W-:Y:S01]  /*12710*/  IMAD R81, R12, 0x4, R79 ;  /* 0x000000040c517824 */ /* 0x000fe200078e024f */
[----:B------:R-:W-:Y:S02]  /*12720*/  PRMT R8, R55, 0x5210, R62 ;  /* 0x0000521037087816 */ /* 0x000fe4000000003e */
[----:B------:R-:W-:Y:S01]  /*12730*/  FFMA.FTZ R39, R18, R39, -0.72134751081466674805 ;  /* 0xbf38aa3b12277423 */ /* 0x000fe20000010027 */
[----:B------:R-:W-:Y:S01]  /*12740*/  IMAD R85, R12, 0x8, R81 ;  /* 0x000000080c557824 */ /* 0x000fe200078e0251 */
[----:B------:R-:W-:Y:S02]  /*12750*/  PRMT R9, R67, 0x5210, R46 ;  /* 0x0000521043097816 */ /* 0x000fe4000000002e */
[----:B------:R-:W-:Y:S01]  /*12760*/  FMUL R39, R18, R39 ;  /* 0x0000002712277220 */ /* 0x000fe20000400000 */
[----:B------:R-:W-:Y:S01]  /*12770*/  PRMT R10, R83, 0x5210, R32 ;  /* 0x00005210530a7816 */ /* 0x000fe20000000020 */
[----:B0-----:R-:W-:Y:S01]  /*12780*/  FFMA.FTZ R21, R14, R11, 0.48089820146560668945 ;  /* 0x3ef6384a0e157423 */ /* 0x001fe2000001000b */
[----:B------:R-:W-:Y:S01]  /*12790*/  PRMT R11, R42, 0x5210, R87 ;  /* 0x000052102a0b7816 */ /* 0x000fe20000000057 */
[----:B------:R-:W-:-:S02]  /*127a0*/  IMAD R87, R12, 0x4, R85 ;  /* 0x000000040c577824 */ /* 0x000fc400078e0255 */
[----:B------:R-:W-:Y:S01]  /*127b0*/  FMUL R39, R18, R39 ;  /* 0x0000002712277220 */ /* 0x000fe20000400000 */
[----:B------:R-:W-:Y:S01]  /*127c0*/  FFMA.FTZ R21, R14, R21, -0.72134751081466674805 ;  /* 0xbf38aa3b0e157423 */ /* 0x000fe20000010015 */
[----:B------:R-:W-:Y:S01]  /*127d0*/  FSETP.NEU.AND P0, PT, R5, RZ, PT ;  /* 0x000000ff0500720b */ /* 0x000fe20003f0d000 */
[----:B------:R-:W-:Y:S02]  /*127e0*/  IMAD R89, R12, 0x4, R87 ;  /* 0x000000040c597824 */ /* 0x000fe400078e0257 */
[----:B------:R-:W-:Y:S01]  /*127f0*/  FFMA.FTZ R39, R18, 1.4426950216293334961, R39 ;  /* 0x3fb8aa3b12277823 */ /* 0x000fe20000010027 */
[----:B------:R-:W-:Y:S01]  /*12800*/  FMUL R21, R14, R21 ;  /* 0x000000150e157220 */ /* 0x000fe20000400000 */
[----:B------:R0:W-:Y:S01]  /*12810*/  STS.128 [R3+UR4+0x480], R8 ;  /* 0x0004800803007988 */ /* 0x0001e20008000c04 */
[----:B------:R-:W-:Y:S02]  /*12820*/  IMAD R93, R12, 0x8, R89 ;  /* 0x000000080c5d7824 */ /* 0x000fe400078e0259 */
[----:B------:R-:W-:Y:S01]  /*12830*/  FADD R117, R6, R39 ;  /* 0x0000002706757221 */ /* 0x000fe20000000000 */
[----:B------:R-:W-:Y:S01]  /*12840*/  FMUL R21, R14, R21 ;  /* 0x000000150e157220 */ /* 0x000fe20000400000 */
[----:B-1----:R-:W-:Y:S01]  /*12850*/  UIMAD UR4, UR9, UR6, URZ ;  /* 0x00000006090472a4 */ /* 0x002fe2000f8e023f */
[----:B------:R-:W-:Y:S01]  /*12860*/  IMAD R95, R12, 0x4, R93 ;  /* 0x000000040c5f7824 */ /* 0x000fe200078e025d */
[----:B------:R-:W-:Y:S01]  /*12870*/  LEA.HI R23, R154, 0x5c, RZ, 0x1a ;  /* 0x0000005c9a177811 */ /* 0x000fe200078fd0ff */
[----:B------:R-:W-:Y:S01]  /*12880*/  FFMA.FTZ R14, R14, 1.4426950216293334961, R21 ;  /* 0x3fb8aa3b0e0e7823 */ /* 0x000fe20000010015 */
[----:B------:R-:W-:Y:S01]  /*12890*/  @P1 IMAD.MOV.U32 R6, RZ, RZ, 0x7f800000 ;  /* 0x7f800000ff061424 */ /* 0x000fe200078e00ff */
[----:B------:R-:W-:Y:S01]  /*128a0*/  USHF.R.S32.HI UR6, URZ, 0x1f, UR4 ;  /* 0x0000001f3f067899 */ /* 0x000fe20008011404 */
[----:B------:R-:W-:-:S02]  /*128b0*/  IMAD R97, R12, 0x4, R95 ;  /* 0x000000040c617824 */ /* 0x000fc400078e025f */
[----:B------:R-:W-:Y:S01]  /*128c0*/  FADD R116, R7, R14 ;  /* 0x0000000e07747221 */ /* 0x000fe20000000000 */
[----:B------:R-:W-:Y:S01]  /*128d0*/  @P1 FFMA.FTZ R116, R5, R6, +INF ;  /* 0x7f80000005741423 */ /* 0x000fe20000010006 */
[----:B------:R-:W-:Y:S01]  /*128e0*/  @P2 IMAD.MOV.U32 R5, RZ, RZ, 0x7f800000 ;  /* 0x7f800000ff052424 */ /* 0x000fe200078e00ff */
[----:B------:R-:W-:Y:S01]  /*128f0*/  LEA.HI R7, R154, 0x1c, RZ, 0x1a ;  /* 0x0000001c9a077811 */ /* 0x000fe200078fd0ff */
[----:B------:R-:W-:Y:S01]  /*12900*/  IMAD R101, R12, 0x8, R97 ;  /* 0x000000080c657824 */ /* 0x000fe200078e0261 */
[----:B0-----:R-:W-:Y:S01]  /*12910*/  LEA.HI R9, R154, 0x2c, RZ, 0x1a ;  /* 0x0000002c9a097811 */ /* 0x001fe200078fd0ff */
[----:B------:R-:W-:Y:S02]  /*12920*/  IMAD R3, R152, UR7, RZ ;  /* 0x0000000798037c24 */ /* 0x000fe4000f8e02ff */
[----:B------:R-:W-:Y:S01]  /*12930*/  @P2 FFMA.FTZ R117, R4, R5, +INF ;  /* 0x7f80000004752423 */ /* 0x000fe20000010005 */
[----:B------:R-:W-:Y:S01]  /*12940*/  IMAD R103, R12, 0x4, R101 ;  /* 0x000000040c677824 */ /* 0x000fe200078e0265 */
[----:B------:R-:W-:-:S02]  /*12950*/  LEA.HI R5, R154, 0xc, RZ, 0x1a ;  /* 0x0000000c9a057811 */ /* 0x000fc400078fd0ff */
[----:B--2---:R-:W-:Y:S01]  /*12960*/  IADD3 R134, P3, P4, R3, UR4, R134 ;  /* 0x0000000403867c10 */ /* 0x004fe2000fc7e086 */
[----:B------:R-:W-:Y:S01]  /*12970*/  IMAD R105, R12, 0x4, R103 ;  /* 0x000000040c697824 */ /* 0x000fe200078e0267 */
[----:B------:R-:W-:Y:S01]  /*12980*/  SHF.R.S32.HI R6, RZ, 0x1f, R3 ;  /* 0x0000001fff067819 */ /* 0x000fe20000011403 */
[----:B------:R-:W-:Y:S01]  /*12990*/  USHF.R.U32.HI UR4, URZ, 0x2, UR8 ;  /* 0x000000023f047899 */ /* 0x000fe20008011608 */
[----:B------:R-:W-:Y:S01]  /*129a0*/  LEA.HI R11, R154, 0x3c, RZ, 0x1a ;  /* 0x0000003c9a0b7811 */ /* 0x000fe200078fd0ff */
[----:B------:R-:W-:Y:S01]  /*129b0*/  IMAD R109, R12, 0x8, R105 ;  /* 0x000000080c6d7824 */ /* 0x000fe200078e0269 */
[----:B------:R-:W-:Y:S01]  /*129c0*/  IADD3.X R146, R6, UR6, R135, P3, P4 ;  /* 0x0000000606927c10 */ /* 0x000fe20009fe8487 */
[-C--:B------:R-:W-:Y:S01]  /*129d0*/  IMAD R6, R9, R12.reuse, RZ ;  /* 0x0000000c09067224 */ /* 0x080fe200078e02ff */
[----:B------:R-:W-:Y:S01]  /*129e0*/  LEA.HI R21, R154, 0x4c, RZ, 0x1a ;  /* 0x0000004c9a157811 */ /* 0x000fe200078fd0ff */
[----:B------:R-:W-:Y:S01]  /*129f0*/  IMAD R111, R12, 0x4, R109 ;  /* 0x000000040c6f7824 */ /* 0x000fe200078e026d */
[C---:B------:R-:W-:Y:S01]  /*12a00*/  LEA.HI R39, R154.reuse, 0x6c, RZ, 0x1a ;  /* 0x0000006c9a277811 */ /* 0x040fe200078fd0ff */
        /* <DEDUP_REMOVED lines=19> */
[----:B------:R-:W-:Y:S01]  /*12b40*/  FSETP.NEU.AND P1, PT, R4, RZ, PT ;  /* 0x000000ff0400720b */ /* 0x000fe20003f2d000 */
[----:B------:R-:W-:Y:S01]  /*12b50*/  IMAD R4, R5, R12, RZ ;  /* 0x0000000c05047224 */ /* 0x000fe200078e02ff */
[----:B------:R-:W-:Y:S01]  /*12b60*/  LOP3.LUT R143, R2, UR4, RZ, 0x3c, !PT ;  /* 0x00000004028f7c12 */ /* 0x000fe2000f8e3cff */
[C---:B------:R-:W-:Y:S01]  /*12b70*/  IMAD R129, R12.reuse, 0x4, R127 ;  /* 0x000000040c817824 */ /* 0x040fe200078e027f */
[----:B------:R-:W-:Y:S01]  /*12b80*/  IADD3 R2, P5, R13, R134, RZ ;  /* 0x000000860d027210 */ /* 0x000fe20007fbe0ff */
[----:B------:R-:W-:Y:S01]  /*12b90*/  IMAD R5, R7, R12, RZ ;  /* 0x0000000c07057224 */ /* 0x000fe200078e02ff */
[-C--:B------:R-:W-:Y:S01]  /*12ba0*/  IADD3 R14, P4, R19, R134.reuse, RZ ;  /* 0x00000086130e7210 */ /* 0x080fe20007f9e0ff */
[----:B------:R-:W-:Y:S01]  /*12bb0*/  IMAD R131, R12, 0x4, R129 ;  /* 0x000000040c837824 */ /* 0x000fe200078e0281 */
[----:B------:R-:W-:Y:S01]  /*12bc0*/  IADD3 R18, P3, R4, R134, RZ ;  /* 0x0000008604127210 */ /* 0x000fe20007f7e0ff */
[----:B------:R-:W-:Y:S01]  /*12bd0*/  IMAD R7, R11, R12, RZ ;  /* 0x0000000c0b077224 */ /* 0x000fe200078e02ff */
[----:B------:R-:W-:Y:S01]  /*12be0*/  IADD3 R20, P6, R25, R134, RZ ;  /* 0x0000008619147210 */ /* 0x000fe20007fde0ff */
[C---:B------:R-:W-:Y:S01]  /*12bf0*/  IMAD R135, R12.reuse, 0x8, R131 ;  /* 0x000000080c877824 */ /* 0x040fe200078e0283 */
[----:B------:R-:W-:Y:S01]  /*12c00*/  LOP3.LUT R144, R143, 0x40, RZ, 0x3c, !PT ;  /* 0x000000408f907812 */ /* 0x000fe200078e3cff */
[----:B------:R-:W-:Y:S01]  /*12c10*/  IMAD R11, R51, R12, RZ ;  /* 0x0000000c330b7224 */ /* 0x000fe200078e02ff */
[----:B------:R-:W-:Y:S01]  /*12c20*/  LEA.HI.X.SX32 R21, R25, R146, 0x1, P6 ;  /* 0x0000009219157211 */ /* 0x000fe200030f0eff */
[----:B------:R-:W-:Y:S01]  /*12c30*/  IMAD R139, R12, 0x4, R135 ;  /* 0x000000040c8b7824 */ /* 0x000fe200078e0287 */
[----:B------:R-:W-:Y:S01]  /*12c40*/  IADD3 R30, P6, R33, R134, RZ ;  /* 0x00000086211e7210 */ /* 0x000fe20007fde0ff */
[-C--:B------:R-:W-:Y:S01]  /*12c50*/  IMAD R99, R99, R12.reuse, RZ ;  /* 0x0000000c63637224 */ /* 0x080fe200078e02ff */
[----:B------:R-:W-:Y:S01]  /*12c60*/  FSEL R116, R116, -INF , P0 ;  /* 0xff80000074747808 */ /* 0x000fe20000000000 */
[-C--:B------:R-:W-:Y:S01]  /*12c70*/  IMAD R107, R107, R12.reuse, RZ ;  /* 0x0000000c6b6b7224 */ /* 0x080fe200078e02ff */
[----:B------:R-:W-:Y:S01]  /*12c80*/  FSEL R117, R117, -INF , P1 ;  /* 0xff80000075757808 */ /* 0x000fe20000800000 */
[-C--:B------:R-:W-:Y:S01]  /*12c90*/  IMAD R115, R115, R12.reuse, RZ ;  /* 0x0000000c73737224 */ /* 0x080fe200078e02ff */
[----:B------:R-:W-:Y:S01]  /*12ca0*/  ULDC UR6, c[0x0][0x27c] ;  /* 0x00009f0000067ab9 */ /* 0x000fe20000000800 */
[----:B------:R-:W-:-:S02]  /*12cb0*/  IMAD R125, R125, R12, RZ ;  /* 0x0000000c7d7d7224 */ /* 0x000fc400078e02ff */
[----:B------:R-:W-:Y:S01]  /*12cc0*/  FFMA R116, R116, 0.69314718246459960938, R17 ;  /* 0x3f31721874747823 */ /* 0x000fe20000000011 */
[-C--:B------:R-:W-:Y:S02]  /*12cd0*/  IMAD R133, R133, R12.reuse, RZ ;  /* 0x0000000c85857224 */ /* 0x080fe400078e02ff */
[----:B------:R-:W-:Y:S01]  /*12ce0*/  FFMA R117, R117, 0.69314718246459960938, R16 ;  /* 0x3f31721875757823 */ /* 0x000fe20000000010 */
[----:B------:R-:W-:Y:S01]  /*12cf0*/  IMAD R142, R3, R12, RZ ;  /* 0x0000000c038e7224 */ /* 0x000fe200078e02ff */
[----:B------:R-:W-:Y:S01]  /*12d00*/  LEA.HI.X.SX32 R3, R13, R146, 0x1, P5 ;  /* 0x000000920d037211 */ /* 0x000fe200028f0eff */
[----:B------:R-:W-:Y:S01]  /*12d10*/  IMAD R141, R12, 0x4, R139 ;  /* 0x000000040c8d7824 */ /* 0x000fe200078e028b */
[----:B------:R-:W-:Y:S01]  /*12d20*/  BAR.SYNC.DEFER_BLOCKING 0x0 ;  /* 0x0000000000007b1d */ /* 0x000fe20000010000 */
[-C--:B------:R-:W-:Y:S01]  /*12d30*/  IADD3 R12, P2, R15, R134.reuse, RZ ;  /* 0x000000860f0c7210 */ /* 0x080fe20007f5e0ff */
[----:B------:R-:W-:Y:S01]  /*12d40*/  UIMAD UR6, UR9, UR6, URZ ;  /* 0x00000006090672a4 */ /* 0x000fe2000f8e023f */
[----:B------:R-:W-:-:S02]  /*12d50*/  IADD3 R22, P5, R27, R134, RZ ;  /* 0x000000861b167210 */ /* 0x000fc40007fbe0ff */
[----:B------:R-:W-:Y:S01]  /*12d60*/  LEA.HI.X.SX32 R13, R15, R146, 0x1, P2 ;  /* 0x000000920f0d7211 */ /* 0x000fe200010f0eff */
[----:B------:R-:W-:Y:S01]  /*12d70*/  USHF.L.U32 UR4, UR6, 0x2, URZ ;  /* 0x0000000206047899 */ /* 0x000fe2000800063f */
[----:B------:R-:W-:Y:S01]  /*12d80*/  IADD3 R24, P2, R29, R134, RZ ;  /* 0x000000861d187210 */ /* 0x000fe20007f5e0ff */
[----:B------:R-:W-:Y:S01]  /*12d90*/  UIMAD.WIDE UR6, UR6, 0x4, URZ ;  /* 0x00000004060678a5 */ /* 0x000fe2000f8e023f */
[----:B------:R-:W-:Y:S02]  /*12da0*/  LEA.HI.X.SX32 R15, R19, R146, 0x1, P4 ;  /* 0x00000092130f7211 */ /* 0x000fe400020f0eff */
[----:B------:R-:W-:Y:S02]  /*12db0*/  IADD3 R26, P4, R5, R134, RZ ;  /* 0x00000086051a7210 */ /* 0x000fe40007f9e0ff */
[----:B------:R-:W-:Y:S02]  /*12dc0*/  LEA.HI.X.SX32 R19, R4, R146, 0x1, P3 ;  /* 0x0000009204137211 */ /* 0x000fe400018f0eff */
[----:B------:R-:W-:-:S02]  /*12dd0*/  IADD3 R28, P3, R31, R134, RZ ;  /* 0x000000861f1c7210 */ /* 0x000fc40007f7e0ff */
[----:B------:R-:W-:Y:S02]  /*12de0*/  LEA.HI.X.SX32 R23, R27, R146, 0x1, P5 ;  /* 0x000000921b177211 */ /* 0x000fe400028f0eff */
[----:B------:R-:W-:Y:S02]  /*12df0*/  IADD3 R32, P5, R35, R134, RZ ;  /* 0x0000008623207210 */ /* 0x000fe40007fbe0ff */
        /* <DEDUP_REMOVED lines=12> */
[-C--:B------:R-:W-:Y:S02]  /*12ec0*/  LEA.HI.X.SX32 R39, R37, R146.reuse, 0x1, P4 ;  /* 0x0000009225277211 */ /* 0x080fe400020f0eff */
[-C--:B------:R-:W-:Y:S02]  /*12ed0*/  LEA.HI.X.SX32 R37, R41, R146.reuse, 0x1, P3 ;  /* 0x0000009229257211 */ /* 0x080fe400018f0eff */
[-C--:B------:R-:W-:Y:S02]  /*12ee0*/  LEA.HI.X.SX32 R41, R43, R146.reuse, 0x1, P6 ;  /* 0x000000922b297211 */ /* 0x080fe400030f0eff */
[----:B------:R-:W-:-:S02]  /*12ef0*/  LEA.HI.X.SX32 R43, R7, R146, 0x1, P5 ;  /* 0x00000092072b7211 */ /* 0x000fc400028f0eff */
[----:B------:R-:W-:Y:S01]  /*12f00*/  IADD3 R54, P5, R53, R134, RZ ;  /* 0x0000008635367210 */ /* 0x000fe20007fbe0ff */
[----:B------:R-:W0:Y:S01]  /*12f10*/  LDS.128 R4, [R143+UR5] ;  /* 0x000000058f047984 */ /* 0x000e220008000c00 */
[----:B------:R-:W-:Y:S02]  /*12f20*/  LEA.HI.X.SX32 R45, R45, R146, 0x1, P2 ;  /* 0x000000922d2d7211 */ /* 0x000fe400010f0eff */
[-C--:B------:R-:W-:Y:S02]  /*12f30*/  IADD3 R46, P4, R47, R134.reuse, RZ ;  /* 0x000000862f2e7210 */ /* 0x080fe40007f9e0ff */
[----:B------:R-:W-:Y:S02]  /*12f40*/  IADD3 R52, P2, R57, R134, RZ ;  /* 0x0000008639347210 */ /* 0x000fe40007f5e0ff */
[-C--:B------:R-:W-:Y:S02]  /*12f50*/  LEA.HI.X.SX32 R55, R53, R146.reuse, 0x1, P5 ;  /* 0x0000009235377211 */ /* 0x080fe400028f0eff */
[----:B------:R-:W-:-:S02]  /*12f60*/  LEA.HI.X.SX32 R47, R47, R146, 0x1, P4 ;  /* 0x000000922f2f7211 */ /* 0x000fc400020f0eff */
[----:B------:R-:W-:Y:S02]  /*12f70*/  LEA.HI.X.SX32 R53, R57, R146, 0x1, P2 ;  /* 0x0000009239357211 */ /* 0x000fe400010f0eff */
[-C--:B------:R-:W-:Y:S02]  /*12f80*/  IADD3 R48, P3, R49, R134.reuse, RZ ;  /* 0x0000008631307210 */ /* 0x080fe40007f7e0ff */
[-C--:B------:R-:W-:Y:S02]  /*12f90*/  IADD3 R56, P4, R59, R134.reuse, RZ ;  /* 0x000000863b387210 */ /* 0x080fe40007f9e0ff */
[----:B------:R-:W-:Y:S02]  /*12fa0*/  IADD3 R64, P2, R65, R134, RZ ;  /* 0x0000008641407210 */ /* 0x000fe40007f5e0ff */
[-C--:B------:R-:W-:Y:S02]  /*12fb0*/  LEA.HI.X.SX32 R49, R49, R146.reuse, 0x1, P3 ;  /* 0x0000009231317211 */ /* 0x080fe400018f0eff */
[----:B------:R-:W-:-:S02]  /*12fc0*/  LEA.HI.X.SX32 R57, R59, R146, 0x1, P4 ;  /* 0x000000923b397211 */ /* 0x000fc400020f0eff */
[----:B------:R-:W-:Y:S02]  /*12fd0*/  LEA.HI.X.SX32 R65, R65, R146, 0x1, P2 ;  /* 0x0000009241417211 */ /* 0x000fe400010f0eff */
[-C--:B------:R-:W-:Y:S02]  /*12fe0*/  IADD3 R50, P6, R8, R134.reuse, RZ ;  /* 0x0000008608327210 */ /* 0x080fe40007fde0ff */
[-C--:B------:R-:W-:Y:S02]  /*12ff0*/  IADD3 R58, P3, R9, R134.reuse, RZ ;  /* 0x00000086093a7210 */ /* 0x080fe40007f7e0ff */
[-C--:B------:R-:W-:Y:S02]  /*13000*/  IADD3 R66, P4, R10, R134.reuse, RZ ;  /* 0x000000860a427210 */ /* 0x080fe40007f9e0ff */
[----:B------:R-:W-:Y:S02]  /*13010*/  IADD3 R74, P2, R11, R134, RZ ;  /* 0x000000860b4a7210 */ /* 0x000fe40007f5e0ff */
[----:B------:R-:W-:-:S02]  /*13020*/  LEA.HI.X.SX32 R51, R8, R146, 0x1, P6 ;  /* 0x0000009208337211 */ /* 0x000fc400030f0eff */
[-C--:B------:R-:W-:Y:S02]  /*13030*/  LEA.HI.X.SX32 R59, R9, R146.reuse, 0x1, P3 ;  /* 0x00000092093b7211 */ /* 0x080fe400018f0eff */
[-C--:B------:R-:W-:Y:S02]  /*13040*/  LEA.HI.X.SX32 R67, R10, R146.reuse, 0x1, P4 ;  /* 0x000000920a437211 */ /* 0x080fe400020f0eff */
[----:B------:R-:W-:Y:S02]  /*13050*/  LEA.HI.X.SX32 R75, R11, R146, 0x1, P2 ;  /* 0x000000920b4b7211 */ /* 0x000fe400010f0eff */
[----:B------:R-:W1:Y:S01]  /*13060*/  LDS.128 R8, [R144+UR5] ;  /* 0x0000000590087984 */ /* 0x000e620008000c00 */
[----:B0-----:R-:W-:Y:S02]  /*13070*/  PRMT R175, R4, 0x7770, RZ ;  /* 0x0000777004af7816 */ /* 0x001fe400000000ff */
[C---:B------:R-:W-:Y:S02]  /*13080*/  PRMT R161, R5.reuse, 0x7773, RZ ;  /* 0x0000777305a17816 */ /* 0x040fe400000000ff */
[C---:B------:R-:W-:Y:S01]  /*13090*/  PRMT R163, R5.reuse, 0x7772, RZ ;  /* 0x0000777205a37816 */ /* 0x040fe200000000ff */
[----:B------:R0:W-:Y:S01]  /*130a0*/  STG.E.U8 desc[UR58][R2.64], R175 ;  /* 0x000000af02007986 */ /* 0x0001e2000c10113a */
[----:B------:R-:W-:-:S02]  /*130b0*/  PRMT R165, R5, 0x7771, RZ ;  /* 0x0000777105a57816 */ /* 0x000fc400000000ff */
[----:B------:R-:W-:Y:S02]  /*130c0*/  PRMT R167, R5, 0x7770, RZ ;  /* 0x0000777005a77816 */ /* 0x000fe400000000ff */
[C---:B------:R-:W-:Y:S02]  /*130d0*/  PRMT R173, R4.reuse, 0x7771, RZ ;  /* 0x0000777104ad7816 */ /* 0x040fe400000000ff */
[C---:B------:R-:W-:Y:S02]  /*130e0*/  PRMT R171, R4.reuse, 0x7772, RZ ;  /* 0x0000777204ab7816 */ /* 0x040fe400000000ff */
[----:B------:R-:W-:Y:S02]  /*130f0*/  PRMT R169, R4, 0x7773, RZ ;  /* 0x0000777304a97816 */ /* 0x000fe400000000ff */
[----:B------:R-:W-:Y:S01]  /*13100*/  PRMT R153, R6, 0x7773, RZ ;  /* 0x0000777306997816 */ /* 0x000fe200000000ff */
[----:B0-----:R-:W-:Y:S01]  /*13110*/  IMAD.SHL.U32 R2, R154, 0x2, RZ ;  /* 0x000000029a027824 */ /* 0x001fe200078e00ff */
[----:B------:R-:W-:-:S02]  /*13120*/  PRMT R155, R6, 0x7772, RZ ;  /* 0x00007772069b7816 */ /* 0x000fc400000000ff */
[C---:B------:R-:W-:Y:S02]  /*13130*/  PRMT R157, R6.reuse, 0x7771, RZ ;  /* 0x00007771069d7816 */ /* 0x040fe400000000ff */
[----:B------:R-:W-:Y:S02]  /*13140*/  PRMT R159, R6, 0x7770, RZ ;  /* 0x00007770069f7816 */ /* 0x000fe400000000ff */
[C---:B------:R-:W-:Y:S02]  /*13150*/  PRMT R145, R7.reuse, 0x7773, RZ ;  /* 0x0000777307917816 */ /* 0x040fe400000000ff */
[C---:B------:R-:W-:Y:S02]  /*13160*/  PRMT R147, R7.reuse, 0x7772, RZ ;  /* 0x0000777207937816 */ /* 0x040fe400000000ff */
[C---:B------:R-:W-:Y:S02]  /*13170*/  PRMT R149, R7.reuse, 0x7771, RZ ;  /* 0x0000777107957816 */ /* 0x040fe400000000ff */
[----:B------:R-:W-:-:S02]  /*13180*/  PRMT R151, R7, 0x7770, RZ ;  /* 0x0000777007977816 */ /* 0x000fc400000000ff */
[-C--:B------:R-:W-:Y:S02]  /*13190*/  IADD3 R60, P6, R61, R134.reuse, RZ ;  /* 0x000000863d3c7210 */ /* 0x080fe40007fde0ff */
[-C--:B------:R-:W-:Y:S02]  /*131a0*/  IADD3 R62, P5, R63, R134.reuse, RZ ;  /* 0x000000863f3e7210 */ /* 0x080fe40007fbe0ff */
[----:B------:R-:W-:Y:S02]  /*131b0*/  IADD3 R68, P3, R69, R134, RZ ;  /* 0x0000008645447210 */ /* 0x000fe40007f7e0ff */
[----:B------:R-:W-:Y:S02]  /*131c0*/  LEA.HI.X.SX32 R61, R61, R146, 0x1, P6 ;  /* 0x000000923d3d7211 */ /* 0x000fe400030f0eff */
[C---:B-1----:R-:W-:Y:S02]  /*131d0*/  PRMT R5, R8.reuse, 0x7770, RZ ;  /* 0x0000777008057816 */ /* 0x042fe400000000ff */
[----:B------:R-:W-:-:S02]  /*131e0*/  PRMT R199, R8, 0x7771, RZ ;  /* 0x0000777108c77816 */ /* 0x000fc400000000ff */
[C---:B------:R-:W-:Y:S01]  /*131f0*/  PRMT R197, R8.reuse, 0x7772, RZ ;  /* 0x0000777208c57816 */ /* 0x040fe200000000ff */
[----:B------:R-:W-:Y:S01]  /*13200*/  STG.E.U8 desc[UR58][R12.64], R5 ;  /* 0x000000050c007986 */ /* 0x000fe2000c10113a */
[----:B------:R-:W-:Y:S02]  /*13210*/  PRMT R195, R8, 0x7773, RZ ;  /* 0x0000777308c37816 */ /* 0x000fe400000000ff */
[C---:B------:R-:W-:Y:S01]  /*13220*/  PRMT R189, R9.reuse, 0x7773, RZ ;  /* 0x0000777309bd7816 */ /* 0x040fe200000000ff */
[----:B------:R-:W-:Y:S01]  /*13230*/  STG.E.U8 desc[UR58][R14.64], R173 ;  /* 0x000000ad0e007986 */ /* 0x000fe2000c10113a */
[C---:B------:R-:W-:Y:S02]  /*13240*/  PRMT R191, R9.reuse, 0x7772, RZ ;  /* 0x0000777209bf7816 */ /* 0x040fe400000000ff */
[C---:B------:R-:W-:Y:S01]  /*13250*/  PRMT R193, R9.reuse, 0x7771, RZ ;  /* 0x0000777109c17816 */ /* 0x040fe200000000ff */
[----:B------:R-:W-:Y:S01]  /*13260*/  STG.E.U8 desc[UR58][R18.64], R199 ;  /* 0x000000c712007986 */ /* 0x000fe2000c10113a */
[----:B------:R-:W-:-:S02]  /*13270*/  PRMT R9, R9, 0x7770, RZ ;  /* 0x0000777009097816 */ /* 0x000fc400000000ff */
[C---:B------:R-:W-:Y:S01]  /*13280*/  PRMT R181, R10.reuse, 0x7773, RZ ;  /* 0x000077730ab57816 */ /* 0x040fe200000000ff */
[----:B------:R-:W-:Y:S01]  /*13290*/  STG.E.U8 desc[UR58][R20.64], R171 ;  /* 0x000000ab14007986 */ /* 0x000fe2000c10113a */
[C---:B------:R-:W-:Y:S02]  /*132a0*/  PRMT R183, R10.reuse, 0x7772, RZ ;  /* 0x000077720ab77816 */ /* 0x040fe400000000ff */
[C---:B------:R-:W-:Y:S01]  /*132b0*/  PRMT R185, R10.reuse, 0x7771, RZ ;  /* 0x000077710ab97816 */ /* 0x040fe200000000ff */
[----:B------:R-:W-:Y:S01]  /*132c0*/  STG.E.U8 desc[UR58][R22.64], R197 ;  /* 0x000000c516007986 */ /* 0x000fe2000c10113a */
[----:B------:R-:W-:Y:S02]  /*132d0*/  PRMT R187, R10, 0x7770, RZ ;  /* 0x000077700abb7816 */ /* 0x000fe400000000ff */
[C---:B------:R-:W-:Y:S01]  /*132e0*/  PRMT R3, R11.reuse, 0x7773, RZ ;  /* 0x000077730b037816 */ /* 0x040fe200000000ff */
[----:B------:R-:W-:Y:S01]  /*132f0*/  STG.E.U8 desc[UR58][R24.64], R169 ;  /* 0x000000a918007986 */ /* 0x000fe2000c10113a */
[----:B------:R-:W-:-:S02]  /*13300*/  PRMT R175, R11, 0x7772, RZ ;  /* 0x000077720baf7816 */ /* 0x000fc400000000ff */
[C---:B------:R-:W-:Y:S01]  /*13310*/  PRMT R177, R11.reuse, 0x7771, RZ ;  /* 0x000077710bb17816 */ /* 0x040fe200000000ff */
[----:B------:R-:W-:Y:S01]  /*13320*/  STG.E.U8 desc[UR58][R26.64], R195 ;  /* 0x000000c31a007986 */ /* 0x000fe2000c10113a */
[----:B------:R-:W-:Y:S02]  /*13330*/  PRMT R179, R11, 0x7770, RZ ;  /* 0x000077700bb37816 */ /* 0x000fe400000000ff */
[----:B------:R-:W-:Y:S01]  /*13340*/  IADD3 R70, P6, R71, R134, RZ ;  /* 0x0000008647467210 */ /* 0x000fe20007fde0ff */
[----:B------:R-:W-:Y:S01]  /*13350*/  STG.E.U8 desc[UR58][R28.64], R167 ;  /* 0x000000a71c007986 */ /* 0x000fe2000c10113a */
[----:B------:R-:W-:Y:S02]  /*13360*/  LEA.HI.X.SX32 R63, R63, R146, 0x1, P5 ;  /* 0x000000923f3f7211 */ /* 0x000fe400028f0eff */
[-C--:B------:R-:W-:Y:S01]  /*13370*/  IADD3 R72, P5, R73, R134.reuse, RZ ;  /* 0x0000008649487210 */ /* 0x080fe20007fbe0ff */
[----:B------:R-:W-:Y:S01]  /*13380*/  STG.E.U8 desc[UR58][R30.64], R9 ;  /* 0x000000091e007986 */ /* 0x000fe2000c10113a */
[----:B------:R-:W-:-:S02]  /*13390*/  IADD3 R76, P4, R77, R134, RZ ;  /* 0x000000864d4c7210 */ /* 0x000fc40007f9e0ff */
[----:B------:R-:W-:Y:S01]  /*133a0*/  LEA.HI.X.SX32 R69, R69, R146, 0x1, P3 ;  /* 0x0000009245457211 */ /* 0x000fe200018f0eff */
[----:B------:R-:W0:Y:S01]  /*133b0*/  LDS.128 R4, [R143+UR5+0x800] ;  /* 0x000800058f047984 */ /* 0x000e220008000c00 */
[----:B------:R-:W-:Y:S02]  /*133c0*/  IADD3 R78, P3, R79, R134, RZ ;  /* 0x000000864f4e7210 */ /* 0x000fe40007f7e0ff */
[----:B------:R-:W-:Y:S01]  /*133d0*/  LEA.HI.X.SX32 R71, R71, R146, 0x1, P6 ;  /* 0x0000009247477211 */ /* 0x000fe200030f0eff */
[----:B------:R-:W1:Y:S01]  /*133e0*/  LDS.128 R8, [R144+UR5+0x800] ;  /* 0x0008000590087984 */ /* 0x000e620008000c00 */
[----:B------:R-:W-:Y:S02]  /*133f0*/  IADD3 R80, P6, R81, R134, RZ ;  /* 0x0000008651507210 */ /* 0x000fe40007fde0ff */
[----:B------:R-:W-:Y:S01]  /*13400*/  LEA.HI.X.SX32 R73, R73, R146, 0x1, P5 ;  /* 0x0000009249497211 */ /* 0x000fe200028f0eff */
[----:B------:R-:W-:Y:S01]  /*13410*/  STG.E.U8 desc[UR58][R32.64], R165 ;  /* 0x000000a520007986 */ /* 0x000fe2000c10113a */
[----:B------:R-:W-:-:S02]  /*13420*/  IADD3 R82, P5, R83, R134, RZ ;  /* 0x0000008653527210 */ /* 0x000fc40007fbe0ff */
[----:B------:R-:W-:Y:S01]  /*13430*/  IADD3 R84, P2, R85, R134, RZ ;  /* 0x0000008655547210 */ /* 0x000fe20007f5e0ff */
[----:B------:R-:W-:Y:S01]  /*13440*/  STG.E.U8 desc[UR58][R34.64], R193 ;  /* 0x000000c122007986 */ /* 0x000fe2000c10113a */
[----:B------:R-:W-:Y:S02]  /*13450*/  LEA.HI.X.SX32 R77, R77, R146, 0x1, P4 ;  /* 0x000000924d4d7211 */ /* 0x000fe400020f0eff */
[----:B------:R-:W-:Y:S01]  /*13460*/  IADD3 R86, P4, R87, R134, RZ ;  /* 0x0000008657567210 */ /* 0x000fe20007f9e0ff */
[----:B------:R0:W-:Y:S01]  /*13470*/  STG.E.U8 desc[UR58][R38.64], R163 ;  /* 0x000000a326007986 */ /* 0x0001e2000c10113a */
[----:B------:R-:W-:Y:S02]  /*13480*/  LEA.HI.X.SX32 R79, R79, R146, 0x1, P3 ;  /* 0x000000924f4f7211 */ /* 0x000fe400018f0eff */
[----:B------:R-:W-:Y:S01]  /*13490*/  IADD3 R88, P3, R89, R134, RZ ;  /* 0x0000008659587210 */ /* 0x000fe20007f7e0ff */
[----:B------:R2:W-:Y:S01]  /*134a0*/  STG.E.U8 desc[UR58][R36.64], R191 ;  /* 0x000000bf24007986 */ /* 0x0005e2000c10113a */
[----:B------:R-:W-:-:S02]  /*134b0*/  LEA.HI.X.SX32 R81, R81, R146, 0x1, P6 ;  /* 0x0000009251517211 */ /* 0x000fc400030f0eff */
[----:B------:R-:W-:Y:S01]  /*134c0*/  IADD3 R90, P6, R91, R134, RZ ;  /* 0x000000865b5a7210 */ /* 0x000fe20007fde0ff */
[----:B------:R-:W-:Y:S01]  /*134d0*/  STG.E.U8 desc[UR58][R40.64], R161 ;  /* 0x000000a128007986 */ /* 0x000fe2000c10113a */
[----:B------:R-:W-:Y:S02]  /*134e0*/  LEA.HI.X.SX32 R83, R83, R146, 0x1, P5 ;  /* 0x0000009253537211 */ /* 0x000fe400028f0eff */
[----:B------:R-:W-:Y:S01]  /*134f0*/  IADD3 R92, P5, R93, R134, RZ ;  /* 0x000000865d5c7210 */ /* 0x000fe20007fbe0ff */
[----:B------:R-:W-:Y:S01]  /*13500*/  STG.E.U8 desc[UR58][R42.64], R189 ;  /* 0x000000bd2a007986 */ /* 0x000fe2000c10113a */
[----:B------:R-:W-:Y:S02]  /*13510*/  LEA.HI.X.SX32 R85, R85, R146, 0x1, P2 ;  /* 0x0000009255557211 */ /* 0x000fe400010f0eff */
[----:B------:R-:W-:Y:S01]  /*13520*/  IADD3 R94, P2, R95, R134, RZ ;  /* 0x000000865f5e7210 */ /* 0x000fe20007f5e0ff */
[----:B------:R-:W-:Y:S01]  /*13530*/  STG.E.U8 desc[UR58][R44.64], R159 ;  /* 0x0000009f2c007986 */ /* 0x000fe2000c10113a */
[----:B------:R-:W-:-:S02]  /*13540*/  LEA.HI.X.SX32 R87, R87, R146, 0x1, P4 ;  /* 0x0000009257577211 */ /* 0x000fc400020f0eff */
[----:B------:R-:W-:Y:S01]  /*13550*/  IADD3 R96, P4, R97, R134, RZ ;  /* 0x0000008661607210 */ /* 0x000fe20007f9e0ff */
[----:B------:R-:W-:Y:S01]  /*13560*/  STG.E.U8 desc[UR58][R46.64], R187 ;  /* 0x000000bb2e007986 */ /* 0x000fe2000c10113a */
[----:B------:R-:W-:Y:S02]  /*13570*/  LEA.HI.X.SX32 R89, R89, R146, 0x1, P3 ;  /* 0x0000009259597211 */ /* 0x000fe400018f0eff */
[----:B------:R-:W-:Y:S01]  /*13580*/  IADD3 R98, P3, R99, R134, RZ ;  /* 0x0000008663627210 */ /* 0x000fe20007f7e0ff */
[----:B------:R-:W-:Y:S01]  /*13590*/  STG.E.U8 desc[UR58][R48.64], R157 ;  /* 0x0000009d30007986 */ /* 0x000fe2000c10113a */
[C---:B0-----:R-:W-:Y:S02]  /*135a0*/  PRMT R39, R4.reuse, 0x7770, RZ ;  /* 0x0000777004277816 */ /* 0x041fe400000000ff */
[C---:B--2---:R-:W-:Y:S01]  /*135b0*/  PRMT R37, R4.reuse, 0x7771, RZ ;  /* 0x0000777104257816 */ /* 0x044fe200000000ff */
[----:B------:R-:W-:Y:S01]  /*135c0*/  STG.E.U8 desc[UR58][R50.64], R185 ;  /* 0x000000b932007986 */ /* 0x000fe2000c10113a */
[----:B------:R-:W-:-:S02]  /*135d0*/  PRMT R35, R4, 0x7772, RZ ;  /* 0x0000777204237816 */ /* 0x000fc400000000ff */
[----:B------:R-:W-:Y:S01]  /*135e0*/  PRMT R33, R4, 0x7773, RZ ;  /* 0x0000777304217816 */ /* 0x000fe200000000ff */
[----:B------:R-:W-:Y:S01]  /*135f0*/  STG.E.U8 desc[UR58][R54.64], R155 ;  /* 0x0000009b36007986 */ /* 0x000fe2000c10113a */
[----:B------:R-:W-:Y:S01]  /*13600*/  LEA.HI.X.SX32 R91, R91, R146, 0x1, P6 ;  /* 0x000000925b5b7211 */ /* 0x000fe200030f0eff */
[----:B------:R-:W-:Y:S01]  /*13610*/  IMAD.HI R4, R152, 0x4, RZ ;  /* 0x0000000498047827 */ /* 0x000fe200078e02ff */
[----:B------:R-:W-:Y:S01]  /*13620*/  IADD3 R100, P6, R101, R134, RZ ;  /* 0x0000008665647210 */ /* 0x000fe20007fde0ff */
[----:B------:R-:W-:Y:S01]  /*13630*/  STG.E.U8 desc[UR58][R52.64], R183 ;  /* 0x000000b734007986 */ /* 0x000fe2000c10113a */
[----:B------:R-:W-:Y:S02]  /*13640*/  LEA.HI.X.SX32 R93, R93, R146, 0x1, P5 ;  /* 0x000000925d5d7211 */ /* 0x000fe400028f0eff */
[----:B------:R-:W-:Y:S01]  /*13650*/  PRMT R31, R5, 0x7770, RZ ;  /* 0x00007770051f7816 */ /* 0x000fe200000000ff */
[----:B------:R1:W-:Y:S01]  /*13660*/  STG.E.U8 desc[UR58][R56.64], R153 ;  /* 0x0000009938007986 */ /* 0x0003e2000c10113a */
[----:B------:R-:W-:-:S02]  /*13670*/  IADD3 R102, P5, R103, R134, RZ ;  /* 0x0000008667667210 */ /* 0x000fc40007fbe0ff */
[----:B------:R-:W-:Y:S01]  /*13680*/  LEA.HI.X.SX32 R95, R95, R146, 0x1, P2 ;  /* 0x000000925f5f7211 */ /* 0x000fe200010f0eff */
[----:B------:R0:W-:Y:S01]  /*13690*/  STG.E.U8 desc[UR58][R58.64], R181 ;  /* 0x000000b53a007986 */ /* 0x0001e2000c10113a */
[----:B------:R-:W-:Y:S02]  /*136a0*/  IADD3 R104, P2, R105, R134, RZ ;  /* 0x0000008669687210 */ /* 0x000fe40007f5e0ff */
[----:B------:R-:W-:Y:S01]  /*136b0*/  LEA.HI.X.SX32 R97, R97, R146, 0x1, P4 ;  /* 0x0000009261617211 */ /* 0x000fe200020f0eff */
[----:B------:R2:W-:Y:S01]  /*136c0*/  STG.E.U8 desc[UR58][R60.64], R151 ;  /* 0x000000973c007986 */ /* 0x0005e2000c10113a */
[----:B------:R-:W-:Y:S02]  /*136d0*/  PRMT R29, R5, 0x7771, RZ ;  /* 0x00007771051d7816 */ /* 0x000fe400000000ff */
[----:B------:R-:W-:Y:S01]  /*136e0*/  IADD3 R106, P4, R107, R134, RZ ;  /* 0x000000866b6a7210 */ /* 0x000fe20007f9e0ff */
[----:B------:R3:W-:Y:S01]  /*136f0*/  STG.E.U8 desc[UR58][R62.64], R179 ;  /* 0x000000b33e007986 */ /* 0x0007e2000c10113a */
[----:B-1----:R-:W-:-:S02]  /*13700*/  PRMT R57, R9, 0x7770, RZ ;  /* 0x0000777009397816 */ /* 0x002fc400000000ff */
[----:B------:R-:W-:Y:S01]  /*13710*/  LEA.HI.X.SX32 R99, R99, R146, 0x1, P3 ;  /* 0x0000009263637211 */ /* 0x000fe200018f0eff */
[----:B------:R1:W-:Y:S01]  /*13720*/  STG.E.U8 desc[UR58][R64.64], R149 ;  /* 0x0000009540007986 */ /* 0x0003e2000c10113a */
[C---:B0-----:R-:W-:Y:S02]  /*13730*/  PRMT R59, R8.reuse, 0x7773, RZ ;  /* 0x00007773083b7816 */ /* 0x041fe400000000ff */
[----:B------:R-:W-:Y:S01]  /*13740*/  PRMT R55, R9, 0x7771, RZ ;  /* 0x0000777109377816 */ /* 0x000fe200000000ff */
[----:B------:R-:W-:Y:S01]  /*13750*/  STG.E.U8 desc[UR58][R66.64], R177 ;  /* 0x000000b142007986 */ /* 0x000fe2000c10113a */
[C---:B--2---:R-:W-:Y:S02]  /*13760*/  PRMT R61, R8.reuse, 0x7772, RZ ;  /* 0x00007772083d7816 */ /* 0x044fe400000000ff */
[----:B------:R-:W-:Y:S01]  /*13770*/  IADD3 R108, P3, R109, R134, RZ ;  /* 0x000000866d6c7210 */ /* 0x000fe20007f7e0ff */
[----:B------:R-:W-:Y:S01]  /*13780*/  STG.E.U8 desc[UR58][R68.64], R147 ;  /* 0x0000009344007986 */ /* 0x000fe2000c10113a */
[----:B---3--:R-:W-:-:S02]  /*13790*/  PRMT R63, R8, 0x7771, RZ ;  /* 0x00007771083f7816 */ /* 0x008fc400000000ff */
[----:B------:R-:W-:Y:S01]  /*137a0*/  LEA.HI.X.SX32 R101, R101, R146, 0x1, P6 ;  /* 0x0000009265657211 */ /* 0x000fe200030f0eff */
[----:B------:R-:W-:Y:S01]  /*137b0*/  STG.E.U8 desc[UR58][R70.64], R175 ;  /* 0x000000af46007986 */ /* 0x000fe2000c10113a */
[----:B-1----:R-:W-:Y:S02]  /*137c0*/  PRMT R65, R8, 0x7770, RZ ;  /* 0x0000777008417816 */ /* 0x002fe400000000ff */
[----:B------:R-:W-:Y:S01]  /*137d0*/  PRMT R27, R5, 0x7772, RZ ;  /* 0x00007772051b7816 */ /* 0x000fe200000000ff */
[----:B------:R-:W-:Y:S01]  /*137e0*/  STG.E.U8 desc[UR58][R72.64], R145 ;  /* 0x0000009148007986 */ /* 0x000fe2000c10113a */
[----:B------:R-:W-:Y:S02]  /*137f0*/  IADD3 R110, P6, R111, R134, RZ ;  /* 0x000000866f6e7210 */ /* 0x000fe40007fde0ff */
[----:B------:R-:W-:Y:S01]  /*13800*/  LEA.HI.X.SX32 R103, R103, R146, 0x1, P5 ;  /* 0x0000009267677211 */ /* 0x000fe200028f0eff */
[----:B------:R0:W-:Y:S01]  /*13810*/  STG.E.U8 desc[UR58][R74.64], R3 ;  /* 0x000000034a007986 */ /* 0x0001e2000c10113a */
[----:B------:R-:W-:-:S02]  /*13820*/  PRMT R53, R9, 0x7772, RZ ;  /* 0x0000777209357816 */ /* 0x000fc400000000ff */
[----:B------:R-:W-:Y:S01]  /*13830*/  IADD3 R112, P5, R113, R134, RZ ;  /* 0x0000008671707210 */ /* 0x000fe20007fbe0ff */
[----:B------:R1:W-:Y:S01]  /*13840*/  STG.E.U8 desc[UR58][R76.64], R39 ;  /* 0x000000274c007986 */ /* 0x0003e2000c10113a */
[----:B------:R-:W-:Y:S02]  /*13850*/  LEA.HI.X.SX32 R105, R105, R146, 0x1, P2 ;  /* 0x0000009269697211 */ /* 0x000fe400010f0eff */
[----:B------:R-:W-:Y:S01]  /*13860*/  PRMT R25, R5, 0x7773, RZ ;  /* 0x0000777305197816 */ /* 0x000fe200000000ff */
[----:B------:R-:W-:Y:S01]  /*13870*/  STG.E.U8 desc[UR58][R78.64], R65 ;  /* 0x000000414e007986 */ /* 0x000fe2000c10113a */
[----:B------:R-:W-:Y:S02]  /*13880*/  IADD3 R114, P2, R115, R134, RZ ;  /* 0x0000008673727210 */ /* 0x000fe40007f5e0ff */
[----:B------:R-:W-:Y:S01]  /*13890*/  LEA.HI.X.SX32 R107, R107, R146, 0x1, P4 ;  /* 0x000000926b6b7211 */ /* 0x000fe200020f0eff */
[----:B------:R-:W-:Y:S01]  /*138a0*/  STG.E.U8 desc[UR58][R80.64], R37 ;  /* 0x0000002550007986 */ /* 0x000fe2000c10113a */
[----:B------:R-:W-:-:S02]  /*138b0*/  PRMT R51, R9, 0x7773, RZ ;  /* 0x0000777309337816 */ /* 0x000fc400000000ff */
[----:B------:R-:W-:Y:S01]  /*138c0*/  IADD3 R118, P4, R119, R134, RZ ;  /* 0x0000008677767210 */ /* 0x000fe20007f9e0ff */
[----:B------:R-:W-:Y:S01]  /*138d0*/  STG.E.U8 desc[UR58][R82.64], R63 ;  /* 0x0000003f52007986 */ /* 0x000fe2000c10113a */
        /* <DEDUP_REMOVED lines=33> */
[----:B0-----:R-:W-:-:S02]  /*13af0*/  PRMT R3, R7, 0x7773, RZ ;  /* 0x0000777307037816 */ /* 0x001fc400000000ff */
[C---:B------:R-:W-:Y:S01]  /*13b00*/  PRMT R5, R7.reuse, 0x7772, RZ ;  /* 0x0000777207057816 */ /* 0x040fe200000000ff */
[----:B------:R-:W-:Y:S01]  /*13b10*/  STG.E.U8 desc[UR58][R106.64], R51 ;  /* 0x000000336a007986 */ /* 0x000fe2000c10113a */
[----:B------:R-:W-:Y:S02]  /*13b20*/  PRMT R13, R7, 0x7771, RZ ;  /* 0x00007771070d7816 */ /* 0x000fe400000000ff */
[----:B------:R-:W-:Y:S01]  /*13b30*/  PRMT R43, R10, 0x7773, RZ ;  /* 0x000077730a2b7816 */ /* 0x000fe200000000ff */
[----:B------:R0:W-:Y:S01]  /*13b40*/  STG.E.U8 desc[UR58][R108.64], R23 ;  /* 0x000000176c007986 */ /* 0x0001e2000c10113a */
[----:B------:R-:W-:Y:S02]  /*13b50*/  IADD3 R136, P5, R135, R134, RZ ;  /* 0x0000008687887210 */ /* 0x000fe40007fbe0ff */
[----:B------:R-:W-:Y:S01]  /*13b60*/  LEA.HI.X.SX32 R127, R127, R146, 0x1, P2 ;  /* 0x000000927f7f7211 */ /* 0x000fe200010f0eff */
[----:B------:R-:W-:Y:S01]  /*13b70*/  STG.E.U8 desc[UR58][R110.64], R49 ;  /* 0x000000316e007986 */ /* 0x000fe2000c10113a */
[----:B------:R-:W-:-:S02]  /*13b80*/  PRMT R7, R7, 0x7770, RZ ;  /* 0x0000777007077816 */ /* 0x000fc400000000ff */
[C---:B------:R-:W-:Y:S01]  /*13b90*/  PRMT R9, R11.reuse, 0x7773, RZ ;  /* 0x000077730b097816 */ /* 0x040fe200000000ff */
[----:B------:R-:W-:Y:S01]  /*13ba0*/  STG.E.U8 desc[UR58][R112.64], R21 ;  /* 0x0000001570007986 */ /* 0x000fe2000c10113a */
[C---:B-1----:R-:W-:Y:S02]  /*13bb0*/  PRMT R39, R11.reuse, 0x7772, RZ ;  /* 0x000077720b277816 */ /* 0x042fe400000000ff */
[----:B------:R-:W-:Y:S01]  /*13bc0*/  PRMT R41, R11, 0x7771, RZ ;  /* 0x000077710b297816 */ /* 0x000fe200000000ff */
[----:B------:R-:W-:Y:S01]  /*13bd0*/  STG.E.U8 desc[UR58][R114.64], R47 ;  /* 0x0000002f72007986 */ /* 0x000fe2000c10113a */
[----:B------:R-:W-:Y:S01]  /*13be0*/  IADD3 R138, P2, R139, R134, RZ ;  /* 0x000000868b8a7210 */ /* 0x000fe20007f5e0ff */
[----:B0-----:R-:W0:Y:S01]  /*13bf0*/  LDC.64 R22, c[0x0][0x230] ;  /* 0x00008c00ff167b82 */ /* 0x001e220000000a00 */
[----:B------:R-:W-:Y:S01]  /*13c00*/  LEA.HI.X.SX32 R129, R129, R146, 0x1, P4 ;  /* 0x0000009281817211 */ /* 0x000fe200020f0eff */
[----:B------:R-:W-:Y:S01]  /*13c10*/  STG.E.U8 desc[UR58][R118.64], R19 ;  /* 0x0000001376007986 */ /* 0x000fe2000c10113a */
[----:B------:R-:W-:-:S02]  /*13c20*/  PRMT R11, R11, 0x7770, RZ ;  /* 0x000077700b0b7816 */ /* 0x000fc400000000ff */
[----:B------:R-:W-:Y:S01]  /*13c30*/  IADD3 R140, P4, R141, R134, RZ ;  /* 0x000000868d8c7210 */ /* 0x000fe20007f9e0ff */
[----:B------:R-:W-:Y:S01]  /*13c40*/  STG.E.U8 desc[UR58][R120.64], R45 ;  /* 0x0000002d78007986 */ /* 0x000fe2000c10113a */
[----:B------:R-:W-:Y:S02]  /*13c50*/  LEA.HI.X.SX32 R131, R131, R146, 0x1, P3 ;  /* 0x0000009283837211 */ /* 0x000fe400018f0eff */
[----:B------:R-:W-:Y:S01]  /*13c60*/  IADD3 R134, P3, R142, R134, RZ ;  /* 0x000000868e867210 */ /* 0x000fe20007f7e0ff */
[----:B------:R-:W-:Y:S01]  /*13c70*/  STG.E.U8 desc[UR58][R122.64], R15 ;  /* 0x0000000f7a007986 */ /* 0x000fe2000c10113a */
[-C--:B------:R-:W-:Y:S02]  /*13c80*/  LEA.HI.X.SX32 R133, R133, R146.reuse, 0x1, P6 ;  /* 0x0000009285857211 */ /* 0x080fe400030f0eff */
[-C--:B------:R-:W-:Y:S01]  /*13c90*/  LEA.HI.X.SX32 R137, R135, R146.reuse, 0x1, P5 ;  /* 0x0000009287897211 */ /* 0x080fe200028f0eff */
[----:B------:R-:W-:Y:S01]  /*13ca0*/  STG.E.U8 desc[UR58][R124.64], R43 ;  /* 0x0000002b7c007986 */ /* 0x000fe2000c10113a */
[----:B------:R-:W-:-:S02]  /*13cb0*/  LEA.HI.X.SX32 R139, R139, R146, 0x1, P2 ;  /* 0x000000928b8b7211 */ /* 0x000fc400010f0eff */
[-C--:B------:R-:W-:Y:S01]  /*13cc0*/  LEA.HI.X.SX32 R141, R141, R146.reuse, 0x1, P4 ;  /* 0x000000928d8d7211 */ /* 0x080fe200020f0eff */
[----:B------:R-:W-:Y:S01]  /*13cd0*/  STG.E.U8 desc[UR58][R126.64], R7 ;  /* 0x000000077e007986 */ /* 0x000fe2000c10113a */
[----:B------:R-:W-:Y:S02]  /*13ce0*/  LEA.HI.X.SX32 R135, R142, R146, 0x1, P3 ;  /* 0x000000928e877211 */ /* 0x000fe400018f0eff */
[----:B------:R-:W-:Y:S01]  /*13cf0*/  LOP3.LUT P2, RZ, R154, 0xc0, RZ, 0xc0, !PT ;  /* 0x000000c09aff7812 */ /* 0x000fe2000784c0ff */
[----:B------:R-:W-:Y:S04]  /*13d00*/  STG.E.U8 desc[UR58][R128.64], R11 ;  /* 0x0000000b80007986 */ /* 0x000fe8000c10113a */
[----:B------:R-:W-:Y:S04]  /*13d10*/  STG.E.U8 desc[UR58][R130.64], R13 ;  /* 0x0000000d82007986 */ /* 0x000fe8000c10113a */
[----:B------:R-:W-:Y:S04]  /*13d20*/  STG.E.U8 desc[UR58][R132.64], R41 ;  /* 0x0000002984007986 */ /* 0x000fe8000c10113a */
[----:B------:R1:W-:Y:S04]  /*13d30*/  STG.E.U8 desc[UR58][R136.64], R5 ;  /* 0x0000000588007986 */ /* 0x0003e8000c10113a */
[----:B------:R-:W-:Y:S04]  /*13d40*/  STG.E.U8 desc[UR58][R138.64], R39 ;  /* 0x000000278a007986 */ /* 0x000fe8000c10113a */
[----:B------:R2:W-:Y:S04]  /*13d50*/  STG.E.U8 desc[UR58][R140.64], R3 ;  /* 0x000000038c007986 */ /* 0x0005e8000c10113a */
[----:B------:R3:W-:Y:S01]  /*13d60*/  STG.E.U8 desc[UR58][R134.64], R9 ;  /* 0x0000000986007986 */ /* 0x0007e2000c10113a */
[----:B-1----:R-:W-:Y:S01]  /*13d70*/  LOP3.LUT R5, R2, 0xf8, RZ, 0xc0, !PT ;  /* 0x000000f802057812 */ /* 0x002fe200078ec0ff */
[----:B------:R-:W-:Y:S01]  /*13d80*/  BAR.SYNC.DEFER_BLOCKING 0x0 ;  /* 0x0000000000007b1d */ /* 0x000fe20000010000 */
[----:B--2---:R-:W-:-:S05]  /*13d90*/  IMAD.SHL.U32 R3, R152, 0x4, RZ ;  /* 0x0000000498037824 */ /* 0x004fca00078e00ff */
[----:B0-----:R-:W-:-:S04]  /*13da0*/  IADD3 R2, P0, P1, R3, UR4, R22 ;  /* 0x0000000403027c10 */ /* 0x001fc8000f91e016 */
[----:B------:R-:W-:Y:S01]  /*13db0*/  IADD3.X R3, R4, UR7, R23, P0, P1 ;  /* 0x0000000704037c10 */ /* 0x000fe200087e2417 */
[----:B------:R3:W-:Y:S01]  /*13dc0*/  STS.64 [R5+UR5], R116 ;  /* 0x0000007405007988 */ /* 0x0007e20008000a05 */
[----:B------:R-:W-:Y:S06]  /*13dd0*/  BAR.SYNC.DEFER_BLOCKING 0x0 ;  /* 0x0000000000007b1d */ /* 0x000fec0000010000 */
[----:B------:R-:W-:Y:S05]  /*13de0*/  @P2 EXIT ;  /* 0x000000000000294d */ /* 0x000fea0003800000 */
[----:B---3--:R-:W0:Y:S04]  /*13df0*/  LDS R5, [R0] ;  /* 0x0000000000057984 */ /* 0x008e280000000800 */
[----:B0-----:R-:W-:Y:S01]  /*13e00*/  STG.E desc[UR58][R2.64], R5 ;  /* 0x0000000502007986 */ /* 0x001fe2000c10193a */
[----:B------:R-:W-:Y:S05]  /*13e10*/  EXIT ;  /* 0x000000000000794d */ /* 0x000fea0003800000 */
.L_x_2:
[----:B------:R-:W-:-:S00]  /*13e20*/  BRA `(.L_x_2) ;  /* 0xfffffffc00fc7947 */ /* 0x000fc0000383ffff */
[----:B------:R-:W-:-:S00]  /*13e30*/  NOP ;  /* 0x0000000000007918 */ /* 0x000fc00000000000 */
        /* <DEDUP_REMOVED lines=12> */
.L_x_3:


//--------------------- .nv.global.init           --------------------------
	.section	.nv.global.init,"aw",@progbits
.nv.global.init:
	.type		_$_str,@object
	.size		_$_str,(.L_0 - _$_str)
_$_str:
        /*0000*/ 	.byte	0x5f, 0x5f, 0x43, 0x55, 0x44, 0x41, 0x5f, 0x46, 0x54, 0x5a, 0x00
.L_0:


//--------------------- .nv.shared.attn_fwd       --------------------------
	.section	.nv.shared.attn_fwd,"aw",@nobits
	.sectionflags	@""
	.align	16
	.zero		1024


//--------------------- .nv.shared.reserved.0     --------------------------
	.section	.nv.shared.reserved.0,"aw",@nobits
	.weak		__nv_reservedSMEM_offset_0_alias
	.size		__nv_reservedSMEM_offset_0_alias, 0, 0
	.other		__nv_reservedSMEM_offset_0_alias,@"STO_CUDA_RESERVED_SHARED STV_DEFAULT"
__nv_reservedSMEM_offset_0_alias:
	.zero		0


//--------------------- .nv.constant0.attn_fwd    --------------------------
	.section	.nv.constant0.attn_fwd,"a",@progbits
	.sectionflags	@""
	.align	4
.nv.constant0.attn_fwd:
	.zero		664


//--------------------- SYMBOLS --------------------------

	.type		.nv.reservedSmem.offset0,@object
	.size		.nv.reservedSmem.offset0,0x4
